	.target	sm_90a

	.elftype	@"ET_EXEC"


//--------------------- .note.nv.tkinfo           --------------------------
	.section	.note.nv.tkinfo,"",@"SHT_NOTE"
	.sectionflags	@"SHF_NOTE_NV_TKINFO"
	.tkinfo
        /*0018*/ 	.word	0x00000002
        /*0030*/ 	.string	""
        /*0030*/ 	.string	"ptxas"
        /*0030*/ 	.string	"Cuda compilation tools, release 13.0, V13.0.88"
        /*0030*/ 	.string	"Build cuda_13.0.r13.0/compiler.36424714_0"
        /*0030*/ 	.string	"-v  -suppress-debug-info  -lineinfo  -arch sm_90a "



//--------------------- .note.nv.cuinfo           --------------------------
	.section	.note.nv.cuinfo,"",@"SHT_NOTE"
	.sectionflags	@"SHF_NOTE_NV_CUINFO"
        /*0018*/ 	.short	0x0002
        /*001a*/ 	.short	0x005a
        /*001c*/ 	.short	0x0082
	.zero		2


//--------------------- .nv.info                  --------------------------
	.section	.nv.info,"",@"SHT_CUDA_INFO"
	.align	4


	//----- nvinfo : EIATTR_REGCOUNT
	.align		4
        /*0000*/ 	.byte	0x04, 0x2f
        /*0002*/ 	.short	(.L_1 - .L_0)
	.align		4
.L_0:
        /*0004*/ 	.word	index@(matmul_kernel)
        /*0008*/ 	.word	0x000000ff


	//----- nvinfo : EIATTR_FRAME_SIZE
	.align		4
.L_1:
        /*000c*/ 	.byte	0x04, 0x11
        /*000e*/ 	.short	(.L_3 - .L_2)
	.align		4
.L_2:
        /*0010*/ 	.word	index@(matmul_kernel)
        /*0014*/ 	.word	0x00001c60


	//----- nvinfo : EIATTR_MIN_STACK_SIZE
	.align		4
.L_3:
        /*0018*/ 	.byte	0x04, 0x12
        /*001a*/ 	.short	(.L_5 - .L_4)
	.align		4
.L_4:
        /*001c*/ 	.word	index@(matmul_kernel)
        /*0020*/ 	.word	0x00001c60
.L_5:


//--------------------- .nv.compat                --------------------------
	.section	.nv.compat,"",@"SHT_CUDA_COMPAT_INFO"
	.align	4
        /*0000*/ 	.byte	0x02, 0x09, 0x01, 0x00, 0x02, 0x02, 0x04, 0x00, 0x02, 0x05, 0x05, 0x00, 0x03, 0x07, 0x01, 0x01
        /*0010*/ 	.byte	0x02, 0x03, 0x00, 0x00, 0x02, 0x06, 0x01, 0x00, 0x04, 0x0b, 0x08, 0x00, 0x00, 0x00, 0x00, 0x00
        /*0020*/ 	.byte	0x00, 0x00, 0x00, 0x00


//--------------------- .nv.info.matmul_kernel    --------------------------
	.section	.nv.info.matmul_kernel,"",@"SHT_CUDA_INFO"
	.sectionflags	@""
	.align	4


	//----- nvinfo : EIATTR_CUDA_API_VERSION
	.align		4
        /*0000*/ 	.byte	0x04, 0x37
        /*0002*/ 	.short	(.L_7 - .L_6)
.L_6:
        /*0004*/ 	.word	0x00000082


	//----- nvinfo : EIATTR_KPARAM_INFO
	.align		4
.L_7:
        /*0008*/ 	.byte	0x04, 0x17
        /*000a*/ 	.short	(.L_9 - .L_8)
.L_8:
        /*000c*/ 	.word	0x00000000
        /*0010*/ 	.short	0x000d
        /*0012*/ 	.short	0x0048
        /*0014*/ 	.byte	0x00, 0xf4, 0x21, 0x00


	//----- nvinfo : EIATTR_KPARAM_INFO
	.align		4
.L_9:
        /*0018*/ 	.byte	0x04, 0x17
        /*001a*/ 	.short	(.L_11 - .L_10)
.L_10:
        /*001c*/ 	.word	0x00000000
        /*0020*/ 	.short	0x000c
        /*0022*/ 	.short	0x0040
        /*0024*/ 	.byte	0x00, 0xf4, 0x21, 0x00


	//----- nvinfo : EIATTR_KPARAM_INFO
	.align		4
.L_11:
        /*0028*/ 	.byte	0x04, 0x17
        /*002a*/ 	.short	(.L_13 - .L_12)
.L_12:
        /*002c*/ 	.word	0x00000000
        /*0030*/ 	.short	0x000b
        /*0032*/ 	.short	0x0038
        /*0034*/ 	.byte	0x00, 0xf0, 0x11, 0x00


	//----- nvinfo : EIATTR_KPARAM_INFO
	.align		4
.L_13:
        /*0038*/ 	.byte	0x04, 0x17
        /*003a*/ 	.short	(.L_15 - .L_14)
.L_14:
        /*003c*/ 	.word	0x00000000
        /*0040*/ 	.short	0x000a
        /*0042*/ 	.short	0x0034
        /*0044*/ 	.byte	0x00, 0xf0, 0x11, 0x00


	//----- nvinfo : EIATTR_KPARAM_INFO
	.align		4
.L_15:
        /*0048*/ 	.byte	0x04, 0x17
        /*004a*/ 	.short	(.L_17 - .L_16)
.L_16:
        /*004c*/ 	.word	0x00000000
        /*0050*/ 	.short	0x0009
        /*0052*/ 	.short	0x0030
        /*0054*/ 	.byte	0x00, 0xf0, 0x11, 0x00


	//----- nvinfo : EIATTR_KPARAM_INFO
	.align		4
.L_17:
        /*0058*/ 	.byte	0x04, 0x17
        /*005a*/ 	.short	(.L_19 - .L_18)
.L_18:
        /*005c*/ 	.word	0x00000000
        /*0060*/ 	.short	0x0008
        /*0062*/ 	.short	0x002c
        /*0064*/ 	.byte	0x00, 0xf0, 0x11, 0x00


	//----- nvinfo : EIATTR_KPARAM_INFO
	.align		4
.L_19:
        /*0068*/ 	.byte	0x04, 0x17
        /*006a*/ 	.short	(.L_21 - .L_20)
.L_20:
        /*006c*/ 	.word	0x00000000
        /*0070*/ 	.short	0x0007
        /*0072*/ 	.short	0x0028
        /*0074*/ 	.byte	0x00, 0xf0, 0x11, 0x00


	//----- nvinfo : EIATTR_KPARAM_INFO
	.align		4
.L_21:
        /*0078*/ 	.byte	0x04, 0x17
        /*007a*/ 	.short	(.L_23 - .L_22)
.L_22:
        /*007c*/ 	.word	0x00000000
        /*0080*/ 	.short	0x0006
        /*0082*/ 	.short	0x0024
        /*0084*/ 	.byte	0x00, 0xf0, 0x11, 0x00


	//----- nvinfo : EIATTR_KPARAM_INFO
	.align		4
.L_23:
        /*0088*/ 	.byte	0x04, 0x17
        /*008a*/ 	.short	(.L_25 - .L_24)
.L_24:
        /*008c*/ 	.word	0x00000000
        /*0090*/ 	.short	0x0005
        /*0092*/ 	.short	0x0020
        /*0094*/ 	.byte	0x00, 0xf0, 0x11, 0x00


	//----- nvinfo : EIATTR_KPARAM_INFO
	.align		4
.L_25:
        /*0098*/ 	.byte	0x04, 0x17
        /*009a*/ 	.short	(.L_27 - .L_26)
.L_26:
        /*009c*/ 	.word	0x00000000
        /*00a0*/ 	.short	0x0004
        /*00a2*/ 	.short	0x001c
        /*00a4*/ 	.byte	0x00, 0xf0, 0x11, 0x00


	//----- nvinfo : EIATTR_KPARAM_INFO
	.align		4
.L_27:
        /*00a8*/ 	.byte	0x04, 0x17
        /*00aa*/ 	.short	(.L_29 - .L_28)
.L_28:
        /*00ac*/ 	.word	0x00000000
        /*00b0*/ 	.short	0x0003
        /*00b2*/ 	.short	0x0018
        /*00b4*/ 	.byte	0x00, 0xf0, 0x11, 0x00


	//----- nvinfo : EIATTR_KPARAM_INFO
	.align		4
.L_29:
        /*00b8*/ 	.byte	0x04, 0x17
        /*00ba*/ 	.short	(.L_31 - .L_30)
.L_30:
        /*00bc*/ 	.word	0x00000000
        /*00c0*/ 	.short	0x0002
        /*00c2*/ 	.short	0x0010
        /*00c4*/ 	.byte	0x00, 0xf4, 0x21, 0x00


	//----- nvinfo : EIATTR_KPARAM_INFO
	.align		4
.L_31:
        /*00c8*/ 	.byte	0x04, 0x17
        /*00ca*/ 	.short	(.L_33 - .L_32)
.L_32:
        /*00cc*/ 	.word	0x00000000
        /*00d0*/ 	.short	0x0001
        /*00d2*/ 	.short	0x0008
        /*00d4*/ 	.byte	0x00, 0xf4, 0x21, 0x00


	//----- nvinfo : EIATTR_KPARAM_INFO
	.align		4
.L_33:
        /*00d8*/ 	.byte	0x04, 0x17
        /*00da*/ 	.short	(.L_35 - .L_34)
.L_34:
        /*00dc*/ 	.word	0x00000000
        /*00e0*/ 	.short	0x0000
        /*00e2*/ 	.short	0x0000
        /*00e4*/ 	.byte	0x00, 0xf4, 0x21, 0x00


	//----- nvinfo : EIATTR_SPARSE_MMA_MASK
	.align		4
.L_35:
        /*00e8*/ 	.byte	0x03, 0x50
        /*00ea*/ 	.short	0x0000


	//----- nvinfo : EIATTR_MAXREG_COUNT
	.align		4
        /*00ec*/ 	.byte	0x03, 0x1b
        /*00ee*/ 	.short	0x00ff


	//----- nvinfo : EIATTR_NUM_BARRIERS
	.align		4
        /*00f0*/ 	.byte	0x02, 0x4c
        /*00f2*/ 	.byte	0x01
	.zero		1


	//----- nvinfo : EIATTR_ANNOTATIONS
	.align		4
        /*00f4*/ 	.byte	0x04, 0x55
        /*00f6*/ 	.short	(.L_37 - .L_36)


	//   ....[0]....
.L_36:
        /*00f8*/ 	.word	0x00000001
        /*00fc*/ 	.byte	0x50, 0x05, 0x00, 0x00, 0x01, 0x00, 0x00, 0x00, 0x90, 0x05, 0x00, 0x00, 0x01, 0x00, 0x00, 0x00
        /* <DEDUP_REMOVED lines=557> */
        /*23dc*/ 	.byte	0x40, 0xce, 0x00, 0x00, 0x01, 0x00, 0x00, 0x00, 0x70, 0xce, 0x00, 0x00


	//----- nvinfo : EIATTR_MERCURY_ISA_VERSION
	.align		4
.L_37:
        /*23e8*/ 	.byte	0x03, 0x5f
        /*23ea*/ 	.short	0x0101


	//----- nvinfo : EIATTR_EXIT_INSTR_OFFSETS
	.align		4
        /*23ec*/ 	.byte	0x04, 0x1c
        /*23ee*/ 	.short	(.L_39 - .L_38)


	//   ....[0]....
.L_38:
        /*23f0*/ 	.word	0x0006f7a0


	//   ....[1]....
        /*23f4*/ 	.word	0x0006f7c0


	//----- nvinfo : EIATTR_REQNTID
	.align		4
.L_39:
        /*23f8*/ 	.byte	0x04, 0x10
        /*23fa*/ 	.short	(.L_41 - .L_40)
.L_40:
        /*23fc*/ 	.word	0x00000100
        /*2400*/ 	.word	0x00000001
        /*2404*/ 	.word	0x00000001


	//----- nvinfo : EIATTR_CBANK_PARAM_SIZE
	.align		4
.L_41:
        /*2408*/ 	.byte	0x03, 0x19
        /*240a*/ 	.short	0x0050


	//----- nvinfo : EIATTR_PARAM_CBANK
	.align		4
        /*240c*/ 	.byte	0x04, 0x0a
        /*240e*/ 	.short	(.L_43 - .L_42)
	.align		4
.L_42:
        /*2410*/ 	.word	index@(.nv.constant0.matmul_kernel)
        /*2414*/ 	.short	0x0210
        /*2416*/ 	.short	0x0050


	//----- nvinfo : EIATTR_SW_WAR
	.align		4
.L_43:
        /*2418*/ 	.byte	0x04, 0x36
        /*241a*/ 	.short	(.L_45 - .L_44)
.L_44:
        /*241c*/ 	.word	0x00000008
.L_45:


//--------------------- .nv.callgraph             --------------------------
	.section	.nv.callgraph,"",@"SHT_CUDA_CALLGRAPH"
	.align	4
	.sectionentsize	8
	.align		4
        /*0000*/ 	.word	0x00000000
	.align		4
        /*0004*/ 	.word	0xffffffff
	.align		4
        /*0008*/ 	.word	0x00000000
	.align		4
        /*000c*/ 	.word	0xfffffffe
	.align		4
        /*0010*/ 	.word	0x00000000
	.align		4
        /*0014*/ 	.word	0xfffffffd
	.align		4
        /*0018*/ 	.word	0x00000000
	.align		4
        /*001c*/ 	.word	0xfffffffc


//--------------------- .text.matmul_kernel       --------------------------
	.section	.text.matmul_kernel,"ax",@progbits
	.align	128
        .global         matmul_kernel
        .type           matmul_kernel,@function
        .size           matmul_kernel,(.L_x_4 - matmul_kernel)
        .other          matmul_kernel,@"STO_CUDA_ENTRY STV_DEFAULT"
matmul_kernel:
.text.matmul_kernel:
[----:B------:R-:W0:Y:S08]  /*0000*/  LDC R1, c[0x0][0x28] ;  /* 0x00000a00ff017b82 */ /* 0x000e300000000800 */
[----:B------:R-:W1:Y:S01]  /*0010*/  LDC.64 R20, c[0x0][0x228] ;  /* 0x00008a00ff147b82 */ /* 0x000e620000000a00 */
[----:B------:R-:W2:Y:S01]  /*0020*/  S2R R5, SR_CTAID.X ;  /* 0x0000000000057919 */ /* 0x000ea20000002500 */
[----:B------:R-:W-:Y:S01]  /*0030*/  UMOV UR4, 0x400 ;  /* 0x0000040000047882 */ /* 0x000fe20000000000 */
[----:B------:R-:W-:Y:S01]  /*0040*/  ULDC.64 UR58, c[0x0][0x208] ;  /* 0x00008200003a7ab9 */ /* 0x000fe20000000a00 */
[----:B0-----:R-:W-:Y:S01]  /*0050*/  VIADD R1, R1, 0xffffe3a0 ;  /* 0xffffe3a001017836 */ /* 0x001fe20000000000 */
[----:B------:R-:W0:Y:S03]  /*0060*/  S2R R155, SR_TID.X ;  /* 0x00000000009b7919 */ /* 0x000e260000002100 */
[----:B------:R-:W3:Y:S08]  /*0070*/  LDC R151, c[0x0][0x230] ;  /* 0x00008c00ff977b82 */ /* 0x000ef00000000800 */
[----:B------:R-:W4:Y:S01]  /*0080*/  S2UR UR5, SR_CgaCtaId ;  /* 0x00000000000579c3 */ /* 0x000f220000008800 */
[----:B-1----:R-:W-:-:S05]  /*0090*/  VIADD R0, R21, 0x1ff ;  /* 0x000001ff15007836 */ /* 0x002fca0000000000 */
[----:B------:R-:W-:Y:S01]  /*00a0*/  SHF.R.S32.HI R3, RZ, 0x1f, R0 ;  /* 0x0000001fff037819 */ /* 0x000fe20000011400 */
[----:B---3--:R-:W-:-:S03]  /*00b0*/  VIADD R151, R151, 0x3f ;  /* 0x0000003f97977836 */ /* 0x008fc60000000000 */
[----:B------:R-:W-:Y:S02]  /*00c0*/  LEA.HI R3, R3, R0, RZ, 0x9 ;  /* 0x0000000003037211 */ /* 0x000fe400078f48ff */
[----:B--2---:R-:W-:Y:S02]  /*00d0*/  IABS R8, R5 ;  /* 0x0000000500087213 */ /* 0x004fe40000000000 */
[----:B------:R-:W-:Y:S01]  /*00e0*/  SHF.R.S32.HI R3, RZ, 0x9, R3 ;  /* 0x00000009ff037819 */ /* 0x000fe20000011403 */
[----:B----4-:R-:W-:-:S04]  /*00f0*/  ULEA UR4, UR5, UR4, 0x18 ;  /* 0x0000000405047291 */ /* 0x010fc8000f8ec03f */
[----:B------:R-:W-:-:S05]  /*0100*/  IMAD.SHL.U32 R4, R3, 0x8, RZ ;  /* 0x0000000803047824 */ /* 0x000fca00078e00ff */
[-C--:B------:R-:W-:Y:S02]  /*0110*/  IABS R7, R4.reuse ;  /* 0x0000000400077213 */ /* 0x080fe40000000000 */
[----:B------:R-:W-:Y:S02]  /*0120*/  IABS R10, R4 ;  /* 0x00000004000a7213 */ /* 0x000fe40000000000 */
[----:B------:R-:W1:Y:S08]  /*0130*/  I2F.RP R0, R7 ;  /* 0x0000000700007306 */ /* 0x000e700000209400 */
[----:B-1----:R-:W1:Y:S02]  /*0140*/  MUFU.RCP R0, R0 ;  /* 0x0000000000007308 */ /* 0x002e640000001000 */
[----:B-1----:R-:W-:-:S02]  /*0150*/  VIADD R2, R0, 0xffffffe ;  /* 0x0ffffffe00027836 */ /* 0x002fc40000000000 */
[----:B------:R-:W-:-:S04]  /*0160*/  IMAD.MOV R0, RZ, RZ, -R10 ;  /* 0x000000ffff007224 */ /* 0x000fc800078e0a0a */
[----:B------:R1:W2:Y:S02]  /*0170*/  F2I.FTZ.U32.TRUNC.NTZ R3, R2 ;  /* 0x0000000200037305 */ /* 0x0002a4000021f000 */
[----:B-1----:R-:W-:Y:S02]  /*0180*/  IMAD.MOV.U32 R2, RZ, RZ, RZ ;  /* 0x000000ffff027224 */ /* 0x002fe400078e00ff */
[----:B--2---:R-:W-:-:S04]  /*0190*/  IMAD.MOV R6, RZ, RZ, -R3 ;  /* 0x000000ffff067224 */ /* 0x004fc800078e0a03 */
[----:B------:R-:W-:Y:S02]  /*01a0*/  IMAD R9, R6, R7, RZ ;  /* 0x0000000706097224 */ /* 0x000fe400078e02ff */
[----:B------:R-:W-:Y:S02]  /*01b0*/  IMAD.MOV.U32 R6, RZ, RZ, R8 ;  /* 0x000000ffff067224 */ /* 0x000fe400078e0008 */
[----:B------:R-:W-:-:S06]  /*01c0*/  IMAD.HI.U32 R3, R3, R9, R2 ;  /* 0x0000000903037227 */ /* 0x000fcc00078e0002 */
[----:B------:R-:W-:-:S04]  /*01d0*/  IMAD.HI.U32 R3, R3, R6, RZ ;  /* 0x0000000603037227 */ /* 0x000fc800078e00ff */
[----:B------:R-:W-:-:S05]  /*01e0*/  IMAD R0, R3, R0, R6 ;  /* 0x0000000003007224 */ /* 0x000fca00078e0206 */
[----:B------:R-:W-:-:S13]  /*01f0*/  ISETP.GT.U32.AND P1, PT, R7, R0, PT ;  /* 0x000000000700720c */ /* 0x000fda0003f24070 */
[----:B------:R-:W-:Y:S02]  /*0200*/  @!P1 IMAD.IADD R0, R0, 0x1, -R7 ;  /* 0x0000000100009824 */ /* 0x000fe400078e0a07 */
[----:B------:R-:W-:Y:S01]  /*0210*/  @!P1 VIADD R3, R3, 0x1 ;  /* 0x0000000103039836 */ /* 0x000fe20000000000 */
[----:B------:R-:W-:Y:S02]  /*0220*/  ISETP.NE.AND P1, PT, R4, RZ, PT ;  /* 0x000000ff0400720c */ /* 0x000fe40003f25270 */
[----:B------:R-:W-:Y:S02]  /*0230*/  ISETP.GE.U32.AND P0, PT, R0, R7, PT ;  /* 0x000000070000720c */ /* 0x000fe40003f06070 */
[----:B------:R-:W-:-:S04]  /*0240*/  LOP3.LUT R0, R5, R4, RZ, 0x3c, !PT ;  /* 0x0000000405007212 */ /* 0x000fc800078e3cff */
[----:B------:R-:W-:Y:S01]  /*0250*/  ISETP.GE.AND P2, PT, R0, RZ, PT ;  /* 0x000000ff0000720c */ /* 0x000fe20003f46270 */
[----:B------:R-:W-:-:S06]  /*0260*/  VIADD R0, R20, 0x1ff ;  /* 0x000001ff14007836 */ /* 0x000fcc0000000000 */
[----:B------:R-:W-:-:S04]  /*0270*/  @P0 VIADD R3, R3, 0x1 ;  /* 0x0000000103030836 */ /* 0x000fc80000000000 */
[----:B------:R-:W-:Y:S01]  /*0280*/  IMAD.MOV.U32 R2, RZ, RZ, R3 ;  /* 0x000000ffff027224 */ /* 0x000fe200078e0003 */
[----:B------:R-:W-:-:S03]  /*0290*/  SHF.R.S32.HI R3, RZ, 0x1f, R0 ;  /* 0x0000001fff037819 */ /* 0x000fc60000011400 */
[----:B------:R-:W-:Y:S01]  /*02a0*/  @!P2 IMAD.MOV R2, RZ, RZ, -R2 ;  /* 0x000000ffff02a224 */ /* 0x000fe200078e0a02 */
[----:B------:R-:W-:Y:S02]  /*02b0*/  @!P1 LOP3.LUT R2, RZ, R4, RZ, 0x33, !PT ;  /* 0x00000004ff029212 */ /* 0x000fe400078e33ff */
[----:B------:R-:W-:-:S03]  /*02c0*/  LEA.HI R3, R3, R0, RZ, 0x9 ;  /* 0x0000000003037211 */ /* 0x000fc600078f48ff */
[----:B------:R-:W-:Y:S02]  /*02d0*/  IMAD.SHL.U32 R6, R2, 0x8, RZ ;  /* 0x0000000802067824 */ /* 0x000fe400078e00ff */
[----:B------:R-:W-:-:S03]  /*02e0*/  IMAD.MOV R2, RZ, RZ, -R2 ;  /* 0x000000ffff027224 */ /* 0x000fc600078e0a02 */
[----:B------:R-:W-:Y:S01]  /*02f0*/  LEA.HI.SX32 R3, R3, -R6, 0x17 ;  /* 0x8000000603037211 */ /* 0x000fe200078fbaff */
[----:B------:R-:W-:-:S03]  /*0300*/  IMAD R4, R4, R2, R5 ;  /* 0x0000000204047224 */ /* 0x000fc600078e0205 */
[----:B------:R-:W-:Y:S02]  /*0310*/  VIMNMX R11, R3, 0x8, PT ;  /* 0x00000008030b7848 */ /* 0x000fe40003fe0100 */
[----:B------:R-:W-:Y:S02]  /*0320*/  IABS R9, R4 ;  /* 0x0000000400097213 */ /* 0x000fe40000000000 */
[----:B------:R-:W-:-:S04]  /*0330*/  IABS R7, R11 ;  /* 0x0000000b00077213 */ /* 0x000fc80000000000 */
[----:B------:R-:W1:Y:S08]  /*0340*/  I2F.RP R0, R7 ;  /* 0x0000000700007306 */ /* 0x000e700000209400 */
[----:B-1----:R-:W1:Y:S02]  /*0350*/  MUFU.RCP R0, R0 ;  /* 0x0000000000007308 */ /* 0x002e640000001000 */
[----:B-1----:R-:W-:-:S06]  /*0360*/  VIADD R3, R0, 0xffffffe ;  /* 0x0ffffffe00037836 */ /* 0x002fcc0000000000 */
[----:B------:R-:W1:Y:S02]  /*0370*/  F2I.FTZ.U32.TRUNC.NTZ R3, R3 ;  /* 0x0000000300037305 */ /* 0x000e64000021f000 */
[----:B-1----:R-:W-:-:S04]  /*0380*/  IMAD.MOV R8, RZ, RZ, -R3 ;  /* 0x000000ffff087224 */ /* 0x002fc800078e0a03 */
[----:B------:R-:W-:Y:S01]  /*0390*/  IMAD.MOV.U32 R2, RZ, RZ, R8 ;  /* 0x000000ffff027224 */ /* 0x000fe200078e0008 */
[----:B------:R-:W-:-:S03]  /*03a0*/  IABS R8, R11 ;  /* 0x0000000b00087213 */ /* 0x000fc60000000000 */
[----:B------:R-:W-:Y:S02]  /*03b0*/  IMAD R5, R2, R7, RZ ;  /* 0x0000000702057224 */ /* 0x000fe400078e02ff */
[----:B------:R-:W-:Y:S02]  /*03c0*/  IMAD.MOV.U32 R2, RZ, RZ, RZ ;  /* 0x000000ffff027224 */ /* 0x000fe400078e00ff */
[----:B------:R-:W-:Y:S02]  /*03d0*/  IMAD.MOV R0, RZ, RZ, -R8 ;  /* 0x000000ffff007224 */ /* 0x000fe400078e0a08 */
[----:B------:R-:W-:Y:S01]  /*03e0*/  IMAD.HI.U32 R2, R3, R5, R2 ;  /* 0x0000000503027227 */ /* 0x000fe200078e0002 */
[----:B0-----:R-:W-:-:S05]  /*03f0*/  LOP3.LUT R5, R155, 0xff, RZ, 0xc0, !PT ;  /* 0x000000ff9b057812 */ /* 0x001fca00078ec0ff */
        /* <DEDUP_REMOVED lines=8> */
[----:B------:R-:W-:-:S07]  /*0480*/  ISETP.GE.AND P2, PT, R0, RZ, PT ;  /* 0x000000ff0000720c */ /* 0x000fce0003f46270 */
[----:B------:R-:W-:Y:S01]  /*0490*/  @P0 VIADD R2, R2, 0x1 ;  /* 0x0000000102020836 */ /* 0x000fe20000000000 */
[----:B------:R-:W-:-:S05]  /*04a0*/  ISETP.GT.AND P0, PT, R151, 0x3f, PT ;  /* 0x0000003f9700780c */ /* 0x000fca0003f04270 */
[----:B------:R-:W-:Y:S01]  /*04b0*/  @!P2 IMAD.MOV R2, RZ, RZ, -R2 ;  /* 0x000000ffff02a224 */ /* 0x000fe200078e0a02 */
[----:B------:R-:W-:-:S05]  /*04c0*/  @!P1 LOP3.LUT R2, RZ, R11, RZ, 0x33, !PT ;  /* 0x0000000bff029212 */ /* 0x000fca00078e33ff */
[----:B------:R-:W-:Y:S02]  /*04d0*/  IMAD.MOV R0, RZ, RZ, -R2 ;  /* 0x000000ffff007224 */ /* 0x000fe400078e0a02 */
[----:B------:R-:W-:Y:S02]  /*04e0*/  IMAD.SHL.U32 R2, R2, 0x200, RZ ;  /* 0x0000020002027824 */ /* 0x000fe400078e00ff */
[----:B------:R-:W-:-:S04]  /*04f0*/  IMAD R0, R11, R0, R4 ;  /* 0x000000000b007224 */ /* 0x000fc800078e0204 */
[----:B------:R-:W-:-:S04]  /*0500*/  IMAD.IADD R0, R6, 0x1, R0 ;  /* 0x0000000106007824 */ /* 0x000fc800078e0200 */
[----:B------:R-:W-:-:S04]  /*0510*/  IMAD R3, R0, 0x200, R5 ;  /* 0x0000020000037824 */ /* 0x000fc800078e0205 */
[----:B------:R-:W-:Y:S01]  /*0520*/  VIADD R4, R3, 0x100 ;  /* 0x0000010003047836 */ /* 0x000fe20000000000 */
[----:B------:R-:W-:Y:S06]  /*0530*/  @P0 BRA `(.L_x_0) ;  /* 0x0000003c000c0947 */ /* 0x000fec0003800000 */
[----:B------:R-:W-:Y:S01]  /*0540*/  IMAD.SHL.U32 R0, R155, 0x8, RZ ;  /* 0x000000089b007824 */ /* 0x000fe200078e00ff */
[----:B------:R1:W-:Y:S01]  /*0550*/  STL [R1+0xc00], RZ ;  /* 0x000c00ff01007387 */ /* 0x0003e20000100800 */
[----:B------:R-:W-:Y:S02]  /*0560*/  CS2R R24, SRZ ;  /* 0x0000000000187805 */ /* 0x000fe4000001ff00 */
[----:B------:R-:W-:Y:S02]  /*0570*/  CS2R R26, SRZ ;  /* 0x00000000001a7805 */ /* 0x000fe4000001ff00 */
[----:B------:R-:W-:Y:S01]  /*0580*/  CS2R R28, SRZ ;  /* 0x00000000001c7805 */ /* 0x000fe2000001ff00 */
[----:B------:R1:W-:Y:S01]  /*0590*/  STL [R1+0x1640], R0 ;  /* 0x0016400001007387 */ /* 0x0003e20000100800 */
[----:B------:R-:W-:Y:S02]  /*05a0*/  CS2R R30, SRZ ;  /* 0x00000000001e7805 */ /* 0x000fe4000001ff00 */
[----:B------:R-:W-:-:S02]  /*05b0*/  CS2R R32, SRZ ;  /* 0x0000000000207805 */ /* 0x000fc4000001ff00 */
[----:B------:R-:W-:Y:S01]  /*05c0*/  CS2R R34, SRZ ;  /* 0x0000000000227805 */ /* 0x000fe2000001ff00 */
[----:B------:R1:W-:Y:S01]  /*05d0*/  STL [R1+0xc04], RZ ;  /* 0x000c04ff01007387 */ /* 0x0003e20000100800 */
[----:B------:R-:W-:Y:S02]  /*05e0*/  CS2R R36, SRZ ;  /* 0x0000000000247805 */ /* 0x000fe4000001ff00 */
[----:B------:R-:W-:Y:S02]  /*05f0*/  CS2R R38, SRZ ;  /* 0x0000000000267805 */ /* 0x000fe4000001ff00 */
[----:B------:R-:W-:Y:S01]  /*0600*/  CS2R R40, SRZ ;  /* 0x0000000000287805 */ /* 0x000fe2000001ff00 */
[----:B------:R1:W-:Y:S01]  /*0610*/  STL [R1+0xc08], RZ ;  /* 0x000c08ff01007387 */ /* 0x0003e20000100800 */
        /* <DEDUP_REMOVED lines=72> */
[----:B------:R-:W-:-:S03]  /*0aa0*/  CS2R R150, SRZ ;  /* 0x0000000000967805 */ /* 0x000fc6000001ff00 */
[----:B------:R1:W-:Y:S04]  /*0ab0*/  STL [R1+0xc54], RZ ;  /* 0x000c54ff01007387 */ /* 0x0003e80000100800 */
        /* <DEDUP_REMOVED lines=746> */
[----:B------:R1:W-:Y:S04]  /*3960*/  STL [R1], RZ ;  /* 0x000000ff01007387 */ /* 0x0003e80000100800 */
        /* <DEDUP_REMOVED lines=126> */
[----:B------:R1:W-:Y:S01]  /*4150*/  STL [R1+0x1fc], RZ ;  /* 0x0001fcff01007387 */ /* 0x0003e20000100800 */
[----:B------:R-:W-:Y:S05]  /*4160*/  BRA `(.L_x_1) ;  /* 0x0000023000287947 */ /* 0x000fea0003800000 */
.L_x_0:
[----:B------:R-:W-:Y:S01]  /*4170*/  IABS R13, R20 ;  /* 0x00000014000d7213 */ /* 0x000fe20000000000 */
[----:B------:R-:W-:Y:S01]  /*4180*/  IMAD.SHL.U32 R65, R155, 0x8, RZ ;  /* 0x000000089b417824 */ /* 0x000fe200078e00ff */
[----:B------:R-:W-:Y:S01]  /*4190*/  IABS R0, R21 ;  /* 0x0000001500007213 */ /* 0x000fe20000000000 */
[----:B------:R-:W-:Y:S01]  /*41a0*/  ULDC UR5, c[0x0][0x23c] ;  /* 0x00008f0000057ab9 */ /* 0x000fe20000000800 */
[----:B------:R-:W0:Y:S01]  /*41b0*/  I2F.RP R10, R13 ;  /* 0x0000000d000a7306 */ /* 0x000e220000209400 */
[----:B------:R-:W-:Y:S01]  /*41c0*/  IABS R14, R4 ;  /* 0x00000004000e7213 */ /* 0x000fe20000000000 */
[----:B------:R-:W-:Y:S01]  /*41d0*/  ULDC.64 UR6, c[0x0][0x218] ;  /* 0x0000860000067ab9 */ /* 0x000fe20000000a00 */
[----:B------:R-:W-:Y:S01]  /*41e0*/  ISETP.GE.AND P6, PT, R3, RZ, PT ;  /* 0x000000ff0300720c */ /* 0x000fe20003fc6270 */
[----:B------:R1:W-:Y:S01]  /*41f0*/  STL [R1+0x1640], R65 ;  /* 0x0016404101007387 */ /* 0x0003e20000100800 */
[----:B------:R-:W-:Y:S01]  /*4200*/  ISETP.GE.AND P3, PT, R4, RZ, PT ;  /* 0x000000ff0400720c */ /* 0x000fe20003f66270 */
[----:B------:R-:W-:Y:S01]  /*4210*/  ULDC.64 UR8, c[0x0][0x210] ;  /* 0x0000840000087ab9 */ /* 0x000fe20000000a00 */
[----:B------:R-:W-:Y:S01]  /*4220*/  SHF.R.U32.HI R18, RZ, 0x5, R155 ;  /* 0x00000005ff127819 */ /* 0x000fe2000001169b */
[----:B------:R-:W2:Y:S01]  /*4230*/  I2F.RP R11, R0 ;  /* 0x00000000000b7306 */ /* 0x000ea20000209400 */
[----:B------:R-:W-:Y:S01]  /*4240*/  UMOV UR19, URZ ;  /* 0x0000003f00137c82 */ /* 0x000fe20008000000 */
[----:B------:R-:W-:Y:S01]  /*4250*/  IMAD.MOV.U32 R211, RZ, RZ, RZ ;  /* 0x000000ffffd37224 */ /* 0x000fe200078e00ff */
[----:B------:R-:W-:-:S05]  /*4260*/  R2UR UR21, R18 ;  /* 0x00000000121572ca */ /* 0x000fca00000e0000 */
[----:B0-----:R-:W0:Y:S08]  /*4270*/  MUFU.RCP R10, R10 ;  /* 0x0000000a000a7308 */ /* 0x001e300000001000 */
[----:B--2---:R-:W2:Y:S01]  /*4280*/  MUFU.RCP R11, R11 ;  /* 0x0000000b000b7308 */ /* 0x004ea20000001000 */
[----:B0-----:R-:W-:-:S07]  /*4290*/  VIADD R6, R10, 0xffffffe ;  /* 0x0ffffffe0a067836 */ /* 0x001fce0000000000 */
[----:B------:R0:W3:Y:S01]  /*42a0*/  F2I.FTZ.U32.TRUNC.NTZ R7, R6 ;  /* 0x0000000600077305 */ /* 0x0000e2000021f000 */
[----:B--2---:R-:W-:Y:S01]  /*42b0*/  VIADD R8, R11, 0xffffffe ;  /* 0x0ffffffe0b087836 */ /* 0x004fe20000000000 */
[----:B------:R-:W-:-:S06]  /*42c0*/  SHF.R.U32.HI R11, RZ, 0x6, R155 ;  /* 0x00000006ff0b7819 */ /* 0x000fcc000001169b */
[----:B------:R2:W4:Y:S01]  /*42d0*/  F2I.FTZ.U32.TRUNC.NTZ R9, R8 ;  /* 0x0000000800097305 */ /* 0x000522000021f000 */
[----:B0-----:R-:W-:Y:S01]  /*42e0*/  IMAD.MOV.U32 R6, RZ, RZ, RZ ;  /* 0x000000ffff067224 */ /* 0x001fe200078e00ff */
[----:B------:R-:W-:Y:S01]  /*42f0*/  SGXT.U32 R11, R11, 0x2 ;  /* 0x000000020b0b781a */ /* 0x000fe20000000000 */
[----:B---3--:R-:W-:Y:S02]  /*4300*/  IMAD.MOV R12, RZ, RZ, -R7 ;  /* 0x000000ffff0c7224 */ /* 0x008fe400078e0a07 */
[----:B--2---:R-:W-:Y:S02]  /*4310*/  IMAD.MOV.U32 R8, RZ, RZ, RZ ;  /* 0x000000ffff087224 */ /* 0x004fe400078e00ff */
[----:B------:R-:W-:Y:S01]  /*4320*/  IMAD R15, R12, R13, RZ ;  /* 0x0000000d0c0f7224 */ /* 0x000fe200078e02ff */
[----:B------:R-:W-:-:S03]  /*4330*/  IABS R12, R3 ;  /* 0x00000003000c7213 */ /* 0x000fc60000000000 */
[----:B------:R-:W-:Y:S01]  /*4340*/  IMAD.HI.U32 R7, R7, R15, R6 ;  /* 0x0000000f07077227 */ /* 0x000fe200078e0006 */
[----:B------:R-:W-:-:S03]  /*4350*/  LOP3.LUT R6, R2, R11, RZ, 0xfc, !PT ;  /* 0x0000000b02067212 */ /* 0x000fc600078efcff */
[----:B----4-:R-:W-:Y:S01]  /*4360*/  IMAD.MOV R15, RZ, RZ, -R9 ;  /* 0x000000ffff0f7224 */ /* 0x010fe200078e0a09 */
[----:B------:R-:W-:Y:S01]  /*4370*/  IABS R19, R6 ;  /* 0x0000000600137213 */ /* 0x000fe20000000000 */
[C---:B------:R-:W-:Y:S01]  /*4380*/  IMAD.HI.U32 R10, R7.reuse, R12, RZ ;  /* 0x0000000c070a7227 */ /* 0x040fe200078e00ff */
[C---:B------:R-:W-:Y:S02]  /*4390*/  LOP3.LUT R16, R6.reuse, 0x1f8, RZ, 0xfc, !PT ;  /* 0x000001f806107812 */ /* 0x040fe400078efcff */
[C---:B------:R-:W-:Y:S01]  /*43a0*/  LOP3.LUT R18, R6.reuse, 0xb0, RZ, 0xfc, !PT ;  /* 0x000000b006127812 */ /* 0x040fe200078efcff */
[----:B------:R-:W-:Y:S01]  /*43b0*/  IMAD.HI.U32 R7, R7, R14, RZ ;  /* 0x0000000e07077227 */ /* 0x000fe200078e00ff */
[----:B------:R-:W-:Y:S02]  /*43c0*/  IABS R17, R16 ;  /* 0x0000001000117213 */ /* 0x000fe40000000000 */
[C---:B------:R-:W-:Y:S01]  /*43d0*/  LOP3.LUT R35, R6.reuse, 0x38, RZ, 0xfc, !PT ;  /* 0x0000003806237812 */ /* 0x040fe200078efcff */
[----:B------:R-:W-:Y:S01]  /*43e0*/  IMAD R15, R15, R0, RZ ;  /* 0x000000000f0f7224 */ /* 0x000fe200078e02ff */
[C---:B------:R-:W-:Y:S01]  /*43f0*/  LOP3.LUT R39, R6.reuse, 0x34, RZ, 0xfc, !PT ;  /* 0x0000003406277812 */ /* 0x040fe200078efcff */
[----:B------:R-:W-:Y:S01]  /*4400*/  IMAD.MOV R10, RZ, RZ, -R10 ;  /* 0x000000ffff0a7224 */ /* 0x000fe200078e0a0a */
[C---:B------:R-:W-:Y:S01]  /*4410*/  LOP3.LUT R45, R6.reuse, 0x30, RZ, 0xfc, !PT ;  /* 0x00000030062d7812 */ /* 0x040fe200078efcff */
[----:B------:R-:W-:Y:S01]  /*4420*/  IMAD.MOV R11, RZ, RZ, -R7 ;  /* 0x000000ffff0b7224 */ /* 0x000fe200078e0a07 */
[----:B------:R-:W-:Y:S01]  /*4430*/  LEA.HI R7, R155, R2, RZ, 0x1a ;  /* 0x000000029b077211 */ /* 0x000fe200078fd0ff */
[----:B------:R-:W-:Y:S01]  /*4440*/  IMAD.HI.U32 R8, R9, R15, R8 ;  /* 0x0000000f09087227 */ /* 0x000fe200078e0008 */
[----:B------:R-:W-:-:S02]  /*4450*/  LOP3.LUT R49, R6, 0x28, RZ, 0xfc, !PT ;  /* 0x0000002806317812 */ /* 0x000fc400078efcff */
[C---:B------:R-:W-:Y:S01]  /*4460*/  LOP3.LUT R51, R6.reuse, 0x24, RZ, 0xfc, !PT ;  /* 0x0000002406337812 */ /* 0x040fe200078efcff */
[C---:B------:R-:W-:Y:S01]  /*4470*/  IMAD R9, R13.reuse, R10, R12 ;  /* 0x0000000a0d097224 */ /* 0x040fe200078e020c */
[----:B------:R-:W-:Y:S01]  /*4480*/  SHF.R.S32.HI R12, RZ, 0x1f, R151 ;  /* 0x0000001fff0c7819 */ /* 0x000fe20000011497 */
[C---:B------:R-:W-:Y:S01]  /*4490*/  IMAD R10, R13.reuse, R11, R14 ;  /* 0x0000000b0d0a7224 */ /* 0x040fe200078e020e */
[----:B------:R-:W-:Y:S01]  /*44a0*/  LOP3.LUT R53, R6, 0x20, RZ, 0xfc, !PT ;  /* 0x0000002006357812 */ /* 0x000fe200078efcff */
[----:B------:R-:W-:Y:S01]  /*44b0*/  IMAD.HI.U32 R11, R8, R19, RZ ;  /* 0x00000013080b7227 */ /* 0x000fe200078e00ff */
[C---:B------:R-:W-:Y:S02]  /*44c0*/  ISETP.GT.U32.AND P0, PT, R13.reuse, R9, PT ;  /* 0x000000090d00720c */ /* 0x040fe40003f04070 */
[----:B------:R-:W-:Y:S01]  /*44d0*/  ISETP.GT.U32.AND P1, PT, R13, R10, PT ;  /* 0x0000000a0d00720c */ /* 0x000fe20003f24070 */
[----:B------:R-:W-:Y:S01]  /*44e0*/  VIADD R14, R7, 0x1fc ;  /* 0x000001fc070e7836 */ /* 0x000fe20000000000 */
[----:B------:R-:W-:Y:S01]  /*44f0*/  LEA.HI R151, R12, R151, RZ, 0x6 ;  /* 0x000000970c977211 */ /* 0x000fe200078f30ff */
[----:B------:R-:W-:Y:S01]  /*4500*/  IMAD.MOV R11, RZ, RZ, -R11 ;  /* 0x000000ffff0b7224 */ /* 0x000fe200078e0a0b */
[----:B------:R-:W-:Y:S01]  /*4510*/  LOP3.LUT R57, R6, 0x18, RZ, 0xfc, !PT ;  /* 0x0000001806397812 */ /* 0x000fe200078efcff */
[----:B------:R-:W-:Y:S01]  /*4520*/  IMAD.HI.U32 R12, R8, R17, RZ ;  /* 0x00000011080c7227 */ /* 0x000fe200078e00ff */
[----:B------:R-:W-:-:S02]  /*4530*/  IABS R15, R14 ;  /* 0x0000000e000f7213 */ /* 0x000fc40000000000 */
[----:B------:R-:W-:Y:S01]  /*4540*/  ISETP.GE.AND P5, PT, R14, RZ, PT ;  /* 0x000000ff0e00720c */ /* 0x000fe20003fa6270 */
[----:B------:R-:W-:Y:S01]  /*4550*/  IMAD R30, R0, R11, R19 ;  /* 0x0000000b001e7224 */ /* 0x000fe200078e0213 */
[----:B------:R-:W-:Y:S01]  /*4560*/  LOP3.LUT R14, R6, 0x1e4, RZ, 0xfc, !PT ;  /* 0x000001e4060e7812 */ /* 0x000fe200078efcff */
[--C-:B------:R-:W-:Y:S01]  /*4570*/  @!P0 IMAD.IADD R9, R9, 0x1, -R13.reuse ;  /* 0x0000000109098824 */ /* 0x100fe200078e0a0d */
[----:B------:R-:W-:Y:S01]  /*4580*/  ISETP.GE.AND P0, PT, R16, RZ, PT ;  /* 0x000000ff1000720c */ /* 0x000fe20003f06270 */
[----:B------:R-:W-:Y:S01]  /*4590*/  @!P1 IMAD.IADD R10, R10, 0x1, -R13 ;  /* 0x000000010a0a9824 */ /* 0x000fe200078e0a0d */
[----:B------:R-:W-:Y:S01]  /*45a0*/  ISETP.GT.U32.AND P1, PT, R0, R30, PT ;  /* 0x0000001e0000720c */ /* 0x000fe20003f24070 */
[----:B------:R-:W-:Y:S01]  /*45b0*/  IMAD.HI.U32 R11, R8, R15, RZ ;  /* 0x0000000f080b7227 */ /* 0x000fe200078e00ff */
[C---:B------:R-:W-:Y:S02]  /*45c0*/  ISETP.GT.U32.AND P2, PT, R13.reuse, R9, PT ;  /* 0x000000090d00720c */ /* 0x040fe40003f44070 */
[----:B------:R-:W-:Y:S01]  /*45d0*/  ISETP.GT.U32.AND P4, PT, R13, R10, PT ;  /* 0x0000000a0d00720c */ /* 0x000fe20003f84070 */
[----:B------:R-:W-:Y:S01]  /*45e0*/  IMAD.MOV R11, RZ, RZ, -R11 ;  /* 0x000000ffff0b7224 */ /* 0x000fe200078e0a0b */
[----:B------:R-:W-:Y:S01]  /*45f0*/  IABS R19, R14 ;  /* 0x0000000e00137213 */ /* 0x000fe20000000000 */
[----:B------:R-:W-:Y:S01]  /*4600*/  IMAD.MOV R12, RZ, RZ, -R12 ;  /* 0x000000ffff0c7224 */ /* 0x000fe200078e0a0c */
[----:B------:R-:W-:Y:S01]  /*4610*/  LOP3.LUT R16, R6, 0x1d8, RZ, 0xfc, !PT ;  /* 0x000001d806107812 */ /* 0x000fe200078efcff */
[----:B------:R-:W-:Y:S01]  /*4620*/  IMAD R134, R0, R11, R15 ;  /* 0x0000000b00867224 */ /* 0x000fe200078e020f */
[----:B------:R-:W-:Y:S01]  /*4630*/  LOP3.LUT R11, R6, 0x1f4, RZ, 0xfc, !PT ;  /* 0x000001f4060b7812 */ /* 0x000fe200078efcff */
[----:B------:R-:W-:Y:S01]  /*4640*/  IMAD R32, R0, R12, R17 ;  /* 0x0000000c00207224 */ /* 0x000fe200078e0211 */
[----:B------:R-:W-:Y:S01]  /*4650*/  IABS R37, R57 ;  /* 0x0000003900257213 */ /* 0x000fe20000000000 */
[----:B------:R-:W-:Y:S01]  /*4660*/  @!P1 IMAD.IADD R30, R30, 0x1, -R0 ;  /* 0x000000011e1e9824 */ /* 0x000fe200078e0a00 */
[----:B------:R-:W-:Y:S01]  /*4670*/  LOP3.LUT R61, R6, 0x10, RZ, 0xfc, !PT ;  /* 0x00000010063d7812 */ /* 0x000fe200078efcff */
[--C-:B------:R-:W-:Y:S01]  /*4680*/  @!P2 IMAD.IADD R9, R9, 0x1, -R13.reuse ;  /* 0x000000010909a824 */ /* 0x100fe200078e0a0d */
[----:B------:R-:W-:Y:S01]  /*4690*/  ISETP.NE.AND P2, PT, R20, RZ, PT ;  /* 0x000000ff1400720c */ /* 0x000fe20003f45270 */
[----:B------:R-:W-:Y:S01]  /*46a0*/  @!P4 IMAD.IADD R10, R10, 0x1, -R13 ;  /* 0x000000010a0ac824 */ /* 0x000fe200078e0a0d */
[C---:B------:R-:W-:Y:S01]  /*46b0*/  ISETP.GT.U32.AND P4, PT, R0.reuse, R134, PT ;  /* 0x000000860000720c */ /* 0x040fe20003f84070 */
[----:B------:R-:W-:Y:S01]  /*46c0*/  @!P6 IMAD.MOV R9, RZ, RZ, -R9 ;  /* 0x000000ffff09e224 */ /* 0x000fe200078e0a09 */
[----:B------:R-:W-:Y:S01]  /*46d0*/  ISETP.GT.U32.AND P1, PT, R0, R30, PT ;  /* 0x0000001e0000720c */ /* 0x000fe20003f24070 */
[----:B------:R-:W-:Y:S01]  /*46e0*/  @!P3 IMAD.MOV R10, RZ, RZ, -R10 ;  /* 0x000000ffff0ab224 */ /* 0x000fe200078e0a0a */
[----:B------:R-:W-:Y:S01]  /*46f0*/  ISETP.GE.AND P6, PT, R6, RZ, PT ;  /* 0x000000ff0600720c */ /* 0x000fe20003fc6270 */
[C---:B------:R-:W-:Y:S01]  /*4700*/  VIADD R12, R7.reuse, 0x1ec ;  /* 0x000001ec070c7836 */ /* 0x040fe20000000000 */
[----:B------:R-:W-:Y:S01]  /*4710*/  LOP3.LUT R20, RZ, R20, RZ, 0x33, !PT ;  /* 0x00000014ff147212 */ /* 0x000fe200078e33ff */
[----:B------:R-:W-:Y:S01]  /*4720*/  VIADD R47, R7, 0x2c ;  /* 0x0000002c072f7836 */ /* 0x000fe20000000000 */
[----:B------:R-:W-:Y:S01]  /*4730*/  ISETP.GE.AND P3, PT, R11, RZ, PT ;  /* 0x000000ff0b00720c */ /* 0x000fe20003f66270 */
[----:B------:R-:W-:Y:S01]  /*4740*/  VIADD R55, R7, 0x1c ;  /* 0x0000001c07377836 */ /* 0x000fe20000000000 */
[----:B------:R-:W-:-:S02]  /*4750*/  SEL R23, R20, R9, !P2 ;  /* 0x0000000914177207 */ /* 0x000fc40005000000 */
[----:B------:R-:W-:Y:S01]  /*4760*/  IABS R11, R11 ;  /* 0x0000000b000b7213 */ /* 0x000fe20000000000 */
[--C-:B------:R-:W-:Y:S01]  /*4770*/  @!P4 IMAD.IADD R134, R134, 0x1, -R0.reuse ;  /* 0x000000018686c824 */ /* 0x100fe200078e0a00 */
[----:B------:R-:W-:Y:S01]  /*4780*/  LOP3.LUT R9, R6, 0x1f0, RZ, 0xfc, !PT ;  /* 0x000001f006097812 */ /* 0x000fe200078efcff */
[----:B------:R-:W-:Y:S01]  /*4790*/  @!P1 IMAD.IADD R30, R30, 0x1, -R0 ;  /* 0x000000011e1e9824 */ /* 0x000fe200078e0a00 */
[----:B------:R-:W-:Y:S02]  /*47a0*/  IABS R15, R12 ;  /* 0x0000000c000f7213 */ /* 0x000fe40000000000 */
[----:B------:R-:W-:Y:S01]  /*47b0*/  ISETP.GE.AND P1, PT, R9, RZ, PT ;  /* 0x000000ff0900720c */ /* 0x000fe20003f26270 */
[----:B------:R-:W-:Y:S01]  /*47c0*/  @!P6 IMAD.MOV R30, RZ, RZ, -R30 ;  /* 0x000000ffff1ee224 */ /* 0x000fe200078e0a1e */
[----:B------:R-:W-:Y:S01]  /*47d0*/  IABS R13, R9 ;  /* 0x00000009000d7213 */ /* 0x000fe20000000000 */
[----:B------:R-:W-:Y:S01]  /*47e0*/  IMAD.HI.U32 R9, R8, R11, RZ ;  /* 0x0000000b08097227 */ /* 0x000fe200078e00ff */
[----:B------:R-:W-:-:S02]  /*47f0*/  ISETP.GT.U32.AND P4, PT, R0, R134, PT ;  /* 0x000000860000720c */ /* 0x000fc40003f84070 */
[----:B------:R-:W-:Y:S01]  /*4800*/  ISETP.GT.U32.AND P6, PT, R0, R32, PT ;  /* 0x000000200000720c */ /* 0x000fe20003fc4070 */
[----:B------:R-:W-:Y:S01]  /*4810*/  IMAD.MOV R132, RZ, RZ, -R9 ;  /* 0x000000ffff847224 */ /* 0x000fe200078e0a09 */
[----:B------:R-:W-:Y:S01]  /*4820*/  SEL R25, R20, R10, !P2 ;  /* 0x0000000a14197207 */ /* 0x000fe20005000000 */
[----:B------:R-:W-:Y:S01]  /*4830*/  IMAD.HI.U32 R9, R8, R13, RZ ;  /* 0x0000000d08097227 */ /* 0x000fe200078e00ff */
[----:B------:R-:W-:Y:S02]  /*4840*/  ISETP.GE.AND P2, PT, R12, RZ, PT ;  /* 0x000000ff0c00720c */ /* 0x000fe40003f46270 */
[----:B------:R-:W-:Y:S01]  /*4850*/  LOP3.LUT R12, R6, 0x1e8, RZ, 0xfc, !PT ;  /* 0x000001e8060c7812 */ /* 0x000fe200078efcff */
[----:B------:R-:W-:Y:S01]  /*4860*/  IMAD R132, R0, R132, R11 ;  /* 0x0000008400847224 */ /* 0x000fe200078e020b */
[----:B------:R-:W-:Y:S01]  /*4870*/  LOP3.LUT R20, R6, 0xa0, RZ, 0xfc, !PT ;  /* 0x000000a006147812 */ /* 0x000fe200078efcff */
[----:B------:R-:W-:Y:S01]  /*4880*/  IMAD.MOV R34, RZ, RZ, -R9 ;  /* 0x000000ffff227224 */ /* 0x000fe200078e0a09 */
[----:B------:R-:W-:Y:S01]  /*4890*/  IABS R17, R12 ;  /* 0x0000000c00117213 */ /* 0x000fe20000000000 */
[--C-:B------:R-:W-:Y:S01]  /*48a0*/  @!P4 IMAD.IADD R134, R134, 0x1, -R0.reuse ;  /* 0x000000018686c824 */ /* 0x100fe200078e0a00 */
[----:B------:R-:W-:Y:S01]  /*48b0*/  ISETP.GT.U32.AND P4, PT, R0, R132, PT ;  /* 0x000000840000720c */ /* 0x000fe20003f84070 */
[----:B------:R-:W-:Y:S01]  /*48c0*/  @!P6 IMAD.IADD R32, R32, 0x1, -R0 ;  /* 0x000000012020e824 */ /* 0x000fe200078e0a00 */
[----:B------:R-:W-:Y:S01]  /*48d0*/  IABS R29, R55 ;  /* 0x00000037001d7213 */ /* 0x000fe20000000000 */
[----:B------:R-:W-:Y:S01]  /*48e0*/  IMAD.HI.U32 R9, R8, R15, RZ ;  /* 0x0000000f08097227 */ /* 0x000fe200078e00ff */
[----:B------:R-:W-:-:S02]  /*48f0*/  LOP3.LUT R63, R6, 0x8, RZ, 0xfc, !PT ;  /* 0x00000008063f7812 */ /* 0x000fc400078efcff */
[C---:B------:R-:W-:Y:S01]  /*4900*/  ISETP.GT.U32.AND P6, PT, R0.reuse, R32, PT ;  /* 0x000000200000720c */ /* 0x040fe20003fc4070 */
[----:B------:R-:W-:Y:S01]  /*4910*/  IMAD.MOV R9, RZ, RZ, -R9 ;  /* 0x000000ffff097224 */ /* 0x000fe200078e0a09 */
[----:B------:R-:W-:Y:S01]  /*4920*/  IABS R41, R63 ;  /* 0x0000003f00297213 */ /* 0x000fe20000000000 */
[----:B------:R-:W-:Y:S01]  /*4930*/  IMAD R34, R0, R34, R13 ;  /* 0x0000002200227224 */ /* 0x000fe200078e020d */
[----:B------:R-:W-:Y:S01]  /*4940*/  LOP3.LUT R59, R6, 0x14, RZ, 0xfc, !PT ;  /* 0x00000014063b7812 */ /* 0x000fe200078efcff */
[----:B------:R-:W-:Y:S01]  /*4950*/  IMAD R130, R0, R9, R15 ;  /* 0x0000000900827224 */ /* 0x000fe200078e020f */
[----:B------:R-:W-:Y:S01]  /*4960*/  LOP3.LUT R15, R6, 0x1e0, RZ, 0xfc, !PT ;  /* 0x000001e0060f7812 */ /* 0x000fe200078efcff */
[----:B------:R-:W-:Y:S02]  /*4970*/  @!P4 IMAD.IADD R132, R132, 0x1, -R0 ;  /* 0x000000018484c824 */ /* 0x000fe400078e0a00 */
[----:B------:R-:W-:-:S03]  /*4980*/  IMAD.HI.U32 R11, R8, R19, RZ ;  /* 0x00000013080b7227 */ /* 0x000fc600078e00ff */
[----:B------:R-:W-:Y:S01]  /*4990*/  ISETP.GT.U32.AND P4, PT, R0, R132, PT ;  /* 0x000000840000720c */ /* 0x000fe20003f84070 */
[----:B------:R-:W-:Y:S01]  /*49a0*/  @!P6 IMAD.IADD R32, R32, 0x1, -R0 ;  /* 0x000000012020e824 */ /* 0x000fe200078e0a00 */
[C---:B------:R-:W-:Y:S01]  /*49b0*/  ISETP.GT.U32.AND P6, PT, R0.reuse, R130, PT ;  /* 0x000000820000720c */ /* 0x040fe20003fc4070 */
[----:B------:R-:W-:Y:S01]  /*49c0*/  @!P5 IMAD.MOV R134, RZ, RZ, -R134 ;  /* 0x000000ffff86d224 */ /* 0x000fe200078e0a86 */
[----:B------:R-:W-:Y:S01]  /*49d0*/  ISETP.GT.U32.AND P5, PT, R0, R34, PT ;  /* 0x000000220000720c */ /* 0x000fe20003fa4070 */
[----:B------:R-:W-:Y:S02]  /*49e0*/  IMAD.MOV R11, RZ, RZ, -R11 ;  /* 0x000000ffff0b7224 */ /* 0x000fe400078e0a0b */
[----:B------:R-:W-:-:S04]  /*49f0*/  IMAD.HI.U32 R10, R8, R17, RZ ;  /* 0x00000011080a7227 */ /* 0x000fc800078e00ff */
[----:B------:R-:W-:Y:S01]  /*4a00*/  IMAD R128, R0, R11, R19 ;  /* 0x0000000b00807224 */ /* 0x000fe200078e0213 */
[----:B------:R-:W-:Y:S01]  /*4a10*/  IABS R11, R15 ;  /* 0x0000000f000b7213 */ /* 0x000fe20000000000 */
[--C-:B------:R-:W-:Y:S02]  /*4a20*/  @!P4 IMAD.IADD R132, R132, 0x1, -R0.reuse ;  /* 0x000000018484c824 */ /* 0x100fe400078e0a00 */
[----:B------:R-:W-:Y:S02]  /*4a30*/  VIADD R9, R7, 0x1dc ;  /* 0x000001dc07097836 */ /* 0x000fe40000000000 */
[----:B------:R-:W-:Y:S02]  /*4a40*/  @!P6 IMAD.IADD R130, R130, 0x1, -R0 ;  /* 0x000000018282e824 */ /* 0x000fe400078e0a00 */
[----:B------:R-:W-:Y:S01]  /*4a50*/  @!P3 IMAD.MOV R132, RZ, RZ, -R132 ;  /* 0x000000ffff84b224 */ /* 0x000fe200078e0a84 */
[----:B------:R-:W-:Y:S01]  /*4a60*/  ISETP.GT.U32.AND P3, PT, R0, R128, PT ;  /* 0x000000800000720c */ /* 0x000fe20003f64070 */
[----:B------:R-:W-:Y:S01]  /*4a70*/  IMAD.MOV R10, RZ, RZ, -R10 ;  /* 0x000000ffff0a7224 */ /* 0x000fe200078e0a0a */
[----:B------:R-:W-:Y:S01]  /*4a80*/  IABS R13, R9 ;  /* 0x00000009000d7213 */ /* 0x000fe20000000000 */
[----:B------:R-:W-:Y:S01]  /*4a90*/  @!P5 IMAD.IADD R34, R34, 0x1, -R0 ;  /* 0x000000012222d824 */ /* 0x000fe200078e0a00 */
[----:B------:R-:W-:Y:S01]  /*4aa0*/  ISETP.GE.AND P5, PT, R9, RZ, PT ;  /* 0x000000ff0900720c */ /* 0x000fe20003fa6270 */
[C---:B------:R-:W-:Y:S01]  /*4ab0*/  IMAD R36, R0.reuse, R10, R17 ;  /* 0x0000000a00247224 */ /* 0x040fe200078e0211 */
[----:B------:R-:W-:Y:S01]  /*4ac0*/  ISETP.GT.U32.AND P6, PT, R0, R130, PT ;  /* 0x000000820000720c */ /* 0x000fe20003fc4070 */
[----:B------:R-:W-:Y:S01]  /*4ad0*/  IMAD.HI.U32 R9, R8, R11, RZ ;  /* 0x0000000b08097227 */ /* 0x000fe200078e00ff */
[----:B------:R-:W-:-:S02]  /*4ae0*/  IABS R10, R16 ;  /* 0x00000010000a7213 */ /* 0x000fc40000000000 */
[----:B------:R-:W-:Y:S01]  /*4af0*/  ISETP.GT.U32.AND P4, PT, R0, R36, PT ;  /* 0x000000240000720c */ /* 0x000fe20003f84070 */
[----:B------:R-:W-:Y:S02]  /*4b00*/  IMAD.MOV R9, RZ, RZ, -R9 ;  /* 0x000000ffff097224 */ /* 0x000fe400078e0a09 */
[----:B------:R-:W-:Y:S02]  /*4b10*/  @!P3 IMAD.IADD R128, R128, 0x1, -R0 ;  /* 0x000000018080b824 */ /* 0x000fe400078e0a00 */
[C---:B------:R-:W-:Y:S02]  /*4b20*/  IMAD R38, R0.reuse, R9, R11 ;  /* 0x0000000900267224 */ /* 0x040fe400078e020b */
[----:B------:R-:W-:Y:S01]  /*4b30*/  @!P0 IMAD.MOV R32, RZ, RZ, -R32 ;  /* 0x000000ffff208224 */ /* 0x000fe200078e0a20 */
[----:B------:R-:W-:Y:S01]  /*4b40*/  ISETP.GT.U32.AND P0, PT, R0, R34, PT ;  /* 0x000000220000720c */ /* 0x000fe20003f04070 */
[----:B------:R-:W-:Y:S01]  /*4b50*/  @!P6 IMAD.IADD R130, R130, 0x1, -R0 ;  /* 0x000000018282e824 */ /* 0x000fe200078e0a00 */
[----:B------:R-:W-:Y:S01]  /*4b60*/  ISETP.GT.U32.AND P6, PT, R0, R38, PT ;  /* 0x000000260000720c */ /* 0x000fe20003fc4070 */
[----:B------:R-:W-:Y:S01]  /*4b70*/  IMAD.HI.U32 R9, R8, R13, RZ ;  /* 0x0000000d08097227 */ /* 0x000fe200078e00ff */
[----:B------:R-:W-:-:S03]  /*4b80*/  ISETP.GT.U32.AND P3, PT, R0, R128, PT ;  /* 0x000000800000720c */ /* 0x000fc60003f64070 */
[----:B------:R-:W-:Y:S02]  /*4b90*/  @!P4 IMAD.IADD R36, R36, 0x1, -R0 ;  /* 0x000000012424c824 */ /* 0x000fe400078e0a00 */
[----:B------:R-:W-:Y:S02]  /*4ba0*/  IMAD.MOV R9, RZ, RZ, -R9 ;  /* 0x000000ffff097224 */ /* 0x000fe400078e0a09 */
[----:B------:R-:W-:Y:S01]  /*4bb0*/  IMAD.MOV.U32 R11, RZ, RZ, R10 ;  /* 0x000000ffff0b7224 */ /* 0x000fe200078e000a */
[C---:B------:R-:W-:Y:S01]  /*4bc0*/  ISETP.GT.U32.AND P4, PT, R0.reuse, R36, PT ;  /* 0x000000240000720c */ /* 0x040fe20003f84070 */
[----:B------:R-:W-:Y:S01]  /*4bd0*/  IMAD R126, R0, R9, R13 ;  /* 0x00000009007e7224 */ /* 0x000fe200078e020d */
[----:B------:R-:W-:Y:S01]  /*4be0*/  LOP3.LUT R9, R6, 0x1d4, RZ, 0xfc, !PT ;  /* 0x000001d406097812 */ /* 0x000fe200078efcff */
[--C-:B------:R-:W-:Y:S01]  /*4bf0*/  @!P0 IMAD.IADD R34, R34, 0x1, -R0.reuse ;  /* 0x0000000122228824 */ /* 0x100fe200078e0a00 */
[----:B------:R-:W-:Y:S01]  /*4c00*/  ISETP.GE.AND P0, PT, R12, RZ, PT ;  /* 0x000000ff0c00720c */ /* 0x000fe20003f06270 */
[--C-:B------:R-:W-:Y:S01]  /*4c10*/  @!P6 IMAD.IADD R38, R38, 0x1, -R0.reuse ;  /* 0x000000012626e824 */ /* 0x100fe200078e0a00 */
[----:B------:R-:W-:Y:S01]  /*4c20*/  LOP3.LUT R12, R6, 0x1c8, RZ, 0xfc, !PT ;  /* 0x000001c8060c7812 */ /* 0x000fe200078efcff */
[----:B------:R-:W-:Y:S01]  /*4c30*/  @!P3 IMAD.IADD R128, R128, 0x1, -R0 ;  /* 0x000000018080b824 */ /* 0x000fe200078e0a00 */
[----:B------:R-:W-:Y:S01]  /*4c40*/  ISETP.GT.U32.AND P3, PT, R0, R126, PT ;  /* 0x0000007e0000720c */ /* 0x000fe20003f64070 */
[----:B------:R-:W-:Y:S01]  /*4c50*/  IMAD.HI.U32 R10, R8, R11, RZ ;  /* 0x0000000b080a7227 */ /* 0x000fe200078e00ff */
[----:B------:R-:W-:-:S02]  /*4c60*/  ISETP.GT.U32.AND P6, PT, R0, R38, PT ;  /* 0x000000260000720c */ /* 0x000fc40003fc4070 */
[----:B------:R-:W-:Y:S01]  /*4c70*/  IABS R17, R12 ;  /* 0x0000000c00117213 */ /* 0x000fe20000000000 */
[----:B------:R-:W-:Y:S01]  /*4c80*/  @!P2 IMAD.MOV R130, RZ, RZ, -R130 ;  /* 0x000000ffff82a224 */ /* 0x000fe200078e0a82 */
[----:B------:R-:W-:Y:S01]  /*4c90*/  ISETP.GE.AND P2, PT, R15, RZ, PT ;  /* 0x000000ff0f00720c */ /* 0x000fe20003f46270 */
[----:B------:R-:W-:Y:S02]  /*4ca0*/  IMAD.MOV R10, RZ, RZ, -R10 ;  /* 0x000000ffff0a7224 */ /* 0x000fe400078e0a0a */
[----:B------:R-:W-:Y:S01]  /*4cb0*/  @!P4 IMAD.IADD R36, R36, 0x1, -R0 ;  /* 0x000000012424c824 */ /* 0x000fe200078e0a00 */
[----:B------:R-:W-:Y:S01]  /*4cc0*/  ISETP.GE.AND P4, PT, R16, RZ, PT ;  /* 0x000000ff1000720c */ /* 0x000fe20003f86270 */
[----:B------:R-:W-:Y:S01]  /*4cd0*/  IMAD R40, R0, R10, R11 ;  /* 0x0000000a00287224 */ /* 0x000fe200078e020b */
[----:B------:R-:W-:Y:S01]  /*4ce0*/  IABS R11, R9 ;  /* 0x00000009000b7213 */ /* 0x000fe20000000000 */
[----:B------:R-:W-:Y:S01]  /*4cf0*/  @!P0 IMAD.MOV R36, RZ, RZ, -R36 ;  /* 0x000000ffff248224 */ /* 0x000fe200078e0a24 */
[----:B------:R-:W-:Y:S01]  /*4d00*/  ISETP.GE.AND P0, PT, R9, RZ, PT ;  /* 0x000000ff0900720c */ /* 0x000fe20003f06270 */
[--C-:B------:R-:W-:Y:S01]  /*4d10*/  @!P3 IMAD.IADD R126, R126, 0x1, -R0.reuse ;  /* 0x000000017e7eb824 */ /* 0x100fe200078e0a00 */
[----:B------:R-:W-:Y:S01]  /*4d20*/  LOP3.LUT R9, R6, 0x1d0, RZ, 0xfc, !PT ;  /* 0x000001d006097812 */ /* 0x000fe200078efcff */
[----:B------:R-:W-:Y:S01]  /*4d30*/  @!P6 IMAD.IADD R38, R38, 0x1, -R0 ;  /* 0x000000012626e824 */ /* 0x000fe200078e0a00 */
[----:B------:R-:W-:Y:S01]  /*4d40*/  LOP3.LUT R16, R6, 0x1b8, RZ, 0xfc, !PT ;  /* 0x000001b806107812 */ /* 0x000fe200078efcff */
[----:B------:R-:W-:Y:S01]  /*4d50*/  VIADD R10, R7, 0x1cc ;  /* 0x000001cc070a7836 */ /* 0x000fe20000000000 */
[----:B------:R-:W-:Y:S01]  /*4d60*/  ISETP.GE.AND P6, PT, R9, RZ, PT ;  /* 0x000000ff0900720c */ /* 0x000fe20003fc6270 */
[----:B------:R-:W-:Y:S01]  /*4d70*/  @!P2 IMAD.MOV R38, RZ, RZ, -R38 ;  /* 0x000000ffff26a224 */ /* 0x000fe200078e0a26 */
[----:B------:R-:W-:Y:S01]  /*4d80*/  IABS R13, R9 ;  /* 0x00000009000d7213 */ /* 0x000fe20000000000 */
[----:B------:R-:W-:Y:S01]  /*4d90*/  IMAD.HI.U32 R9, R8, R11, RZ ;  /* 0x0000000b08097227 */ /* 0x000fe200078e00ff */
[----:B------:R-:W-:-:S02]  /*4da0*/  ISETP.GT.U32.AND P3, PT, R0, R126, PT ;  /* 0x0000007e0000720c */ /* 0x000fc40003f64070 */
[----:B------:R-:W-:Y:S01]  /*4db0*/  ISETP.GT.U32.AND P2, PT, R0, R40, PT ;  /* 0x000000280000720c */ /* 0x000fe20003f44070 */
[----:B------:R-:W-:Y:S01]  /*4dc0*/  IMAD.MOV R124, RZ, RZ, -R9 ;  /* 0x000000ffff7c7224 */ /* 0x000fe200078e0a09 */
[----:B------:R-:W-:Y:S01]  /*4dd0*/  IABS R15, R10 ;  /* 0x0000000a000f7213 */ /* 0x000fe20000000000 */
[----:B------:R-:W-:-:S04]  /*4de0*/  IMAD.HI.U32 R9, R8, R13, RZ ;  /* 0x0000000d08097227 */ /* 0x000fc800078e00ff */
[----:B------:R-:W-:Y:S02]  /*4df0*/  IMAD R124, R0, R124, R11 ;  /* 0x0000007c007c7224 */ /* 0x000fe400078e020b */
[----:B------:R-:W-:Y:S02]  /*4e00*/  IMAD.MOV R42, RZ, RZ, -R9 ;  /* 0x000000ffff2a7224 */ /* 0x000fe400078e0a09 */
[--C-:B------:R-:W-:Y:S01]  /*4e10*/  @!P3 IMAD.IADD R126, R126, 0x1, -R0.reuse ;  /* 0x000000017e7eb824 */ /* 0x100fe200078e0a00 */
[----:B------:R-:W-:Y:S01]  /*4e20*/  ISETP.GT.U32.AND P3, PT, R0, R124, PT ;  /* 0x0000007c0000720c */ /* 0x000fe20003f64070 */
[----:B------:R-:W-:Y:S02]  /*4e30*/  @!P2 IMAD.IADD R40, R40, 0x1, -R0 ;  /* 0x000000012828a824 */ /* 0x000fe400078e0a00 */
[----:B------:R-:W-:-:S03]  /*4e40*/  IMAD.HI.U32 R9, R8, R15, RZ ;  /* 0x0000000f08097227 */ /* 0x000fc600078e00ff */
[----:B------:R-:W-:Y:S01]  /*4e50*/  ISETP.GT.U32.AND P2, PT, R0, R40, PT ;  /* 0x000000280000720c */ /* 0x000fe20003f44070 */
[----:B------:R-:W-:Y:S01]  /*4e60*/  @!P1 IMAD.MOV R34, RZ, RZ, -R34 ;  /* 0x000000ffff229224 */ /* 0x000fe200078e0a22 */
[----:B------:R-:W-:Y:S01]  /*4e70*/  ISETP.GE.AND P1, PT, R14, RZ, PT ;  /* 0x000000ff0e00720c */ /* 0x000fe20003f26270 */
[----:B------:R-:W-:Y:S01]  /*4e80*/  IMAD.MOV R9, RZ, RZ, -R9 ;  /* 0x000000ffff097224 */ /* 0x000fe200078e0a09 */
[----:B------:R-:W-:Y:S01]  /*4e90*/  LOP3.LUT R14, R6, 0x1c4, RZ, 0xfc, !PT ;  /* 0x000001c4060e7812 */ /* 0x000fe200078efcff */
[----:B------:R-:W-:Y:S02]  /*4ea0*/  IMAD R42, R0, R42, R13 ;  /* 0x0000002a002a7224 */ /* 0x000fe400078e020d */
[----:B------:R-:W-:Y:S01]  /*4eb0*/  @!P3 IMAD.IADD R124, R124, 0x1, -R0 ;  /* 0x000000017c7cb824 */ /* 0x000fe200078e0a00 */
[----:B------:R-:W-:Y:S01]  /*4ec0*/  IABS R19, R14 ;  /* 0x0000000e00137213 */ /* 0x000fe20000000000 */
[----:B------:R-:W-:Y:S01]  /*4ed0*/  IMAD R122, R0, R9, R15 ;  /* 0x00000009007a7224 */ /* 0x000fe200078e020f */
[----:B------:R-:W-:Y:S01]  /*4ee0*/  LOP3.LUT R15, R6, 0x1c0, RZ, 0xfc, !PT ;  /* 0x000001c0060f7812 */ /* 0x000fe200078efcff */
[----:B------:R-:W-:Y:S01]  /*4ef0*/  @!P5 IMAD.MOV R126, RZ, RZ, -R126 ;  /* 0x000000ffff7ed224 */ /* 0x000fe200078e0a7e */
[----:B------:R-:W-:Y:S01]  /*4f00*/  ISETP.GT.U32.AND P3, PT, R0, R124, PT ;  /* 0x0000007c0000720c */ /* 0x000fe20003f64070 */
[----:B------:R-:W-:Y:S01]  /*4f10*/  @!P2 IMAD.IADD R40, R40, 0x1, -R0 ;  /* 0x000000012828a824 */ /* 0x000fe200078e0a00 */
[----:B------:R-:W-:Y:S01]  /*4f20*/  ISETP.GT.U32.AND P2, PT, R0, R122, PT ;  /* 0x0000007a0000720c */ /* 0x000fe20003f44070 */
[----:B------:R-:W-:Y:S01]  /*4f30*/  IMAD.HI.U32 R11, R8, R19, RZ ;  /* 0x00000013080b7227 */ /* 0x000fe200078e00ff */
[----:B------:R-:W-:-:S03]  /*4f40*/  ISETP.GT.U32.AND P5, PT, R0, R42, PT ;  /* 0x0000002a0000720c */ /* 0x000fc60003fa4070 */
[----:B------:R-:W-:Y:S02]  /*4f50*/  IMAD.MOV R11, RZ, RZ, -R11 ;  /* 0x000000ffff0b7224 */ /* 0x000fe400078e0a0b */
[----:B------:R-:W-:Y:S01]  /*4f60*/  @!P1 IMAD.MOV R128, RZ, RZ, -R128 ;  /* 0x000000ffff809224 */ /* 0x000fe200078e0a80 */
[----:B------:R-:W-:Y:S01]  /*4f70*/  ISETP.GE.AND P1, PT, R10, RZ, PT ;  /* 0x000000ff0a00720c */ /* 0x000fe20003f26270 */
[----:B------:R-:W-:Y:S01]  /*4f80*/  IMAD R120, R0, R11, R19 ;  /* 0x0000000b00787224 */ /* 0x000fe200078e0213 */
[----:B------:R-:W-:Y:S01]  /*4f90*/  IABS R11, R15 ;  /* 0x0000000f000b7213 */ /* 0x000fe20000000000 */
[----:B------:R-:W-:Y:S02]  /*4fa0*/  @!P3 IMAD.IADD R124, R124, 0x1, -R0 ;  /* 0x000000017c7cb824 */ /* 0x000fe400078e0a00 */
[----:B------:R-:W-:-:S04]  /*4fb0*/  IMAD.HI.U32 R10, R8, R17, RZ ;  /* 0x00000011080a7227 */ /* 0x000fc800078e00ff */
        /* <DEDUP_REMOVED lines=270> */
[C---:B------:R-:W-:Y:S01]  /*60a0*/  ISETP.GT.U32.AND P0, PT, R0.reuse, R96, PT ;  /* 0x000000600000720c */ /* 0x040fe20003f04070 */
[----:B------:R-:W-:Y:S01]  /*60b0*/  IMAD.MOV R10, RZ, RZ, -R10 ;  /* 0x000000ffff0a7224 */ /* 0x000fe200078e0a0a */
[----:B------:R-:W-:Y:S01]  /*60c0*/  IABS R13, R9 ;  /* 0x00000009000d7213 */ /* 0x000fe20000000000 */
[----:B------:R-:W-:Y:S01]  /*60d0*/  @!P4 IMAD.MOV R64, RZ, RZ, -R64 ;  /* 0x000000ffff40c224 */ /* 0x000fe200078e0a40 */
[----:B------:R-:W-:Y:S01]  /*60e0*/  ISETP.GE.AND P4, PT, R9, RZ, PT ;  /* 0x000000ff0900720c */ /* 0x000fe20003f86270 */
[C---:B------:R-:W-:Y:S01]  /*60f0*/  IMAD R68, R0.reuse, R10, R17 ;  /* 0x0000000a00447224 */ /* 0x040fe200078e0211 */
[----:B------:R-:W-:Y:S01]  /*6100*/  ISETP.GT.U32.AND P2, PT, R0, R98, PT ;  /* 0x000000620000720c */ /* 0x000fe20003f44070 */
[----:B------:R-:W-:Y:S01]  /*6110*/  IMAD.HI.U32 R9, R8, R11, RZ ;  /* 0x0000000b08097227 */ /* 0x000fe200078e00ff */
[----:B------:R-:W-:-:S02]  /*6120*/  IABS R10, R16 ;  /* 0x00000010000a7213 */ /* 0x000fc40000000000 */
[----:B------:R-:W-:Y:S01]  /*6130*/  ISETP.GT.U32.AND P3, PT, R0, R68, PT ;  /* 0x000000440000720c */ /* 0x000fe20003f64070 */
[----:B------:R-:W-:Y:S02]  /*6140*/  IMAD.MOV R9, RZ, RZ, -R9 ;  /* 0x000000ffff097224 */ /* 0x000fe400078e0a09 */
[--C-:B------:R-:W-:Y:S02]  /*6150*/  @!P5 IMAD.IADD R66, R66, 0x1, -R0.reuse ;  /* 0x000000014242d824 */ /* 0x100fe400078e0a00 */
[----:B------:R-:W-:Y:S02]  /*6160*/  IMAD R70, R0, R9, R11 ;  /* 0x0000000900467224 */ /* 0x000fe400078e020b */
[--C-:B------:R-:W-:Y:S01]  /*6170*/  @!P0 IMAD.IADD R96, R96, 0x1, -R0.reuse ;  /* 0x0000000160608824 */ /* 0x100fe200078e0a00 */
        /* <DEDUP_REMOVED lines=159> */
[--C-:B------:R-:W-:Y:S01]  /*6b70*/  @!P5 IMAD.IADD R84, R84, 0x1, -R0.reuse ;  /* 0x000000015454d824 */ /* 0x100fe200078e0a00 */
[----:B------:R-:W-:Y:S01]  /*6b80*/  IABS R19, R18 ;  /* 0x0000001200137213 */ /* 0x000fe20000000000 */
[----:B------:R-:W-:Y:S02]  /*6b90*/  VIADD R9, R7, 0x11c ;  /* 0x0000011c07097836 */ /* 0x000fe40000000000 */
[----:B------:R-:W-:-:S02]  /*6ba0*/  @!P6 IMAD.IADD R156, R156, 0x1, -R0 ;  /* 0x000000019c9ce824 */ /* 0x000fc400078e0a00 */
[----:B------:R-:W-:Y:S01]  /*6bb0*/  @!P4 IMAD.MOV R84, RZ, RZ, -R84 ;  /* 0x000000ffff54c224 */ /* 0x000fe200078e0a54 */
[----:B------:R-:W-:Y:S01]  /*6bc0*/  ISETP.GT.U32.AND P4, PT, R0, R160, PT ;  /* 0x000000a00000720c */ /* 0x000fe20003f84070 */
[----:B------:R-:W-:Y:S01]  /*6bd0*/  IMAD.HI.U32 R10, R8, R17, RZ ;  /* 0x00000011080a7227 */ /* 0x000fe200078e00ff */
[----:B------:R-:W-:Y:S02]  /*6be0*/  IABS R13, R9 ;  /* 0x00000009000d7213 */ /* 0x000fe40000000000 */
[----:B------:R-:W-:Y:S01]  /*6bf0*/  ISETP.GT.U32.AND P6, PT, R0, R156, PT ;  /* 0x0000009c0000720c */ /* 0x000fe20003fc4070 */
[----:B------:R-:W-:Y:S01]  /*6c00*/  @!P3 IMAD.IADD R82, R82, 0x1, -R0 ;  /* 0x000000015252b824 */ /* 0x000fe200078e0a00 */
[----:B------:R-:W-:Y:S01]  /*6c10*/  ISETP.GE.AND P3, PT, R9, RZ, PT ;  /* 0x000000ff0900720c */ /* 0x000fe20003f66270 */
[----:B------:R-:W-:Y:S02]  /*6c20*/  IMAD.MOV R10, RZ, RZ, -R10 ;  /* 0x000000ffff0a7224 */ /* 0x000fe400078e0a0a */
[----:B------:R-:W-:-:S04]  /*6c30*/  IMAD.HI.U32 R9, R8, R11, RZ ;  /* 0x0000000b08097227 */ /* 0x000fc800078e00ff */
[----:B------:R-:W-:Y:S01]  /*6c40*/  IMAD R158, R0, R10, R17 ;  /* 0x0000000a009e7224 */ /* 0x000fe200078e0211 */
[----:B------:R-:W-:Y:S01]  /*6c50*/  IABS R10, R16 ;  /* 0x00000010000a7213 */ /* 0x000fe20000000000 */
[----:B------:R-:W-:Y:S02]  /*6c60*/  IMAD.MOV R9, RZ, RZ, -R9 ;  /* 0x000000ffff097224 */ /* 0x000fe400078e0a09 */
[--C-:B------:R-:W-:Y:S01]  /*6c70*/  @!P4 IMAD.IADD R160, R160, 0x1, -R0.reuse ;  /* 0x00000001a0a0c824 */ /* 0x100fe200078e0a00 */
[C---:B------:R-:W-:Y:S01]  /*6c80*/  ISETP.GT.U32.AND P5, PT, R0.reuse, R158, PT ;  /* 0x0000009e0000720c */ /* 0x040fe20003fa4070 */
[----:B------:R-:W-:Y:S02]  /*6c90*/  IMAD R162, R0, R9, R11 ;  /* 0x0000000900a27224 */ /* 0x000fe400078e020b */
[----:B------:R-:W-:Y:S01]  /*6ca0*/  @!P6 IMAD.IADD R156, R156, 0x1, -R0 ;  /* 0x000000019c9ce824 */ /* 0x000fe200078e0a00 */
[----:B------:R-:W-:Y:S01]  /*6cb0*/  ISETP.GT.U32.AND P4, PT, R0, R160, PT ;  /* 0x000000a00000720c */ /* 0x000fe20003f84070 */
[----:B------:R-:W-:Y:S01]  /*6cc0*/  IMAD.HI.U32 R9, R8, R13, RZ ;  /* 0x0000000d08097227 */ /* 0x000fe200078e00ff */
[----:B------:R-:W-:-:S03]  /*6cd0*/  ISETP.GT.U32.AND P6, PT, R0, R162, PT ;  /* 0x000000a20000720c */ /* 0x000fc60003fc4070 */
[----:B------:R-:W-:Y:S01]  /*6ce0*/  @!P0 IMAD.MOV R80, RZ, RZ, -R80 ;  /* 0x000000ffff508224 */ /* 0x000fe200078e0a50 */
[----:B------:R-:W-:Y:S01]  /*6cf0*/  ISETP.GT.U32.AND P0, PT, R0, R82, PT ;  /* 0x000000520000720c */ /* 0x000fe20003f04070 */
[----:B------:R-:W-:Y:S02]  /*6d00*/  IMAD.MOV R9, RZ, RZ, -R9 ;  /* 0x000000ffff097224 */ /* 0x000fe400078e0a09 */
[--C-:B------:R-:W-:Y:S02]  /*6d10*/  @!P5 IMAD.IADD R158, R158, 0x1, -R0.reuse ;  /* 0x000000019e9ed824 */ /* 0x100fe400078e0a00 */
[----:B------:R-:W-:Y:S01]  /*6d20*/  IMAD R164, R0, R9, R13 ;  /* 0x0000000900a47224 */ /* 0x000fe200078e020d */
[----:B------:R-:W-:Y:S01]  /*6d30*/  LOP3.LUT R9, R6, 0x114, RZ, 0xfc, !PT ;  /* 0x0000011406097812 */ /* 0x000fe200078efcff */
[--C-:B------:R-:W-:Y:S01]  /*6d40*/  @!P4 IMAD.IADD R160, R160, 0x1, -R0.reuse ;  /* 0x00000001a0a0c824 */ /* 0x100fe200078e0a00 */
[----:B------:R-:W-:Y:S01]  /*6d50*/  ISETP.GT.U32.AND P5, PT, R0, R158, PT ;  /* 0x0000009e0000720c */ /* 0x000fe20003fa4070 */
[----:B------:R-:W-:Y:S01]  /*6d60*/  @!P6 IMAD.IADD R162, R162, 0x1, -R0 ;  /* 0x00000001a2a2e824 */ /* 0x000fe200078e0a00 */
[----:B------:R-:W-:Y:S01]  /*6d70*/  ISETP.GT.U32.AND P4, PT, R0, R164, PT ;  /* 0x000000a40000720c */ /* 0x000fe20003f84070 */
[----:B------:R-:W-:-:S02]  /*6d80*/  IMAD.MOV.U32 R11, RZ, RZ, R10 ;  /* 0x000000ffff0b7224 */ /* 0x000fc400078e000a */
[----:B------:R-:W-:Y:S01]  /*6d90*/  @!P0 IMAD.IADD R82, R82, 0x1, -R0 ;  /* 0x0000000152528824 */ /* 0x000fe200078e0a00 */
[----:B------:R-:W-:Y:S01]  /*6da0*/  ISETP.GE.AND P0, PT, R12, RZ, PT ;  /* 0x000000ff0c00720c */ /* 0x000fe20003f06270 */
[----:B------:R-:W-:Y:S01]  /*6db0*/  IMAD.HI.U32 R10, R8, R11, RZ ;  /* 0x0000000b080a7227 */ /* 0x000fe200078e00ff */
[----:B------:R-:W-:Y:S02]  /*6dc0*/  ISETP.GT.U32.AND P6, PT, R0, R162, PT ;  /* 0x000000a20000720c */ /* 0x000fe40003fc4070 */
[----:B------:R-:W-:Y:S01]  /*6dd0*/  LOP3.LUT R12, R6, 0x110, RZ, 0xfc, !PT ;  /* 0x00000110060c7812 */ /* 0x000fe200078efcff */
[----:B------:R-:W-:Y:S02]  /*6de0*/  IMAD.MOV R10, RZ, RZ, -R10 ;  /* 0x000000ffff0a7224 */ /* 0x000fe400078e0a0a */
[--C-:B------:R-:W-:Y:S01]  /*6df0*/  @!P5 IMAD.IADD R158, R158, 0x1, -R0.reuse ;  /* 0x000000019e9ed824 */ /* 0x100fe200078e0a00 */
[----:B------:R-:W-:Y:S01]  /*6e00*/  IABS R13, R12 ;  /* 0x0000000c000d7213 */ /* 0x000fe20000000000 */
[----:B------:R-:W-:Y:S01]  /*6e10*/  IMAD R166, R0, R10, R11 ;  /* 0x0000000a00a67224 */ /* 0x000fe200078e020b */
[----:B------:R-:W-:Y:S01]  /*6e20*/  IABS R11, R9 ;  /* 0x00000009000b7213 */ /* 0x000fe20000000000 */
[----:B------:R-:W-:Y:S01]  /*6e30*/  @!P4 IMAD.IADD R164, R164, 0x1, -R0 ;  /* 0x00000001a4a4c824 */ /* 0x000fe200078e0a00 */
[----:B------:R-:W-:Y:S01]  /*6e40*/  ISETP.GE.AND P5, PT, R16, RZ, PT ;  /* 0x000000ff1000720c */ /* 0x000fe20003fa6270 */
[----:B------:R-:W-:Y:S01]  /*6e50*/  @!P0 IMAD.MOV R158, RZ, RZ, -R158 ;  /* 0x000000ffff9e8224 */ /* 0x000fe200078e0a9e */
[----:B------:R-:W-:Y:S01]  /*6e60*/  ISETP.GE.AND P0, PT, R9, RZ, PT ;  /* 0x000000ff0900720c */ /* 0x000fe20003f06270 */
[----:B------:R-:W-:Y:S01]  /*6e70*/  @!P6 IMAD.IADD R162, R162, 0x1, -R0 ;  /* 0x00000001a2a2e824 */ /* 0x000fe200078e0a00 */
[----:B------:R-:W-:Y:S01]  /*6e80*/  ISETP.GT.U32.AND P6, PT, R0, R166, PT ;  /* 0x000000a60000720c */ /* 0x000fe20003fc4070 */
[----:B------:R-:W-:Y:S01]  /*6e90*/  IMAD.HI.U32 R9, R8, R11, RZ ;  /* 0x0000000b08097227 */ /* 0x000fe200078e00ff */
[----:B------:R-:W-:-:S02]  /*6ea0*/  ISETP.GT.U32.AND P4, PT, R0, R164, PT ;  /* 0x000000a40000720c */ /* 0x000fc40003f84070 */
[----:B------:R-:W-:Y:S01]  /*6eb0*/  LOP3.LUT R16, R6, 0x100, RZ, 0xfc, !PT ;  /* 0x0000010006107812 */ /* 0x000fe200078efcff */
[----:B------:R-:W-:Y:S02]  /*6ec0*/  IMAD.MOV R168, RZ, RZ, -R9 ;  /* 0x000000ffffa87224 */ /* 0x000fe400078e0a09 */
[----:B------:R-:W-:Y:S01]  /*6ed0*/  @!P2 IMAD.MOV R156, RZ, RZ, -R156 ;  /* 0x000000ffff9ca224 */ /* 0x000fe200078e0a9c */
[----:B------:R-:W-:Y:S01]  /*6ee0*/  ISETP.GE.AND P2, PT, R15, RZ, PT ;  /* 0x000000ff0f00720c */ /* 0x000fe20003f46270 */
[----:B------:R-:W-:Y:S02]  /*6ef0*/  IMAD R168, R0, R168, R11 ;  /* 0x000000a800a87224 */ /* 0x000fe400078e020b */
[----:B------:R-:W-:-:S04]  /*6f00*/  IMAD.HI.U32 R9, R8, R13, RZ ;  /* 0x0000000d08097227 */ /* 0x000fc800078e00ff */
[--C-:B------:R-:W-:Y:S02]  /*6f10*/  @!P6 IMAD.IADD R166, R166, 0x1, -R0.reuse ;  /* 0x00000001a6a6e824 */ /* 0x100fe400078e0a00 */
[----:B------:R-:W-:Y:S01]  /*6f20*/  @!P4 IMAD.IADD R164, R164, 0x1, -R0 ;  /* 0x00000001a4a4c824 */ /* 0x000fe200078e0a00 */
[C---:B------:R-:W-:Y:S01]  /*6f30*/  ISETP.GT.U32.AND P4, PT, R0.reuse, R168, PT ;  /* 0x000000a80000720c */ /* 0x040fe20003f84070 */
[----:B------:R-:W-:Y:S01]  /*6f40*/  @!P1 IMAD.MOV R82, RZ, RZ, -R82 ;  /* 0x000000ffff529224 */ /* 0x000fe200078e0a52 */
[----:B------:R-:W-:Y:S01]  /*6f50*/  ISETP.GT.U32.AND P6, PT, R0, R166, PT ;  /* 0x000000a60000720c */ /* 0x000fe20003fc4070 */
[----:B------:R-:W-:Y:S01]  /*6f60*/  @!P2 IMAD.MOV R162, RZ, RZ, -R162 ;  /* 0x000000ffffa2a224 */ /* 0x000fe200078e0aa2 */
[----:B------:R-:W-:Y:S01]  /*6f70*/  ISETP.GE.AND P1, PT, R14, RZ, PT ;  /* 0x000000ff0e00720c */ /* 0x000fe20003f26270 */
[----:B------:R-:W-:Y:S01]  /*6f80*/  IMAD.MOV R9, RZ, RZ, -R9 ;  /* 0x000000ffff097224 */ /* 0x000fe200078e0a09 */
[----:B------:R-:W-:Y:S01]  /*6f90*/  ISETP.GE.AND P2, PT, R12, RZ, PT ;  /* 0x000000ff0c00720c */ /* 0x000fe20003f46270 */
[----:B------:R-:W-:Y:S01]  /*6fa0*/  VIADD R10, R7, 0x10c ;  /* 0x0000010c070a7836 */ /* 0x000fe20000000000 */
[----:B------:R-:W-:Y:S01]  /*6fb0*/  LOP3.LUT R12, R6, 0x108, RZ, 0xfc, !PT ;  /* 0x00000108060c7812 */ /* 0x000fe200078efcff */
[----:B------:R-:W-:Y:S01]  /*6fc0*/  IMAD R170, R0, R9, R13 ;  /* 0x0000000900aa7224 */ /* 0x000fe200078e020d */
[----:B------:R-:W-:Y:S01]  /*6fd0*/  LOP3.LUT R14, R6, 0x104, RZ, 0xfc, !PT ;  /* 0x00000104060e7812 */ /* 0x000fe200078efcff */
[----:B------:R-:W-:Y:S01]  /*6fe0*/  @!P3 IMAD.MOV R164, RZ, RZ, -R164 ;  /* 0x000000ffffa4b224 */ /* 0x000fe200078e0aa4 */
[----:B------:R-:W-:Y:S01]  /*6ff0*/  IABS R11, R12 ;  /* 0x0000000c000b7213 */ /* 0x000fe20000000000 */
[--C-:B------:R-:W-:Y:S01]  /*7000*/  @!P4 IMAD.IADD R168, R168, 0x1, -R0.reuse ;  /* 0x00000001a8a8c824 */ /* 0x100fe200078e0a00 */
[----:B------:R-:W-:Y:S01]  /*7010*/  IABS R15, R10 ;  /* 0x0000000a000f7213 */ /* 0x000fe20000000000 */
[----:B------:R-:W-:Y:S01]  /*7020*/  @!P6 IMAD.IADD R166, R166, 0x1, -R0 ;  /* 0x00000001a6a6e824 */ /* 0x000fe200078e0a00 */
[----:B------:R-:W-:Y:S01]  /*7030*/  ISETP.GT.U32.AND P6, PT, R0, R170, PT ;  /* 0x000000aa0000720c */ /* 0x000fe20003fc4070 */
[----:B------:R-:W-:Y:S01]  /*7040*/  IMAD.HI.U32 R9, R8, R11, RZ ;  /* 0x0000000b08097227 */ /* 0x000fe200078e00ff */
[----:B------:R-:W-:-:S02]  /*7050*/  ISETP.GT.U32.AND P3, PT, R0, R168, PT ;  /* 0x000000a80000720c */ /* 0x000fc40003f64070 */
[----:B------:R-:W-:Y:S01]  /*7060*/  IABS R13, R14 ;  /* 0x0000000e000d7213 */ /* 0x000fe20000000000 */
[----:B------:R-:W-:Y:S01]  /*7070*/  @!P1 IMAD.MOV R160, RZ, RZ, -R160 ;  /* 0x000000ffffa09224 */ /* 0x000fe200078e0aa0 */
[----:B------:R-:W-:Y:S01]  /*7080*/  ISETP.GE.AND P1, PT, R10, RZ, PT ;  /* 0x000000ff0a00720c */ /* 0x000fe20003f26270 */
[----:B------:R-:W-:-:S04]  /*7090*/  IMAD.HI.U32 R10, R8, R15, RZ ;  /* 0x0000000f080a7227 */ /* 0x000fc800078e00ff */
[----:B------:R-:W-:Y:S02]  /*70a0*/  IMAD.MOV R174, RZ, RZ, -R9 ;  /* 0x000000ffffae7224 */ /* 0x000fe400078e0a09 */
[----:B------:R-:W-:Y:S02]  /*70b0*/  IMAD.MOV R10, RZ, RZ, -R10 ;  /* 0x000000ffff0a7224 */ /* 0x000fe400078e0a0a */
[C---:B------:R-:W-:Y:S02]  /*70c0*/  IMAD R174, R0.reuse, R174, R11 ;  /* 0x000000ae00ae7224 */ /* 0x040fe400078e020b */
[----:B------:R-:W-:Y:S01]  /*70d0*/  IMAD R172, R0, R10, R15 ;  /* 0x0000000a00ac7224 */ /* 0x000fe200078e020f */
[----:B------:R-:W-:Y:S01]  /*70e0*/  IABS R15, R16 ;  /* 0x00000010000f7213 */ /* 0x000fe20000000000 */
[--C-:B------:R-:W-:Y:S02]  /*70f0*/  @!P6 IMAD.IADD R170, R170, 0x1, -R0.reuse ;  /* 0x00000001aaaae824 */ /* 0x100fe400078e0a00 */
[----:B------:R-:W-:Y:S01]  /*7100*/  @!P3 IMAD.IADD R168, R168, 0x1, -R0 ;  /* 0x00000001a8a8b824 */ /* 0x000fe200078e0a00 */
[----:B------:R-:W-:Y:S01]  /*7110*/  ISETP.GT.U32.AND P3, PT, R0, R174, PT ;  /* 0x000000ae0000720c */ /* 0x000fe20003f64070 */
[----:B------:R-:W-:Y:S01]  /*7120*/  IMAD.HI.U32 R9, R8, R13, RZ ;  /* 0x0000000d08097227 */ /* 0x000fe200078e00ff */
[----:B------:R-:W-:-:S02]  /*7130*/  ISETP.GT.U32.AND P4, PT, R0, R172, PT ;  /* 0x000000ac0000720c */ /* 0x000fc40003f84070 */
[----:B------:R-:W-:Y:S01]  /*7140*/  ISETP.GT.U32.AND P6, PT, R0, R170, PT ;  /* 0x000000aa0000720c */ /* 0x000fe20003fc4070 */
[----:B------:R-:W-:-:S04]  /*7150*/  IMAD.HI.U32 R10, R8, R15, RZ ;  /* 0x0000000f080a7227 */ /* 0x000fc800078e00ff */
[----:B------:R-:W-:Y:S02]  /*7160*/  IMAD.MOV R176, RZ, RZ, -R9 ;  /* 0x000000ffffb07224 */ /* 0x000fe400078e0a09 */
[----:B------:R-:W-:Y:S02]  /*7170*/  IMAD.MOV R10, RZ, RZ, -R10 ;  /* 0x000000ffff0a7224 */ /* 0x000fe400078e0a0a */
[----:B------:R-:W-:Y:S02]  /*7180*/  VIADD R9, R7, 0xfc ;  /* 0x000000fc07097836 */ /* 0x000fe40000000000 */
[--C-:B------:R-:W-:Y:S02]  /*7190*/  @!P3 IMAD.IADD R174, R174, 0x1, -R0.reuse ;  /* 0x00000001aeaeb824 */ /* 0x100fe400078e0a00 */
[--C-:B------:R-:W-:Y:S01]  /*71a0*/  @!P4 IMAD.IADD R172, R172, 0x1, -R0.reuse ;  /* 0x00000001acacc824 */ /* 0x100fe200078e0a00 */
[----:B------:R-:W-:Y:S01]  /*71b0*/  IABS R11, R9 ;  /* 0x00000009000b7213 */ /* 0x000fe20000000000 */
[C---:B------:R-:W-:Y:S01]  /*71c0*/  IMAD R176, R0.reuse, R176, R13 ;  /* 0x000000b000b07224 */ /* 0x040fe200078e020d */
[C---:B------:R-:W-:Y:S01]  /*71d0*/  ISETP.GT.U32.AND P3, PT, R0.reuse, R174, PT ;  /* 0x000000ae0000720c */ /* 0x040fe20003f64070 */
[C---:B------:R-:W-:Y:S01]  /*71e0*/  IMAD R178, R0.reuse, R10, R15 ;  /* 0x0000000a00b27224 */ /* 0x040fe200078e020f */
[----:B------:R-:W-:Y:S01]  /*71f0*/  ISETP.GT.U32.AND P4, PT, R0, R172, PT ;  /* 0x000000ac0000720c */ /* 0x000fe20003f84070 */
[----:B------:R-:W-:Y:S01]  /*7200*/  @!P6 IMAD.IADD R170, R170, 0x1, -R0 ;  /* 0x00000001aaaae824 */ /* 0x000fe200078e0a00 */
[----:B------:R-:W-:Y:S01]  /*7210*/  ISETP.GT.U32.AND P6, PT, R0, R176, PT ;  /* 0x000000b00000720c */ /* 0x000fe20003fc4070 */
[----:B------:R-:W-:Y:S01]  /*7220*/  @!P5 IMAD.MOV R166, RZ, RZ, -R166 ;  /* 0x000000ffffa6d224 */ /* 0x000fe200078e0aa6 */
[----:B------:R-:W-:Y:S01]  /*7230*/  ISETP.GE.AND P5, PT, R12, RZ, PT ;  /* 0x000000ff0c00720c */ /* 0x000fe20003fa6270 */
[----:B------:R-:W-:Y:S01]  /*7240*/  @!P0 IMAD.MOV R168, RZ, RZ, -R168 ;  /* 0x000000ffffa88224 */ /* 0x000fe200078e0aa8 */
[----:B------:R-:W-:Y:S01]  /*7250*/  ISETP.GE.AND P0, PT, R9, RZ, PT ;  /* 0x000000ff0900720c */ /* 0x000fe20003f06270 */
[----:B------:R-:W-:Y:S01]  /*7260*/  @!P2 IMAD.MOV R170, RZ, RZ, -R170 ;  /* 0x000000ffffaaa224 */ /* 0x000fe200078e0aaa */
[----:B------:R-:W-:Y:S01]  /*7270*/  ISETP.GT.U32.AND P2, PT, R0, R178, PT ;  /* 0x000000b20000720c */ /* 0x000fe20003f44070 */
[----:B------:R-:W-:Y:S01]  /*7280*/  IMAD.HI.U32 R9, R8, R11, RZ ;  /* 0x0000000b08097227 */ /* 0x000fe200078e00ff */
[----:B------:R-:W-:-:S02]  /*7290*/  LOP3.LUT R10, R6, 0xf8, RZ, 0xfc, !PT ;  /* 0x000000f8060a7812 */ /* 0x000fc400078efcff */
[----:B------:R-:W-:Y:S01]  /*72a0*/  LOP3.LUT R15, R6, 0xe0, RZ, 0xfc, !PT ;  /* 0x000000e0060f7812 */ /* 0x000fe200078efcff */
[----:B------:R-:W-:Y:S01]  /*72b0*/  IMAD.MOV R180, RZ, RZ, -R9 ;  /* 0x000000ffffb47224 */ /* 0x000fe200078e0a09 */
[----:B------:R-:W-:Y:S01]  /*72c0*/  IABS R13, R10 ;  /* 0x0000000a000d7213 */ /* 0x000fe20000000000 */
[--C-:B------:R-:W-:Y:S01]  /*72d0*/  @!P3 IMAD.IADD R174, R174, 0x1, -R0.reuse ;  /* 0x00000001aeaeb824 */ /* 0x100fe200078e0a00 */
[----:B------:R-:W-:Y:S01]  /*72e0*/  ISETP.GE.AND P3, PT, R10, RZ, PT ;  /* 0x000000ff0a00720c */ /* 0x000fe20003f66270 */
[----:B------:R-:W-:Y:S01]  /*72f0*/  IMAD R180, R0, R180, R11 ;  /* 0x000000b400b47224 */ /* 0x000fe200078e020b */
[----:B------:R-:W-:Y:S01]  /*7300*/  LOP3.LUT R10, R6, 0xf4, RZ, 0xfc, !PT ;  /* 0x000000f4060a7812 */ /* 0x000fe200078efcff */
[--C-:B------:R-:W-:Y:S01]  /*7310*/  @!P4 IMAD.IADD R172, R172, 0x1, -R0.reuse ;  /* 0x00000001acacc824 */ /* 0x100fe200078e0a00 */
[----:B------:R-:W-:Y:S01]  /*7320*/  ISETP.GE.AND P4, PT, R14, RZ, PT ;  /* 0x000000ff0e00720c */ /* 0x000fe20003f86270 */
[--C-:B------:R-:W-:Y:S01]  /*7330*/  @!P6 IMAD.IADD R176, R176, 0x1, -R0.reuse ;  /* 0x00000001b0b0e824 */ /* 0x100fe200078e0a00 */
[----:B------:R-:W-:Y:S01]  /*7340*/  IABS R11, R10 ;  /* 0x0000000a000b7213 */ /* 0x000fe20000000000 */
[----:B------:R-:W-:Y:S01]  /*7350*/  @!P2 IMAD.IADD R178, R178, 0x1, -R0 ;  /* 0x00000001b2b2a824 */ /* 0x000fe200078e0a00 */
[----:B------:R-:W-:Y:S01]  /*7360*/  ISETP.GE.AND P6, PT, R16, RZ, PT ;  /* 0x000000ff1000720c */ /* 0x000fe20003fc6270 */
[----:B------:R-:W-:Y:S01]  /*7370*/  @!P5 IMAD.MOV R174, RZ, RZ, -R174 ;  /* 0x000000ffffaed224 */ /* 0x000fe200078e0aae */
[C---:B------:R-:W-:Y:S01]  /*7380*/  ISETP.GT.U32.AND P5, PT, R0.reuse, R180, PT ;  /* 0x000000b40000720c */ /* 0x040fe20003fa4070 */
[----:B------:R-:W-:Y:S01]  /*7390*/  @!P1 IMAD.MOV R172, RZ, RZ, -R172 ;  /* 0x000000ffffac9224 */ /* 0x000fe200078e0aac */
[----:B------:R-:W-:Y:S01]  /*73a0*/  ISETP.GT.U32.AND P1, PT, R0, R176, PT ;  /* 0x000000b00000720c */ /* 0x000fe20003f24070 */
[----:B------:R-:W-:Y:S01]  /*73b0*/  IMAD.HI.U32 R9, R8, R13, RZ ;  /* 0x0000000d08097227 */ /* 0x000fe200078e00ff */
[----:B------:R-:W-:-:S02]  /*73c0*/  ISETP.GT.U32.AND P2, PT, R0, R178, PT ;  /* 0x000000b20000720c */ /* 0x000fc40003f44070 */
[C---:B------:R-:W-:Y:S01]  /*73d0*/  LOP3.LUT R14, R6.reuse, 0xf0, RZ, 0xfc, !PT ;  /* 0x000000f0060e7812 */ /* 0x040fe200078efcff */
[----:B------:R-:W-:Y:S01]  /*73e0*/  IMAD.MOV R9, RZ, RZ, -R9 ;  /* 0x000000ffff097224 */ /* 0x000fe200078e0a09 */
[----:B------:R-:W-:-:S03]  /*73f0*/  LOP3.LUT R16, R6, 0xc0, RZ, 0xfc, !PT ;  /* 0x000000c006107812 */ /* 0x000fc600078efcff */
[----:B------:R-:W-:Y:S01]  /*7400*/  IMAD R182, R0, R9, R13 ;  /* 0x0000000900b67224 */ /* 0x000fe200078e020d */
[----:B------:R-:W-:Y:S01]  /*7410*/  IABS R13, R14 ;  /* 0x0000000e000d7213 */ /* 0x000fe20000000000 */
[----:B------:R-:W-:Y:S01]  /*7420*/  VIADD R9, R7, 0xec ;  /* 0x000000ec07097836 */ /* 0x000fe20000000000 */
[----:B------:R-:W-:Y:S01]  /*7430*/  IABS R17, R16 ;  /* 0x0000001000117213 */ /* 0x000fe20000000000 */
[--C-:B------:R-:W-:Y:S02]  /*7440*/  @!P5 IMAD.IADD R180, R180, 0x1, -R0.reuse ;  /* 0x00000001b4b4d824 */ /* 0x100fe400078e0a00 */
[--C-:B------:R-:W-:Y:S01]  /*7450*/  @!P1 IMAD.IADD R176, R176, 0x1, -R0.reuse ;  /* 0x00000001b0b09824 */ /* 0x100fe200078e0a00 */
[----:B------:R-:W-:Y:S01]  /*7460*/  IABS R12, R9 ;  /* 0x00000009000c7213 */ /* 0x000fe20000000000 */
[----:B------:R-:W-:Y:S01]  /*7470*/  @!P2 IMAD.IADD R178, R178, 0x1, -R0 ;  /* 0x00000001b2b2a824 */ /* 0x000fe200078e0a00 */
[----:B------:R-:W-:Y:S01]  /*7480*/  ISETP.GE.AND P2, PT, R9, RZ, PT ;  /* 0x000000ff0900720c */ /* 0x000fe20003f46270 */
[----:B------:R-:W-:Y:S01]  /*7490*/  IMAD.HI.U32 R9, R8, R11, RZ ;  /* 0x0000000b08097227 */ /* 0x000fe200078e00ff */
[----:B------:R-:W-:-:S02]  /*74a0*/  ISETP.GT.U32.AND P5, PT, R0, R180, PT ;  /* 0x000000b40000720c */ /* 0x000fc40003fa4070 */
[----:B------:R-:W-:Y:S01]  /*74b0*/  ISETP.GE.AND P1, PT, R10, RZ, PT ;  /* 0x000000ff0a00720c */ /* 0x000fe20003f26270 */
[----:B------:R-:W-:Y:S01]  /*74c0*/  @!P4 IMAD.MOV R176, RZ, RZ, -R176 ;  /* 0x000000ffffb0c224 */ /* 0x000fe200078e0ab0 */
[----:B------:R-:W-:Y:S01]  /*74d0*/  ISETP.GT.U32.AND P4, PT, R0, R182, PT ;  /* 0x000000b60000720c */ /* 0x000fe20003f84070 */
[----:B------:R-:W-:Y:S02]  /*74e0*/  IMAD.MOV R9, RZ, RZ, -R9 ;  /* 0x000000ffff097224 */ /* 0x000fe400078e0a09 */
[----:B------:R-:W-:-:S04]  /*74f0*/  IMAD.HI.U32 R10, R8, R13, RZ ;  /* 0x0000000d080a7227 */ /* 0x000fc800078e00ff */
[----:B------:R-:W-:Y:S02]  /*7500*/  IMAD R184, R0, R9, R11 ;  /* 0x0000000900b87224 */ /* 0x000fe400078e020b */
[----:B------:R-:W-:Y:S02]  /*7510*/  @!P5 IMAD.IADD R180, R180, 0x1, -R0 ;  /* 0x00000001b4b4d824 */ /* 0x000fe400078e0a00 */
[----:B------:R-:W-:Y:S01]  /*7520*/  IMAD.MOV.U32 R11, RZ, RZ, R12 ;  /* 0x000000ffff0b7224 */ /* 0x000fe200078e000c */
[----:B------:R-:W-:Y:S01]  /*7530*/  ISETP.GT.U32.AND P5, PT, R0, R184, PT ;  /* 0x000000b80000720c */ /* 0x000fe20003fa4070 */
[----:B------:R-:W-:Y:S01]  /*7540*/  @!P4 IMAD.IADD R182, R182, 0x1, -R0 ;  /* 0x00000001b6b6c824 */ /* 0x000fe200078e0a00 */
[----:B------:R-:W-:Y:S01]  /*7550*/  LOP3.LUT R12, R6, 0xe4, RZ, 0xfc, !PT ;  /* 0x000000e4060c7812 */ /* 0x000fe200078efcff */
[----:B------:R-:W-:Y:S01]  /*7560*/  @!P6 IMAD.MOV R178, RZ, RZ, -R178 ;  /* 0x000000ffffb2e224 */ /* 0x000fe200078e0ab2 */
[----:B------:R-:W-:Y:S01]  /*7570*/  ISETP.GE.AND P6, PT, R14, RZ, PT ;  /* 0x000000ff0e00720c */ /* 0x000fe20003fc6270 */
[----:B------:R-:W-:Y:S01]  /*7580*/  IMAD.MOV R10, RZ, RZ, -R10 ;  /* 0x000000ffff0a7224 */ /* 0x000fe200078e0a0a */
[----:B------:R-:W-:Y:S01]  /*7590*/  ISETP.GT.U32.AND P4, PT, R0, R182, PT ;  /* 0x000000b60000720c */ /* 0x000fe20003f84070 */
[----:B------:R-:W-:Y:S01]  /*75a0*/  IMAD.HI.U32 R9, R8, R11, RZ ;  /* 0x0000000b08097227 */ /* 0x000fe200078e00ff */
[----:B------:R-:W-:-:S03]  /*75b0*/  LOP3.LUT R14, R6, 0xe8, RZ, 0xfc, !PT ;  /* 0x000000e8060e7812 */ /* 0x000fc600078efcff */
[----:B------:R-:W-:Y:S01]  /*75c0*/  IMAD R186, R0, R10, R13 ;  /* 0x0000000a00ba7224 */ /* 0x000fe200078e020d */
[----:B------:R-:W-:Y:S01]  /*75d0*/  IABS R13, R14 ;  /* 0x0000000e000d7213 */ /* 0x000fe20000000000 */
[----:B------:R-:W-:Y:S01]  /*75e0*/  IMAD.MOV R188, RZ, RZ, -R9 ;  /* 0x000000ffffbc7224 */ /* 0x000fe200078e0a09 */
[----:B------:R-:W-:Y:S01]  /*75f0*/  IABS R10, R12 ;  /* 0x0000000c000a7213 */ /* 0x000fe20000000000 */
[----:B------:R-:W-:Y:S02]  /*7600*/  @!P5 IMAD.IADD R184, R184, 0x1, -R0 ;  /* 0x00000001b8b8d824 */ /* 0x000fe400078e0a00 */
[C---:B------:R-:W-:Y:S02]  /*7610*/  IMAD R188, R0.reuse, R188, R11 ;  /* 0x000000bc00bc7224 */ /* 0x040fe400078e020b */
[----:B------:R-:W-:Y:S01]  /*7620*/  @!P0 IMAD.MOV R180, RZ, RZ, -R180 ;  /* 0x000000ffffb48224 */ /* 0x000fe200078e0ab4 */
[----:B------:R-:W-:Y:S01]  /*7630*/  ISETP.GT.U32.AND P0, PT, R0, R186, PT ;  /* 0x000000ba0000720c */ /* 0x000fe20003f04070 */
[----:B------:R-:W-:Y:S01]  /*7640*/  IMAD.HI.U32 R9, R8, R13, RZ ;  /* 0x0000000d08097227 */ /* 0x000fe200078e00ff */
[----:B------:R-:W-:-:S03]  /*7650*/  ISETP.GT.U32.AND P5, PT, R0, R184, PT ;  /* 0x000000b80000720c */ /* 0x000fc60003fa4070 */
[----:B------:R-:W-:Y:S01]  /*7660*/  IMAD.MOV.U32 R11, RZ, RZ, R10 ;  /* 0x000000ffff0b7224 */ /* 0x000fe200078e000a */
[----:B------:R-:W-:Y:S01]  /*7670*/  IABS R10, R15 ;  /* 0x0000000f000a7213 */ /* 0x000fe20000000000 */
[----:B------:R-:W-:Y:S01]  /*7680*/  @!P4 IMAD.IADD R182, R182, 0x1, -R0 ;  /* 0x00000001b6b6c824 */ /* 0x000fe200078e0a00 */
[----:B------:R-:W-:Y:S01]  /*7690*/  ISETP.GT.U32.AND P4, PT, R0, R188, PT ;  /* 0x000000bc0000720c */ /* 0x000fe20003f84070 */
[----:B------:R-:W-:Y:S02]  /*76a0*/  IMAD.MOV R190, RZ, RZ, -R9 ;  /* 0x000000ffffbe7224 */ /* 0x000fe400078e0a09 */
[----:B------:R-:W-:-:S04]  /*76b0*/  IMAD.HI.U32 R9, R8, R11, RZ ;  /* 0x0000000b08097227 */ /* 0x000fc800078e00ff */
[----:B------:R-:W-:Y:S02]  /*76c0*/  IMAD.MOV R192, RZ, RZ, -R9 ;  /* 0x000000ffffc07224 */ /* 0x000fe400078e0a09 */
[--C-:B------:R-:W-:Y:S02]  /*76d0*/  @!P0 IMAD.IADD R186, R186, 0x1, -R0.reuse ;  /* 0x00000001baba8824 */ /* 0x100fe400078e0a00 */
[--C-:B------:R-:W-:Y:S01]  /*76e0*/  @!P5 IMAD.IADD R184, R184, 0x1, -R0.reuse ;  /* 0x00000001b8b8d824 */ /* 0x100fe200078e0a00 */
[----:B------:R-:W-:Y:S01]  /*76f0*/  ISETP.GE.AND P5, PT, R14, RZ, PT ;  /* 0x000000ff0e00720c */ /* 0x000fe20003fa6270 */
[C---:B------:R-:W-:Y:S01]  /*7700*/  IMAD R192, R0.reuse, R192, R11 ;  /* 0x000000c000c07224 */ /* 0x040fe200078e020b */
[----:B------:R-:W-:Y:S01]  /*7710*/  ISETP.GT.U32.AND P0, PT, R0, R186, PT ;  /* 0x000000ba0000720c */ /* 0x000fe20003f04070 */
[----:B------:R-:W-:Y:S01]  /*7720*/  @!P4 IMAD.IADD R188, R188, 0x1, -R0 ;  /* 0x00000001bcbcc824 */ /* 0x000fe200078e0a00 */
[----:B------:R-:W-:Y:S01]  /*7730*/  LOP3.LUT R14, R6, 0xd8, RZ, 0xfc, !PT ;  /* 0x000000d8060e7812 */ /* 0x000fe200078efcff */
[----:B------:R-:W-:-:S02]  /*7740*/  IMAD R190, R0, R190, R13 ;  /* 0x000000be00be7224 */ /* 0x000fc400078e020d */
[----:B------:R-:W-:Y:S01]  /*7750*/  @!P1 IMAD.MOV R184, RZ, RZ, -R184 ;  /* 0x000000ffffb89224 */ /* 0x000fe200078e0ab8 */
[C---:B------:R-:W-:Y:S01]  /*7760*/  ISETP.GT.U32.AND P1, PT, R0.reuse, R192, PT ;  /* 0x000000c00000720c */ /* 0x040fe20003f24070 */
[----:B------:R-:W-:Y:S01]  /*7770*/  IMAD.MOV.U32 R13, RZ, RZ, R10 ;  /* 0x000000ffff0d7224 */ /* 0x000fe200078e000a */
[C---:B------:R-:W-:Y:S01]  /*7780*/  ISETP.GT.U32.AND P4, PT, R0.reuse, R188, PT ;  /* 0x000000bc0000720c */ /* 0x040fe20003f84070 */
[----:B------:R-:W-:Y:S01]  /*7790*/  @!P3 IMAD.MOV R182, RZ, RZ, -R182 ;  /* 0x000000ffffb6b224 */ /* 0x000fe200078e0ab6 */
[----:B------:R-:W-:Y:S01]  /*77a0*/  ISETP.GT.U32.AND P3, PT, R0, R190, PT ;  /* 0x000000be0000720c */ /* 0x000fe20003f64070 */
[----:B------:R-:W-:-:S04]  /*77b0*/  IMAD.HI.U32 R9, R8, R13, RZ ;  /* 0x0000000d08097227 */ /* 0x000fc800078e00ff */
[----:B------:R-:W-:Y:S02]  /*77c0*/  IMAD.MOV R9, RZ, RZ, -R9 ;  /* 0x000000ffff097224 */ /* 0x000fe400078e0a09 */
[--C-:B------:R-:W-:Y:S02]  /*77d0*/  @!P0 IMAD.IADD R186, R186, 0x1, -R0.reuse ;  /* 0x00000001baba8824 */ /* 0x100fe400078e0a00 */
[----:B------:R-:W-:Y:S01]  /*77e0*/  IMAD R194, R0, R9, R13 ;  /* 0x0000000900c27224 */ /* 0x000fe200078e020d */
[----:B------:R-:W-:Y:S01]  /*77f0*/  IABS R13, R14 ;  /* 0x0000000e000d7213 */ /* 0x000fe20000000000 */
[--C-:B------:R-:W-:Y:S01]  /*7800*/  @!P1 IMAD.IADD R192, R192, 0x1, -R0.reuse ;  /* 0x00000001c0c09824 */ /* 0x100fe200078e0a00 */
[----:B------:R-:W-:Y:S01]  /*7810*/  ISETP.GE.AND P1, PT, R12, RZ, PT ;  /* 0x000000ff0c00720c */ /* 0x000fe20003f26270 */
[----:B------:R-:W-:Y:S01]  /*7820*/  @!P4 IMAD.IADD R188, R188, 0x1, -R0 ;  /* 0x00000001bcbcc824 */ /* 0x000fe200078e0a00 */
[----:B------:R-:W-:Y:S01]  /*7830*/  ISETP.GT.U32.AND P4, PT, R0, R194, PT ;  /* 0x000000c20000720c */ /* 0x000fe20003f84070 */
[----:B------:R-:W-:Y:S01]  /*7840*/  VIADD R10, R7, 0xdc ;  /* 0x000000dc070a7836 */ /* 0x000fe20000000000 */
[----:B------:R-:W-:Y:S01]  /*7850*/  LOP3.LUT R12, R6, 0xc8, RZ, 0xfc, !PT ;  /* 0x000000c8060c7812 */ /* 0x000fe200078efcff */
[----:B------:R-:W-:Y:S01]  /*7860*/  @!P6 IMAD.MOV R186, RZ, RZ, -R186 ;  /* 0x000000ffffbae224 */ /* 0x000fe200078e0aba */
[----:B------:R-:W-:Y:S01]  /*7870*/  ISETP.GT.U32.AND P6, PT, R0, R192, PT ;  /* 0x000000c00000720c */ /* 0x000fe20003fc4070 */
[----:B------:R-:W-:Y:S01]  /*7880*/  @!P3 IMAD.IADD R190, R190, 0x1, -R0 ;  /* 0x00000001bebeb824 */ /* 0x000fe200078e0a00 */
[----:B------:R-:W-:Y:S01]  /*7890*/  ISETP.GE.AND P0, PT, R10, RZ, PT ;  /* 0x000000ff0a00720c */ /* 0x000fe20003f06270 */
[----:B------:R-:W-:Y:S01]  /*78a0*/  @!P2 IMAD.MOV R188, RZ, RZ, -R188 ;  /* 0x000000ffffbca224 */ /* 0x000fe200078e0abc */
[----:B------:R-:W-:Y:S01]  /*78b0*/  IABS R11, R10 ;  /* 0x0000000a000b7213 */ /* 0x000fe20000000000 */
[----:B------:R-:W-:Y:S01]  /*78c0*/  IMAD.HI.U32 R10, R8, R13, RZ ;  /* 0x0000000d080a7227 */ /* 0x000fe200078e00ff */
[----:B------:R-:W-:-:S03]  /*78d0*/  ISETP.GT.U32.AND P3, PT, R0, R190, PT ;  /* 0x000000be0000720c */ /* 0x000fc60003f64070 */
[----:B------:R-:W-:-:S04]  /*78e0*/  IMAD.HI.U32 R9, R8, R11, RZ ;  /* 0x0000000b08097227 */ /* 0x000fc800078e00ff */
[----:B------:R-:W-:Y:S02]  /*78f0*/  IMAD.MOV R10, RZ, RZ, -R10 ;  /* 0x000000ffff0a7224 */ /* 0x000fe400078e0a0a */
[--C-:B------:R-:W-:Y:S01]  /*7900*/  @!P4 IMAD.IADD R194, R194, 0x1, -R0.reuse ;  /* 0x00000001c2c2c824 */ /* 0x100fe200078e0a00 */
[----:B------:R-:W-:Y:S01]  /*7910*/  ISETP.GE.AND P4, PT, R14, RZ, PT ;  /* 0x000000ff0e00720c */ /* 0x000fe20003f86270 */
[----:B------:R-:W-:Y:S01]  /*7920*/  IMAD.MOV R9, RZ, RZ, -R9 ;  /* 0x000000ffff097224 */ /* 0x000fe200078e0a09 */
[----:B------:R-:W-:Y:S01]  /*7930*/  LOP3.LUT R14, R6, 0xc4, RZ, 0xfc, !PT ;  /* 0x000000c4060e7812 */ /* 0x000fe200078efcff */
[C---:B------:R-:W-:Y:S01]  /*7940*/  IMAD R198, R0.reuse, R10, R13 ;  /* 0x0000000a00c67224 */ /* 0x040fe200078e020d */
[----:B------:R-:W-:Y:S01]  /*7950*/  ISETP.GT.U32.AND P2, PT, R0, R194, PT ;  /* 0x000000c20000720c */ /* 0x000fe20003f44070 */
[----:B------:R-:W-:Y:S02]  /*7960*/  @!P6 IMAD.IADD R192, R192, 0x1, -R0 ;  /* 0x00000001c0c0e824 */ /* 0x000fe400078e0a00 */
[----:B------:R-:W-:Y:S01]  /*7970*/  IMAD R196, R0, R9, R11 ;  /* 0x0000000900c47224 */ /* 0x000fe200078e020b */
[----:B------:R-:W-:Y:S01]  /*7980*/  LOP3.LUT R9, R6, 0xd4, RZ, 0xfc, !PT ;  /* 0x000000d406097812 */ /* 0x000fe200078efcff */
[----:B------:R-:W-:Y:S01]  /*7990*/  @!P1 IMAD.MOV R192, RZ, RZ, -R192 ;  /* 0x000000ffffc09224 */ /* 0x000fe200078e0ac0 */
[----:B------:R-:W-:Y:S01]  /*79a0*/  ISETP.GT.U32.AND P1, PT, R0, R198, PT ;  /* 0x000000c60000720c */ /* 0x000fe20003f24070 */
[----:B------:R-:W-:Y:S01]  /*79b0*/  @!P3 IMAD.IADD R190, R190, 0x1, -R0 ;  /* 0x00000001bebeb824 */ /* 0x000fe200078e0a00 */
[----:B------:R-:W-:Y:S01]  /*79c0*/  ISETP.GE.AND P3, PT, R15, RZ, PT ;  /* 0x000000ff0f00720c */ /* 0x000fe20003f66270 */
[----:B------:R-:W-:Y:S01]  /*79d0*/  VIADD R10, R7, 0xcc ;  /* 0x000000cc070a7836 */ /* 0x000fe20000000000 */
[----:B------:R-:W-:Y:S01]  /*79e0*/  ISETP.GT.U32.AND P6, PT, R0, R196, PT ;  /* 0x000000c40000720c */ /* 0x000fe20003fc4070 */
[----:B------:R-:W-:Y:S01]  /*79f0*/  @!P5 IMAD.MOV R190, RZ, RZ, -R190 ;  /* 0x000000ffffbed224 */ /* 0x000fe200078e0abe */
[----:B------:R-:W-:Y:S01]  /*7a00*/  IABS R11, R9 ;  /* 0x00000009000b7213 */ /* 0x000fe20000000000 */
[----:B------:R-:W-:Y:S01]  /*7a10*/  @!P2 IMAD.IADD R194, R194, 0x1, -R0 ;  /* 0x00000001c2c2a824 */ /* 0x000fe200078e0a00 */
[----:B------:R-:W-:-:S02]  /*7a20*/  ISETP.GE.AND P5, PT, R9, RZ, PT ;  /* 0x000000ff0900720c */ /* 0x000fc40003fa6270 */
[----:B------:R-:W-:Y:S02]  /*7a30*/  LOP3.LUT R9, R6, 0xd0, RZ, 0xfc, !PT ;  /* 0x000000d006097812 */ /* 0x000fe400078efcff */
[----:B------:R-:W-:Y:S01]  /*7a40*/  IABS R15, R14 ;  /* 0x0000000e000f7213 */ /* 0x000fe20000000000 */
[----:B------:R-:W-:Y:S01]  /*7a50*/  @!P1 IMAD.IADD R198, R198, 0x1, -R0 ;  /* 0x00000001c6c69824 */ /* 0x000fe200078e0a00 */
[----:B------:R-:W-:Y:S01]  /*7a60*/  ISETP.GE.AND P2, PT, R9, RZ, PT ;  /* 0x000000ff0900720c */ /* 0x000fe20003f46270 */
[----:B------:R-:W-:Y:S01]  /*7a70*/  @!P3 IMAD.MOV R194, RZ, RZ, -R194 ;  /* 0x000000ffffc2b224 */ /* 0x000fe200078e0ac2 */
[----:B------:R-:W-:Y:S01]  /*7a80*/  IABS R13, R9 ;  /* 0x00000009000d7213 */ /* 0x000fe20000000000 */
[----:B------:R-:W-:Y:S01]  /*7a90*/  IMAD.HI.U32 R9, R8, R11, RZ ;  /* 0x0000000b08097227 */ /* 0x000fe200078e00ff */
[----:B------:R-:W-:Y:S02]  /*7aa0*/  ISETP.GE.AND P3, PT, R10, RZ, PT ;  /* 0x000000ff0a00720c */ /* 0x000fe40003f66270 */
[----:B------:R-:W-:Y:S01]  /*7ab0*/  IABS R10, R10 ;  /* 0x0000000a000a7213 */ /* 0x000fe20000000000 */
[----:B------:R-:W-:Y:S01]  /*7ac0*/  @!P6 IMAD.IADD R196, R196, 0x1, -R0 ;  /* 0x00000001c4c4e824 */ /* 0x000fe200078e0a00 */
[----:B------:R-:W-:Y:S01]  /*7ad0*/  ISETP.GT.U32.AND P1, PT, R0, R198, PT ;  /* 0x000000c60000720c */ /* 0x000fe20003f24070 */
[----:B------:R-:W-:-:S02]  /*7ae0*/  IMAD.MOV R200, RZ, RZ, -R9 ;  /* 0x000000ffffc87224 */ /* 0x000fc400078e0a09 */
[----:B------:R-:W-:Y:S01]  /*7af0*/  IMAD.HI.U32 R9, R8, R13, RZ ;  /* 0x0000000d08097227 */ /* 0x000fe200078e00ff */
[----:B------:R-:W-:-:S03]  /*7b00*/  ISETP.GT.U32.AND P6, PT, R0, R196, PT ;  /* 0x000000c40000720c */ /* 0x000fc60003fc4070 */
[----:B------:R-:W-:Y:S02]  /*7b10*/  IMAD R200, R0, R200, R11 ;  /* 0x000000c800c87224 */ /* 0x000fe400078e020b */
[----:B------:R-:W-:Y:S02]  /*7b20*/  IMAD.MOV.U32 R11, RZ, RZ, R10 ;  /* 0x000000ffff0b7224 */ /* 0x000fe400078e000a */
[----:B------:R-:W-:Y:S02]  /*7b30*/  IMAD.MOV R202, RZ, RZ, -R9 ;  /* 0x000000ffffca7224 */ /* 0x000fe400078e0a09 */
[----:B------:R-:W-:-:S04]  /*7b40*/  IMAD.HI.U32 R9, R8, R11, RZ ;  /* 0x0000000b08097227 */ /* 0x000fc800078e00ff */
[----:B------:R-:W-:Y:S01]  /*7b50*/  IMAD R202, R0, R202, R13 ;  /* 0x000000ca00ca7224 */ /* 0x000fe200078e020d */
[----:B------:R-:W-:Y:S01]  /*7b60*/  IABS R13, R12 ;  /* 0x0000000c000d7213 */ /* 0x000fe20000000000 */
[----:B------:R-:W-:Y:S02]  /*7b70*/  IMAD.MOV R9, RZ, RZ, -R9 ;  /* 0x000000ffff097224 */ /* 0x000fe400078e0a09 */
[--C-:B------:R-:W-:Y:S01]  /*7b80*/  @!P1 IMAD.IADD R198, R198, 0x1, -R0.reuse ;  /* 0x00000001c6c69824 */ /* 0x100fe200078e0a00 */
[----:B------:R-:W-:Y:S01]  /*7b90*/  ISETP.GT.U32.AND P1, PT, R0, R202, PT ;  /* 0x000000ca0000720c */ /* 0x000fe20003f24070 */
[----:B------:R-:W-:Y:S01]  /*7ba0*/  @!P6 IMAD.IADD R196, R196, 0x1, -R0 ;  /* 0x00000001c4c4e824 */ /* 0x000fe200078e0a00 */
[C---:B------:R-:W-:Y:S01]  /*7bb0*/  ISETP.GT.U32.AND P6, PT, R0.reuse, R200, PT ;  /* 0x000000c80000720c */ /* 0x040fe20003fc4070 */
[----:B------:R-:W-:Y:S02]  /*7bc0*/  IMAD R204, R0, R9, R11 ;  /* 0x0000000900cc7224 */ /* 0x000fe400078e020b */
[----:B------:R-:W-:-:S02]  /*7bd0*/  @!P0 IMAD.MOV R196, RZ, RZ, -R196 ;  /* 0x000000ffffc48224 */ /* 0x000fc400078e0ac4 */
[----:B------:R-:W-:Y:S01]  /*7be0*/  IMAD.HI.U32 R9, R8, R13, RZ ;  /* 0x0000000d08097227 */ /* 0x000fe200078e00ff */
[----:B------:R-:W-:-:S03]  /*7bf0*/  ISETP.GT.U32.AND P0, PT, R0, R204, PT ;  /* 0x000000cc0000720c */ /* 0x000fc60003f04070 */
[----:B------:R-:W-:-:S04]  /*7c00*/  IMAD.HI.U32 R10, R8, R15, RZ ;  /* 0x0000000f080a7227 */ /* 0x000fc800078e00ff */
[----:B------:R-:W-:Y:S02]  /*7c10*/  @!P1 IMAD.IADD R202, R202, 0x1, -R0 ;  /* 0x00000001caca9824 */ /* 0x000fe400078e0a00 */
[----:B------:R-:W-:Y:S02]  /*7c20*/  IMAD.MOV R9, RZ, RZ, -R9 ;  /* 0x000000ffff097224 */ /* 0x000fe400078e0a09 */
[----:B------:R-:W-:Y:S01]  /*7c30*/  IMAD.MOV R10, RZ, RZ, -R10 ;  /* 0x000000ffff0a7224 */ /* 0x000fe200078e0a0a */
[----:B------:R-:W-:Y:S01]  /*7c40*/  ISETP.GT.U32.AND P1, PT, R0, R202, PT ;  /* 0x000000ca0000720c */ /* 0x000fe20003f24070 */
[--C-:B------:R-:W-:Y:S02]  /*7c50*/  @!P0 IMAD.IADD R204, R204, 0x1, -R0.reuse ;  /* 0x00000001cccc8824 */ /* 0x100fe400078e0a00 */
[----:B------:R-:W-:Y:S02]  /*7c60*/  IMAD R206, R0, R9, R13 ;  /* 0x0000000900ce7224 */ /* 0x000fe400078e020d */
[----:B------:R-:W-:Y:S01]  /*7c70*/  @!P6 IMAD.IADD R200, R200, 0x1, -R0 ;  /* 0x00000001c8c8e824 */ /* 0x000fe200078e0a00 */
[C---:B------:R-:W-:Y:S01]  /*7c80*/  ISETP.GT.U32.AND P0, PT, R0.reuse, R204, PT ;  /* 0x000000cc0000720c */ /* 0x040fe20003f04070 */
[----:B------:R-:W-:-:S02]  /*7c90*/  IMAD R216, R0, R10, R15 ;  /* 0x0000000a00d87224 */ /* 0x000fc400078e020f */
[C---:B------:R-:W-:Y:S01]  /*7ca0*/  VIADD R9, R7.reuse, 0xbc ;  /* 0x000000bc07097836 */ /* 0x040fe20000000000 */
[----:B------:R-:W-:Y:S01]  /*7cb0*/  ISETP.GT.U32.AND P6, PT, R0, R200, PT ;  /* 0x000000c80000720c */ /* 0x000fe20003fc4070 */
[----:B------:R-:W-:Y:S01]  /*7cc0*/  @!P4 IMAD.MOV R198, RZ, RZ, -R198 ;  /* 0x000000ffffc6c224 */ /* 0x000fe200078e0ac6 */
[----:B------:R-:W-:Y:S01]  /*7cd0*/  ISETP.GE.AND P4, PT, R12, RZ, PT ;  /* 0x000000ff0c00720c */ /* 0x000fe20003f86270 */
[----:B------:R-:W-:Y:S01]  /*7ce0*/  @!P1 IMAD.IADD R202, R202, 0x1, -R0 ;  /* 0x00000001caca9824 */ /* 0x000fe200078e0a00 */
[----:B------:R-:W-:Y:S01]  /*7cf0*/  IABS R13, R9 ;  /* 0x00000009000d7213 */ /* 0x000fe20000000000 */
[----:B------:R-:W-:Y:S01]  /*7d00*/  VIADD R10, R7, 0xac ;  /* 0x000000ac070a7836 */ /* 0x000fe20000000000 */
[----:B------:R-:W-:Y:S01]  /*7d10*/  LOP3.LUT R12, R6, 0xb8, RZ, 0xfc, !PT ;  /* 0x000000b8060c7812 */ /* 0x000fe200078efcff */
[----:B------:R-:W-:Y:S01]  /*7d20*/  @!P2 IMAD.MOV R202, RZ, RZ, -R202 ;  /* 0x000000ffffcaa224 */ /* 0x000fe200078e0aca */
[----:B------:R-:W-:Y:S01]  /*7d30*/  ISETP.GT.U32.AND P2, PT, R0, R206, PT ;  /* 0x000000ce0000720c */ /* 0x000fe20003f44070 */
[----:B------:R-:W-:Y:S01]  /*7d40*/  @!P0 IMAD.IADD R204, R204, 0x1, -R0 ;  /* 0x00000001cccc8824 */ /* 0x000fe200078e0a00 */
[----:B------:R-:W-:Y:S01]  /*7d50*/  ISETP.GT.U32.AND P0, PT, R0, R216, PT ;  /* 0x000000d80000720c */ /* 0x000fe20003f04070 */
[----:B------:R-:W-:Y:S01]  /*7d60*/  IMAD.HI.U32 R11, R8, R17, RZ ;  /* 0x00000011080b7227 */ /* 0x000fe200078e00ff */
[----:B------:R-:W-:-:S02]  /*7d70*/  ISETP.GE.AND P1, PT, R9, RZ, PT ;  /* 0x000000ff0900720c */ /* 0x000fc40003f26270 */
[----:B------:R-:W-:Y:S01]  /*7d80*/  IABS R15, R12 ;  /* 0x0000000c000f7213 */ /* 0x000fe20000000000 */
[--C-:B------:R-:W-:Y:S01]  /*7d90*/  @!P6 IMAD.IADD R200, R200, 0x1, -R0.reuse ;  /* 0x00000001c8c8e824 */ /* 0x100fe200078e0a00 */
[----:B------:R-:W-:Y:S01]  /*7da0*/  IABS R27, R10 ;  /* 0x0000000a001b7213 */ /* 0x000fe20000000000 */
[----:B------:R-:W-:Y:S01]  /*7db0*/  IMAD.HI.U32 R9, R8, R13, RZ ;  /* 0x0000000d08097227 */ /* 0x000fe200078e00ff */
[----:B------:R-:W-:Y:S02]  /*7dc0*/  ISETP.GE.AND P6, PT, R14, RZ, PT ;  /* 0x000000ff0e00720c */ /* 0x000fe40003fc6270 */
[----:B------:R-:W-:Y:S01]  /*7dd0*/  LOP3.LUT R14, R6, 0xb4, RZ, 0xfc, !PT ;  /* 0x000000b4060e7812 */ /* 0x000fe200078efcff */
[--C-:B------:R-:W-:Y:S02]  /*7de0*/  @!P2 IMAD.IADD R206, R206, 0x1, -R0.reuse ;  /* 0x00000001cecea824 */ /* 0x100fe400078e0a00 */
[----:B------:R-:W-:Y:S02]  /*7df0*/  @!P0 IMAD.IADD R216, R216, 0x1, -R0 ;  /* 0x00000001d8d88824 */ /* 0x000fe400078e0a00 */
[----:B------:R-:W-:Y:S01]  /*7e00*/  @!P5 IMAD.MOV R200, RZ, RZ, -R200 ;  /* 0x000000ffffc8d224 */ /* 0x000fe200078e0ac8 */
[----:B------:R-:W-:Y:S01]  /*7e10*/  ISETP.GT.U32.AND P2, PT, R0, R206, PT ;  /* 0x000000ce0000720c */ /* 0x000fe20003f44070 */
[----:B------:R-:W-:Y:S01]  /*7e20*/  IMAD.MOV R11, RZ, RZ, -R11 ;  /* 0x000000ffff0b7224 */ /* 0x000fe200078e0a0b */
[----:B------:R-:W-:Y:S01]  /*7e30*/  ISETP.GE.AND P5, PT, R10, RZ, PT ;  /* 0x000000ff0a00720c */ /* 0x000fe20003fa6270 */
[----:B------:R-:W-:Y:S01]  /*7e40*/  IMAD.HI.U32 R10, R8, R15, RZ ;  /* 0x0000000f080a7227 */ /* 0x000fe200078e00ff */
[----:B------:R-:W-:-:S03]  /*7e50*/  ISETP.GT.U32.AND P0, PT, R0, R216, PT ;  /* 0x000000d80000720c */ /* 0x000fc60003f04070 */
[----:B------:R-:W-:Y:S02]  /*7e60*/  IMAD.MOV R9, RZ, RZ, -R9 ;  /* 0x000000ffff097224 */ /* 0x000fe400078e0a09 */
[C---:B------:R-:W-:Y:S01]  /*7e70*/  IMAD R214, R0.reuse, R11, R17 ;  /* 0x0000000b00d67224 */ /* 0x040fe200078e0211 */
[----:B------:R-:W-:Y:S01]  /*7e80*/  IABS R17, R14 ;  /* 0x0000000e00117213 */ /* 0x000fe20000000000 */
[----:B------:R-:W-:Y:S02]  /*7e90*/  IMAD.MOV R10, RZ, RZ, -R10 ;  /* 0x000000ffff0a7224 */ /* 0x000fe400078e0a0a */
[C---:B------:R-:W-:Y:S02]  /*7ea0*/  IMAD R208, R0.reuse, R9, R13 ;  /* 0x0000000900d07224 */ /* 0x040fe400078e020d */
[----:B------:R-:W-:Y:S01]  /*7eb0*/  @!P3 IMAD.MOV R204, RZ, RZ, -R204 ;  /* 0x000000ffffccb224 */ /* 0x000fe200078e0acc */
[C---:B------:R-:W-:Y:S01]  /*7ec0*/  ISETP.GT.U32.AND P3, PT, R0.reuse, R214, PT ;  /* 0x000000d60000720c */ /* 0x040fe20003f64070 */
[----:B------:R-:W-:Y:S01]  /*7ed0*/  IMAD R212, R0, R10, R15 ;  /* 0x0000000a00d47224 */ /* 0x000fe200078e020f */
[----:B------:R-:W-:Y:S01]  /*7ee0*/  IABS R15, R20 ;  /* 0x00000014000f7213 */ /* 0x000fe20000000000 */
[----:B------:R-:W-:Y:S01]  /*7ef0*/  @!P2 IMAD.IADD R206, R206, 0x1, -R0 ;  /* 0x00000001cecea824 */ /* 0x000fe200078e0a00 */
[----:B------:R-:W-:Y:S01]  /*7f00*/  ISETP.GT.U32.AND P2, PT, R0, R208, PT ;  /* 0x000000d00000720c */ /* 0x000fe20003f44070 */
[----:B------:R-:W-:-:S04]  /*7f10*/  IMAD.HI.U32 R11, R8, R17, RZ ;  /* 0x00000011080b7227 */ /* 0x000fc800078e00ff */
[--C-:B------:R-:W-:Y:S01]  /*7f20*/  @!P0 IMAD.IADD R216, R216, 0x1, -R0.reuse ;  /* 0x00000001d8d88824 */ /* 0x100fe200078e0a00 */
[----:B------:R-:W-:Y:S01]  /*7f30*/  ISETP.GT.U32.AND P0, PT, R0, R212, PT ;  /* 0x000000d40000720c */ /* 0x000fe20003f04070 */
[----:B------:R-:W-:Y:S02]  /*7f40*/  IMAD.MOV R11, RZ, RZ, -R11 ;  /* 0x000000ffff0b7224 */ /* 0x000fe400078e0a0b */
[--C-:B------:R-:W-:Y:S02]  /*7f50*/  @!P3 IMAD.IADD R214, R214, 0x1, -R0.reuse ;  /* 0x00000001d6d6b824 */ /* 0x100fe400078e0a00 */
[----:B------:R-:W-:Y:S01]  /*7f60*/  IMAD R210, R0, R11, R17 ;  /* 0x0000000b00d27224 */ /* 0x000fe200078e0211 */
[----:B------:R-:W-:Y:S01]  /*7f70*/  LOP3.LUT R17, R6, 0xa8, RZ, 0xfc, !PT ;  /* 0x000000a806117812 */ /* 0x000fe200078efcff */
[----:B------:R-:W-:Y:S01]  /*7f80*/  @!P2 IMAD.IADD R208, R208, 0x1, -R0 ;  /* 0x00000001d0d0a824 */ /* 0x000fe200078e0a00 */
[----:B------:R-:W-:Y:S01]  /*7f90*/  ISETP.GT.U32.AND P2, PT, R0, R214, PT ;  /* 0x000000d60000720c */ /* 0x000fe20003f44070 */
[----:B------:R-:W-:Y:S01]  /*7fa0*/  IMAD.HI.U32 R10, R8, R27, RZ ;  /* 0x0000001b080a7227 */ /* 0x000fe200078e00ff */
[----:B------:R-:W-:-:S02]  /*7fb0*/  ISETP.GT.U32.AND P3, PT, R0, R210, PT ;  /* 0x000000d20000720c */ /* 0x000fc40003f64070 */
[----:B------:R-:W-:Y:S01]  /*7fc0*/  IABS R11, R17 ;  /* 0x00000011000b7213 */ /* 0x000fe20000000000 */
[----:B------:R-:W-:Y:S01]  /*7fd0*/  @!P0 IMAD.IADD R212, R212, 0x1, -R0 ;  /* 0x00000001d4d48824 */ /* 0x000fe200078e0a00 */
[----:B------:R-:W-:Y:S01]  /*7fe0*/  ISETP.GT.U32.AND P0, PT, R0, R208, PT ;  /* 0x000000d00000720c */ /* 0x000fe20003f04070 */
[----:B------:R-:W-:-:S04]  /*7ff0*/  IMAD.HI.U32 R9, R8, R19, RZ ;  /* 0x0000001308097227 */ /* 0x000fc800078e00ff */
[----:B------:R-:W-:Y:S02]  /*8000*/  IMAD.MOV R10, RZ, RZ, -R10 ;  /* 0x000000ffff0a7224 */ /* 0x000fe400078e0a0a */
[----:B------:R-:W-:Y:S02]  /*8010*/  IMAD.MOV R9, RZ, RZ, -R9 ;  /* 0x000000ffff097224 */ /* 0x000fe400078e0a09 */
[----:B------:R-:W-:Y:S01]  /*8020*/  IMAD R220, R0, R10, R27 ;  /* 0x0000000a00dc7224 */ /* 0x000fe200078e021b */
[----:B------:R-:W-:Y:S01]  /*8030*/  LOP3.LUT R27, R6, 0x40, RZ, 0xfc, !PT ;  /* 0x00000040061b7812 */ /* 0x000fe200078efcff */
[----:B------:R-:W-:Y:S01]  /*8040*/  @!P3 IMAD.IADD R210, R210, 0x1, -R0 ;  /* 0x00000001d2d2b824 */ /* 0x000fe200078e0a00 */
[C---:B------:R-:W-:Y:S01]  /*8050*/  ISETP.GT.U32.AND P3, PT, R0.reuse, R212, PT ;  /* 0x000000d40000720c */ /* 0x040fe20003f64070 */
[----:B------:R-:W-:Y:S01]  /*8060*/  IMAD R218, R0, R9, R19 ;  /* 0x0000000900da7224 */ /* 0x000fe200078e0213 */
[----:B------:R-:W-:Y:S01]  /*8070*/  LOP3.LUT R19, R6, 0xa4, RZ, 0xfc, !PT ;  /* 0x000000a406137812 */ /* 0x000fe200078efcff */
[----:B------:R-:W-:Y:S01]  /*8080*/  @!P4 IMAD.MOV R206, RZ, RZ, -R206 ;  /* 0x000000ffffcec224 */ /* 0x000fe200078e0ace */
[----:B------:R-:W-:Y:S01]  /*8090*/  ISETP.GT.U32.AND P4, PT, R0, R210, PT ;  /* 0x000000d20000720c */ /* 0x000fe20003f84070 */
[----:B------:R-:W-:Y:S01]  /*80a0*/  @!P0 IMAD.IADD R208, R208, 0x1, -R0 ;  /* 0x00000001d0d08824 */ /* 0x000fe200078e0a00 */
[----:B------:R-:W-:Y:S01]  /*80b0*/  ISETP.GT.U32.AND P0, PT, R0, R220, PT ;  /* 0x000000dc0000720c */ /* 0x000fe20003f04070 */
[----:B------:R-:W-:Y:S01]  /*80c0*/  IMAD.HI.U32 R9, R8, R11, RZ ;  /* 0x0000000b08097227 */ /* 0x000fe200078e00ff */
[----:B------:R-:W-:-:S03]  /*80d0*/  IABS R13, R19 ;  /* 0x00000013000d7213 */ /* 0x000fc60000000000 */
[----:B------:R-:W-:Y:S01]  /*80e0*/  @!P2 IMAD.IADD R214, R214, 0x1, -R0 ;  /* 0x00000001d6d6a824 */ /* 0x000fe200078e0a00 */
[----:B------:R-:W-:Y:S01]  /*80f0*/  ISETP.GT.U32.AND P2, PT, R0, R218, PT ;  /* 0x000000da0000720c */ /* 0x000fe20003f44070 */
[----:B------:R-:W-:Y:S02]  /*8100*/  IMAD.MOV R9, RZ, RZ, -R9 ;  /* 0x000000ffff097224 */ /* 0x000fe400078e0a09 */
[----:B------:R-:W-:-:S04]  /*8110*/  IMAD.HI.U32 R10, R8, R15, RZ ;  /* 0x0000000f080a7227 */ /* 0x000fc800078e00ff */
[----:B------:R-:W-:Y:S02]  /*8120*/  IMAD R222, R0, R9, R11 ;  /* 0x0000000900de7224 */ /* 0x000fe400078e020b */
[--C-:B------:R-:W-:Y:S02]  /*8130*/  @!P4 IMAD.IADD R210, R210, 0x1, -R0.reuse ;  /* 0x00000001d2d2c824 */ /* 0x100fe400078e0a00 */
[--C-:B------:R-:W-:Y:S01]  /*8140*/  @!P0 IMAD.IADD R220, R220, 0x1, -R0.reuse ;  /* 0x00000001dcdc8824 */ /* 0x100fe200078e0a00 */
[----:B------:R-:W-:Y:S01]  /*8150*/  ISETP.GT.U32.AND P4, PT, R0, R222, PT ;  /* 0x000000de0000720c */ /* 0x000fe20003f84070 */
[----:B------:R-:W-:Y:S01]  /*8160*/  @!P2 IMAD.IADD R218, R218, 0x1, -R0 ;  /* 0x00000001dadaa824 */ /* 0x000fe200078e0a00 */
[----:B------:R-:W-:Y:S01]  /*8170*/  ISETP.GE.AND P0, PT, R14, RZ, PT ;  /* 0x000000ff0e00720c */ /* 0x000fe20003f06270 */
[----:B------:R-:W-:Y:S01]  /*8180*/  IMAD.MOV R10, RZ, RZ, -R10 ;  /* 0x000000ffff0a7224 */ /* 0x000fe200078e0a0a */
[----:B------:R-:W-:Y:S01]  /*8190*/  ISETP.GE.AND P2, PT, R12, RZ, PT ;  /* 0x000000ff0c00720c */ /* 0x000fe20003f46270 */
[----:B------:R-:W-:Y:S01]  /*81a0*/  @!P3 IMAD.IADD R212, R212, 0x1, -R0 ;  /* 0x00000001d4d4b824 */ /* 0x000fe200078e0a00 */
[----:B------:R-:W-:Y:S01]  /*81b0*/  ISETP.GE.AND P3, PT, R16, RZ, PT ;  /* 0x000000ff1000720c */ /* 0x000fe20003f66270 */
[----:B------:R-:W-:Y:S01]  /*81c0*/  IMAD R226, R0, R10, R15 ;  /* 0x0000000a00e27224 */ /* 0x000fe200078e020f */
[C---:B------:R-:W-:Y:S01]  /*81d0*/  LOP3.LUT R10, R6.reuse, 0x94, RZ, 0xfc, !PT ;  /* 0x00000094060a7812 */ /* 0x040fe200078efcff */
[----:B------:R-:W-:Y:S01]  /*81e0*/  VIADD R12, R7, 0x9c ;  /* 0x0000009c070c7836 */ /* 0x000fe20000000000 */
[----:B------:R-:W-:Y:S01]  /*81f0*/  LOP3.LUT R14, R6, 0x88, RZ, 0xfc, !PT ;  /* 0x00000088060e7812 */ /* 0x000fe200078efcff */
[----:B------:R-:W-:Y:S01]  /*8200*/  IMAD.HI.U32 R9, R8, R13, RZ ;  /* 0x0000000d08097227 */ /* 0x000fe200078e00ff */
[----:B------:R-:W-:-:S02]  /*8210*/  IABS R15, R10 ;  /* 0x0000000a000f7213 */ /* 0x000fc40000000000 */
[----:B------:R-:W-:Y:S01]  /*8220*/  IABS R11, R12 ;  /* 0x0000000c000b7213 */ /* 0x000fe20000000000 */
[----:B------:R-:W-:Y:S01]  /*8230*/  @!P4 IMAD.IADD R222, R222, 0x1, -R0 ;  /* 0x00000001dedec824 */ /* 0x000fe200078e0a00 */
[C---:B------:R-:W-:Y:S01]  /*8240*/  ISETP.GT.U32.AND P4, PT, R0.reuse, R218, PT ;  /* 0x000000da0000720c */ /* 0x040fe20003f84070 */
[----:B------:R-:W-:Y:S01]  /*8250*/  @!P0 IMAD.MOV R210, RZ, RZ, -R210 ;  /* 0x000000ffffd28224 */ /* 0x000fe200078e0ad2 */
[----:B------:R-:W-:Y:S01]  /*8260*/  ISETP.GT.U32.AND P0, PT, R0, R226, PT ;  /* 0x000000e20000720c */ /* 0x000fe20003f04070 */
[----:B------:R-:W-:Y:S01]  /*8270*/  @!P2 IMAD.MOV R212, RZ, RZ, -R212 ;  /* 0x000000ffffd4a224 */ /* 0x000fe200078e0ad4 */
[----:B------:R-:W-:Y:S01]  /*8280*/  ISETP.GE.AND P2, PT, R18, RZ, PT ;  /* 0x000000ff1200720c */ /* 0x000fe20003f46270 */
[----:B------:R-:W-:Y:S01]  /*8290*/  IMAD.MOV R9, RZ, RZ, -R9 ;  /* 0x000000ffff097224 */ /* 0x000fe200078e0a09 */
[----:B------:R-:W-:Y:S01]  /*82a0*/  LOP3.LUT R16, R6, 0x80, RZ, 0xfc, !PT ;  /* 0x0000008006107812 */ /* 0x000fe200078efcff */
[----:B------:R-:W-:Y:S01]  /*82b0*/  @!P3 IMAD.MOV R214, RZ, RZ, -R214 ;  /* 0x000000ffffd6b224 */ /* 0x000fe200078e0ad6 */
[C---:B------:R-:W-:Y:S01]  /*82c0*/  ISETP.GT.U32.AND P3, PT, R0.reuse, R220, PT ;  /* 0x000000dc0000720c */ /* 0x040fe20003f64070 */
[----:B------:R-:W-:Y:S01]  /*82d0*/  IMAD R224, R0, R9, R13 ;  /* 0x0000000900e07224 */ /* 0x000fe200078e020d */
[----:B------:R-:W-:Y:S01]  /*82e0*/  LOP3.LUT R18, R6, 0x74, RZ, 0xfc, !PT ;  /* 0x0000007406127812 */ /* 0x000fe200078efcff */
[----:B------:R-:W-:-:S04]  /*82f0*/  IMAD.HI.U32 R9, R8, R11, RZ ;  /* 0x0000000b08097227 */ /* 0x000fc800078e00ff */
[--C-:B------:R-:W-:Y:S01]  /*8300*/  @!P4 IMAD.IADD R218, R218, 0x1, -R0.reuse ;  /* 0x00000001dadac824 */ /* 0x100fe200078e0a00 */
[----:B------:R-:W-:Y:S01]  /*8310*/  ISETP.GE.AND P4, PT, R12, RZ, PT ;  /* 0x000000ff0c00720c */ /* 0x000fe20003f86270 */
[----:B------:R-:W-:Y:S01]  /*8320*/  @!P0 IMAD.IADD R226, R226, 0x1, -R0 ;  /* 0x00000001e2e28824 */ /* 0x000fe200078e0a00 */
[----:B------:R-:W-:Y:S01]  /*8330*/  LOP3.LUT R12, R6, 0x90, RZ, 0xfc, !PT ;  /* 0x00000090060c7812 */ /* 0x000fe200078efcff */
[----:B------:R-:W-:Y:S02]  /*8340*/  @!P2 IMAD.MOV R218, RZ, RZ, -R218 ;  /* 0x000000ffffdaa224 */ /* 0x000fe400078e0ada */
[----:B------:R-:W-:Y:S01]  /*8350*/  @!P1 IMAD.MOV R208, RZ, RZ, -R208 ;  /* 0x000000ffffd09224 */ /* 0x000fe200078e0ad0 */
[C---:B------:R-:W-:Y:S01]  /*8360*/  ISETP.GT.U32.AND P2, PT, R0.reuse, R226, PT ;  /* 0x000000e20000720c */ /* 0x040fe20003f44070 */
[----:B------:R-:W-:Y:S01]  /*8370*/  IMAD.MOV R9, RZ, RZ, -R9 ;  /* 0x000000ffff097224 */ /* 0x000fe200078e0a09 */
[C---:B------:R-:W-:Y:S01]  /*8380*/  ISETP.GT.U32.AND P1, PT, R0.reuse, R224, PT ;  /* 0x000000e00000720c */ /* 0x040fe20003f24070 */
[----:B------:R-:W-:Y:S01]  /*8390*/  @!P6 IMAD.MOV R216, RZ, RZ, -R216 ;  /* 0x000000ffffd8e224 */ /* 0x000fe200078e0ad8 */
[C---:B------:R-:W-:Y:S01]  /*83a0*/  ISETP.GT.U32.AND P6, PT, R0.reuse, R222, PT ;  /* 0x000000de0000720c */ /* 0x040fe20003fc4070 */
[----:B------:R-:W-:Y:S01]  /*83b0*/  IMAD R228, R0, R9, R11 ;  /* 0x0000000900e47224 */ /* 0x000fe200078e020b */
[----:B------:R-:W-:Y:S01]  /*83c0*/  LOP3.LUT R9, R6, 0x98, RZ, 0xfc, !PT ;  /* 0x0000009806097812 */ /* 0x000fe200078efcff */
[----:B------:R-:W-:Y:S01]  /*83d0*/  @!P3 IMAD.IADD R220, R220, 0x1, -R0 ;  /* 0x00000001dcdcb824 */ /* 0x000fe200078e0a00 */
[----:B------:R-:W-:Y:S01]  /*83e0*/  ISETP.GE.AND P3, PT, R17, RZ, PT ;  /* 0x000000ff1100720c */ /* 0x000fe20003f66270 */
[----:B------:R-:W-:Y:S01]  /*83f0*/  VIADD R11, R7, 0x8c ;  /* 0x0000008c070b7836 */ /* 0x000fe20000000000 */
[----:B------:R-:W-:Y:S01]  /*8400*/  IABS R13, R9 ;  /* 0x00000009000d7213 */ /* 0x000fe20000000000 */
[----:B------:R-:W-:Y:S01]  /*8410*/  @!P5 IMAD.MOV R220, RZ, RZ, -R220 ;  /* 0x000000ffffdcd224 */ /* 0x000fe200078e0adc */
[----:B------:R-:W-:Y:S01]  /*8420*/  ISETP.GE.AND P5, PT, R9, RZ, PT ;  /* 0x000000ff0900720c */ /* 0x000fe20003fa6270 */
[--C-:B------:R-:W-:Y:S01]  /*8430*/  @!P2 IMAD.IADD R226, R226, 0x1, -R0.reuse ;  /* 0x00000001e2e2a824 */ /* 0x100fe200078e0a00 */
[----:B------:R-:W-:Y:S01]  /*8440*/  ISETP.GT.U32.AND P2, PT, R0, R228, PT ;  /* 0x000000e40000720c */ /* 0x000fe20003f44070 */
[----:B------:R-:W-:Y:S01]  /*8450*/  @!P1 IMAD.IADD R224, R224, 0x1, -R0 ;  /* 0x00000001e0e09824 */ /* 0x000fe200078e0a00 */
[----:B------:R-:W-:Y:S01]  /*8460*/  IABS R17, R12 ;  /* 0x0000000c00117213 */ /* 0x000fe20000000000 */
[----:B------:R-:W-:Y:S01]  /*8470*/  IMAD.HI.U32 R9, R8, R13, RZ ;  /* 0x0000000d08097227 */ /* 0x000fe200078e00ff */
[----:B------:R-:W-:-:S02]  /*8480*/  ISETP.GE.AND P1, PT, R20, RZ, PT ;  /* 0x000000ff1400720c */ /* 0x000fc40003f26270 */
[----:B------:R-:W-:Y:S01]  /*8490*/  ISETP.GT.U32.AND P0, PT, R0, R224, PT ;  /* 0x000000e00000720c */ /* 0x000fe20003f04070 */
[----:B------:R-:W-:Y:S01]  /*84a0*/  @!P6 IMAD.IADD R222, R222, 0x1, -R0 ;  /* 0x00000001dedee824 */ /* 0x000fe200078e0a00 */
[----:B------:R-:W-:Y:S01]  /*84b0*/  ISETP.GE.AND P6, PT, R19, RZ, PT ;  /* 0x000000ff1300720c */ /* 0x000fe20003fc6270 */
[----:B------:R-:W-:Y:S01]  /*84c0*/  IMAD.MOV R9, RZ, RZ, -R9 ;  /* 0x000000ffff097224 */ /* 0x000fe200078e0a09 */
[----:B------:R-:W-:Y:S01]  /*84d0*/  IABS R19, R14 ;  /* 0x0000000e00137213 */ /* 0x000fe20000000000 */
[----:B------:R-:W-:Y:S01]  /*84e0*/  @!P3 IMAD.MOV R222, RZ, RZ, -R222 ;  /* 0x000000ffffdeb224 */ /* 0x000fe200078e0ade */
[----:B------:R-:W-:Y:S01]  /*84f0*/  ISETP.GE.AND P3, PT, R11, RZ, PT ;  /* 0x000000ff0b00720c */ /* 0x000fe20003f66270 */
[----:B------:R-:W-:Y:S01]  /*8500*/  @!P2 IMAD.IADD R228, R228, 0x1, -R0 ;  /* 0x00000001e4e4a824 */ /* 0x000fe200078e0a00 */
[----:B------:R-:W-:Y:S01]  /*8510*/  IABS R11, R11 ;  /* 0x0000000b000b7213 */ /* 0x000fe20000000000 */
[----:B------:R-:W-:Y:S02]  /*8520*/  IMAD R230, R0, R9, R13 ;  /* 0x0000000900e67224 */ /* 0x000fe400078e020d */
[----:B------:R-:W-:Y:S01]  /*8530*/  IMAD.HI.U32 R9, R8, R15, RZ ;  /* 0x0000000f08097227 */ /* 0x000fe200078e00ff */
[----:B------:R-:W-:-:S03]  /*8540*/  ISETP.GT.U32.AND P2, PT, R0, R228, PT ;  /* 0x000000e40000720c */ /* 0x000fc60003f44070 */
[----:B------:R-:W-:Y:S01]  /*8550*/  @!P0 IMAD.IADD R224, R224, 0x1, -R0 ;  /* 0x00000001e0e08824 */ /* 0x000fe200078e0a00 */
[----:B------:R-:W-:Y:S01]  /*8560*/  ISETP.GE.AND P0, PT, R10, RZ, PT ;  /* 0x000000ff0a00720c */ /* 0x000fe20003f06270 */
[----:B------:R-:W-:Y:S02]  /*8570*/  IMAD.MOV R232, RZ, RZ, -R9 ;  /* 0x000000ffffe87224 */ /* 0x000fe400078e0a09 */
[----:B------:R-:W-:Y:S01]  /*8580*/  @!P6 IMAD.MOV R224, RZ, RZ, -R224 ;  /* 0x000000ffffe0e224 */ /* 0x000fe200078e0ae0 */
[C---:B------:R-:W-:Y:S01]  /*8590*/  ISETP.GT.U32.AND P6, PT, R0.reuse, R230, PT ;  /* 0x000000e60000720c */ /* 0x040fe20003fc4070 */
[----:B------:R-:W-:Y:S02]  /*85a0*/  IMAD R232, R0, R232, R15 ;  /* 0x000000e800e87224 */ /* 0x000fe400078e020f */
[----:B------:R-:W-:Y:S02]  /*85b0*/  IMAD.MOV.U32 R13, RZ, RZ, R11 ;  /* 0x000000ffff0d7224 */ /* 0x000fe400078e000b */
[----:B------:R-:W-:Y:S01]  /*85c0*/  @!P2 IMAD.IADD R228, R228, 0x1, -R0 ;  /* 0x00000001e4e4a824 */ /* 0x000fe200078e0a00 */
[----:B------:R-:W-:Y:S01]  /*85d0*/  ISETP.GT.U32.AND P2, PT, R0, R232, PT ;  /* 0x000000e80000720c */ /* 0x000fe20003f44070 */
[----:B------:R-:W-:-:S04]  /*85e0*/  IMAD.HI.U32 R10, R8, R17, RZ ;  /* 0x00000011080a7227 */ /* 0x000fc800078e00ff */
[----:B------:R-:W-:-:S04]  /*85f0*/  IMAD.HI.U32 R11, R8, R13, RZ ;  /* 0x0000000d080b7227 */ /* 0x000fc800078e00ff */
[----:B------:R-:W-:Y:S02]  /*8600*/  @!P6 IMAD.IADD R230, R230, 0x1, -R0 ;  /* 0x00000001e6e6e824 */ /* 0x000fe400078e0a00 */
[----:B------:R-:W-:Y:S02]  /*8610*/  IMAD.MOV R10, RZ, RZ, -R10 ;  /* 0x000000ffff0a7224 */ /* 0x000fe400078e0a0a */
[----:B------:R-:W-:Y:S01]  /*8620*/  @!P2 IMAD.IADD R232, R232, 0x1, -R0 ;  /* 0x00000001e8e8a824 */ /* 0x000fe200078e0a00 */
[----:B------:R-:W-:Y:S01]  /*8630*/  ISETP.GT.U32.AND P6, PT, R0, R230, PT ;  /* 0x000000e60000720c */ /* 0x000fe20003fc4070 */
[----:B------:R-:W-:-:S03]  /*8640*/  IMAD.HI.U32 R9, R8, R19, RZ ;  /* 0x0000001308097227 */ /* 0x000fc600078e00ff */
[C---:B------:R-:W-:Y:S01]  /*8650*/  ISETP.GT.U32.AND P2, PT, R0.reuse, R232, PT ;  /* 0x000000e80000720c */ /* 0x040fe20003f44070 */
[----:B------:R-:W-:Y:S02]  /*8660*/  IMAD.MOV R11, RZ, RZ, -R11 ;  /* 0x000000ffff0b7224 */ /* 0x000fe400078e0a0b */
[----:B------:R-:W-:Y:S01]  /*8670*/  IMAD R234, R0, R10, R17 ;  /* 0x0000000a00ea7224 */ /* 0x000fe200078e0211 */
[----:B------:R-:W-:Y:S01]  /*8680*/  LOP3.LUT R17, R6, 0x78, RZ, 0xfc, !PT ;  /* 0x0000007806117812 */ /* 0x000fe200078efcff */
[----:B------:R-:W-:Y:S02]  /*8690*/  IMAD.MOV R9, RZ, RZ, -R9 ;  /* 0x000000ffff097224 */ /* 0x000fe400078e0a09 */
[----:B------:R-:W-:Y:S01]  /*86a0*/  @!P1 IMAD.MOV R226, RZ, RZ, -R226 ;  /* 0x000000ffffe29224 */ /* 0x000fe200078e0ae2 */
[----:B------:R-:W-:Y:S01]  /*86b0*/  ISETP.GE.AND P1, PT, R12, RZ, PT ;  /* 0x000000ff0c00720c */ /* 0x000fe20003f26270 */
[----:B------:R-:W-:Y:S01]  /*86c0*/  IMAD R236, R0, R11, R13 ;  /* 0x0000000b00ec7224 */ /* 0x000fe200078e020d */
[----:B------:R-:W-:Y:S01]  /*86d0*/  LOP3.LUT R12, R6, 0x84, RZ, 0xfc, !PT ;  /* 0x00000084060c7812 */ /* 0x000fe200078efcff */
[----:B------:R-:W-:Y:S01]  /*86e0*/  IMAD R238, R0, R9, R19 ;  /* 0x0000000900ee7224 */ /* 0x000fe200078e0213 */
[----:B------:R-:W-:Y:S01]  /*86f0*/  IABS R13, R16 ;  /* 0x00000010000d7213 */ /* 0x000fe20000000000 */
[----:B------:R-:W-:Y:S01]  /*8700*/  @!P6 IMAD.IADD R230, R230, 0x1, -R0 ;  /* 0x00000001e6e6e824 */ /* 0x000fe200078e0a00 */
[C---:B------:R-:W-:Y:S01]  /*8710*/  ISETP.GT.U32.AND P6, PT, R0.reuse, R234, PT ;  /* 0x000000ea0000720c */ /* 0x040fe20003fc4070 */
[----:B------:R-:W-:Y:S01]  /*8720*/  VIADD R9, R7, 0x7c ;  /* 0x0000007c07097836 */ /* 0x000fe20000000000 */
[----:B------:R-:W-:Y:S01]  /*8730*/  IABS R11, R12 ;  /* 0x0000000c000b7213 */ /* 0x000fe20000000000 */
[----:B------:R-:W-:Y:S01]  /*8740*/  @!P5 IMAD.MOV R230, RZ, RZ, -R230 ;  /* 0x000000ffffe6d224 */ /* 0x000fe200078e0ae6 */
[----:B------:R-:W-:Y:S01]  /*8750*/  ISETP.GT.U32.AND P5, PT, R0, R236, PT ;  /* 0x000000ec0000720c */ /* 0x000fe20003fa4070 */
[----:B------:R-:W-:Y:S01]  /*8760*/  @!P2 IMAD.IADD R232, R232, 0x1, -R0 ;  /* 0x00000001e8e8a824 */ /* 0x000fe200078e0a00 */
[----:B------:R-:W-:Y:S01]  /*8770*/  ISETP.GT.U32.AND P2, PT, R0, R238, PT ;  /* 0x000000ee0000720c */ /* 0x000fe20003f44070 */
[----:B------:R-:W-:Y:S01]  /*8780*/  @!P4 IMAD.MOV R228, RZ, RZ, -R228 ;  /* 0x000000ffffe4c224 */ /* 0x000fe200078e0ae4 */
[----:B------:R-:W-:Y:S01]  /*8790*/  ISETP.GE.AND P4, PT, R9, RZ, PT ;  /* 0x000000ff0900720c */ /* 0x000fe20003f86270 */
[----:B------:R-:W-:Y:S01]  /*87a0*/  IMAD.HI.U32 R10, R8, R13, RZ ;  /* 0x0000000d080a7227 */ /* 0x000fe200078e00ff */
[----:B------:R-:W-:-:S02]  /*87b0*/  IABS R15, R9 ;  /* 0x00000009000f7213 */ /* 0x000fc40000000000 */
[----:B------:R-:W-:Y:S01]  /*87c0*/  LOP3.LUT R19, R6, 0x70, RZ, 0xfc, !PT ;  /* 0x0000007006137812 */ /* 0x000fe200078efcff */
[----:B------:R-:W-:-:S04]  /*87d0*/  IMAD.HI.U32 R9, R8, R11, RZ ;  /* 0x0000000b08097227 */ /* 0x000fc800078e00ff */
[----:B------:R-:W-:Y:S02]  /*87e0*/  IMAD.MOV R240, RZ, RZ, -R9 ;  /* 0x000000fffff07224 */ /* 0x000fe400078e0a09 */
[----:B------:R-:W-:Y:S02]  /*87f0*/  @!P6 IMAD.IADD R234, R234, 0x1, -R0 ;  /* 0x00000001eaeae824 */ /* 0x000fe400078e0a00 */
[----:B------:R-:W-:-:S04]  /*8800*/  IMAD.HI.U32 R9, R8, R15, RZ ;  /* 0x0000000f08097227 */ /* 0x000fc800078e00ff */
[----:B------:R-:W-:Y:S01]  /*8810*/  IMAD R240, R0, R240, R11 ;  /* 0x000000f000f07224 */ /* 0x000fe200078e020b */
[----:B------:R-:W-:Y:S01]  /*8820*/  IABS R11, R17 ;  /* 0x00000011000b7213 */ /* 0x000fe20000000000 */
[--C-:B------:R-:W-:Y:S01]  /*8830*/  @!P5 IMAD.IADD R236, R236, 0x1, -R0.reuse ;  /* 0x00000001ececd824 */ /* 0x100fe200078e0a00 */
[----:B------:R-:W-:Y:S01]  /*8840*/  ISETP.GT.U32.AND P5, PT, R0, R234, PT ;  /* 0x000000ea0000720c */ /* 0x000fe20003fa4070 */
[----:B------:R-:W-:Y:S01]  /*8850*/  @!P2 IMAD.IADD R238, R238, 0x1, -R0 ;  /* 0x00000001eeeea824 */ /* 0x000fe200078e0a00 */
[C---:B------:R-:W-:Y:S01]  /*8860*/  ISETP.GT.U32.AND P6, PT, R0.reuse, R240, PT ;  /* 0x000000f00000720c */ /* 0x040fe20003fc4070 */
[----:B------:R-:W-:Y:S01]  /*8870*/  IMAD.MOV R9, RZ, RZ, -R9 ;  /* 0x000000ffff097224 */ /* 0x000fe200078e0a09 */
[C---:B------:R-:W-:Y:S01]  /*8880*/  ISETP.GT.U32.AND P2, PT, R0.reuse, R236, PT ;  /* 0x000000ec0000720c */ /* 0x040fe20003f44070 */
[----:B------:R-:W-:Y:S01]  /*8890*/  @!P0 IMAD.MOV R232, RZ, RZ, -R232 ;  /* 0x000000ffffe88224 */ /* 0x000fe200078e0ae8 */
[C---:B------:R-:W-:Y:S01]  /*88a0*/  ISETP.GT.U32.AND P0, PT, R0.reuse, R238, PT ;  /* 0x000000ee0000720c */ /* 0x040fe20003f04070 */
[----:B------:R-:W-:Y:S01]  /*88b0*/  IMAD R244, R0, R9, R15 ;  /* 0x0000000900f47224 */ /* 0x000fe200078e020f */
[----:B------:R-:W-:Y:S01]  /*88c0*/  IABS R15, R19 ;  /* 0x00000013000f7213 */ /* 0x000fe20000000000 */
[----:B------:R-:W-:-:S02]  /*88d0*/  IMAD.MOV R10, RZ, RZ, -R10 ;  /* 0x000000ffff0a7224 */ /* 0x000fc400078e0a0a */
[----:B------:R-:W-:-:S04]  /*88e0*/  IMAD.HI.U32 R9, R8, R11, RZ ;  /* 0x0000000b08097227 */ /* 0x000fc800078e00ff */
[----:B------:R-:W-:Y:S01]  /*88f0*/  IMAD R242, R0, R10, R13 ;  /* 0x0000000a00f27224 */ /* 0x000fe200078e020d */
[----:B------:R-:W-:Y:S01]  /*8900*/  IABS R13, R18 ;  /* 0x00000012000d7213 */ /* 0x000fe20000000000 */
[----:B------:R-:W-:Y:S02]  /*8910*/  IMAD.MOV R246, RZ, RZ, -R9 ;  /* 0x000000fffff67224 */ /* 0x000fe400078e0a09 */
[--C-:B------:R-:W-:Y:S01]  /*8920*/  @!P5 IMAD.IADD R234, R234, 0x1, -R0.reuse ;  /* 0x00000001eaead824 */ /* 0x100fe200078e0a00 */
[C---:B------:R-:W-:Y:S01]  /*8930*/  ISETP.GT.U32.AND P5, PT, R0.reuse, R242, PT ;  /* 0x000000f20000720c */ /* 0x040fe20003fa4070 */
[----:B------:R-:W-:Y:S02]  /*8940*/  IMAD R246, R0, R246, R11 ;  /* 0x000000f600f67224 */ /* 0x000fe400078e020b */
[--C-:B------:R-:W-:Y:S02]  /*8950*/  @!P0 IMAD.IADD R238, R238, 0x1, -R0.reuse ;  /* 0x00000001eeee8824 */ /* 0x100fe400078e0a00 */
[----:B------:R-:W-:Y:S01]  /*8960*/  @!P6 IMAD.IADD R240, R240, 0x1, -R0 ;  /* 0x00000001f0f0e824 */ /* 0x000fe200078e0a00 */
[----:B------:R-:W-:Y:S01]  /*8970*/  ISETP.GT.U32.AND P0, PT, R0, R246, PT ;  /* 0x000000f60000720c */ /* 0x000fe20003f04070 */
[----:B------:R-:W-:-:S03]  /*8980*/  IMAD.HI.U32 R10, R8, R15, RZ ;  /* 0x0000000f080a7227 */ /* 0x000fc600078e00ff */
[----:B------:R-:W-:Y:S01]  /*8990*/  ISETP.GT.U32.AND P6, PT, R0, R240, PT ;  /* 0x000000f00000720c */ /* 0x000fe20003fc4070 */
[--C-:B------:R-:W-:Y:S01]  /*89a0*/  @!P2 IMAD.IADD R236, R236, 0x1, -R0.reuse ;  /* 0x00000001ececa824 */ /* 0x100fe200078e0a00 */
[----:B------:R-:W-:Y:S01]  /*89b0*/  ISETP.GT.U32.AND P2, PT, R0, R244, PT ;  /* 0x000000f40000720c */ /* 0x000fe20003f44070 */
[----:B------:R-:W-:Y:S01]  /*89c0*/  @!P5 IMAD.IADD R242, R242, 0x1, -R0 ;  /* 0x00000001f2f2d824 */ /* 0x000fe200078e0a00 */
[----:B------:R-:W-:Y:S01]  /*89d0*/  ISETP.GE.AND P5, PT, R12, RZ, PT ;  /* 0x000000ff0c00720c */ /* 0x000fe20003fa6270 */
[----:B------:R-:W-:Y:S01]  /*89e0*/  IMAD.HI.U32 R9, R8, R13, RZ ;  /* 0x0000000d08097227 */ /* 0x000fe200078e00ff */
[----:B------:R-:W-:-:S03]  /*89f0*/  LOP3.LUT R12, R6, 0x64, RZ, 0xfc, !PT ;  /* 0x00000064060c7812 */ /* 0x000fc600078efcff */
[----:B------:R-:W-:Y:S01]  /*8a00*/  @!P0 IMAD.IADD R246, R246, 0x1, -R0 ;  /* 0x00000001f6f68824 */ /* 0x000fe200078e0a00 */
[----:B------:R-:W-:Y:S01]  /*8a10*/  ISETP.GT.U32.AND P0, PT, R0, R242, PT ;  /* 0x000000f20000720c */ /* 0x000fe20003f04070 */
[----:B------:R-:W-:Y:S02]  /*8a20*/  IMAD.MOV R10, RZ, RZ, -R10 ;  /* 0x000000ffff0a7224 */ /* 0x000fe400078e0a0a */
[--C-:B------:R-:W-:Y:S01]  /*8a30*/  @!P6 IMAD.IADD R240, R240, 0x1, -R0.reuse ;  /* 0x00000001f0f0e824 */ /* 0x100fe200078e0a00 */
[----:B------:R-:W-:Y:S01]  /*8a40*/  ISETP.GE.AND P6, PT, R14, RZ, PT ;  /* 0x000000ff0e00720c */ /* 0x000fe20003fc6270 */
[----:B------:R-:W-:Y:S01]  /*8a50*/  IMAD.MOV R9, RZ, RZ, -R9 ;  /* 0x000000ffff097224 */ /* 0x000fe200078e0a09 */
[----:B------:R-:W-:Y:S01]  /*8a60*/  LOP3.LUT R14, R6, 0x58, RZ, 0xfc, !PT ;  /* 0x00000058060e7812 */ /* 0x000fe200078efcff */
[----:B------:R-:W-:Y:S01]  /*8a70*/  IMAD R250, R0, R10, R15 ;  /* 0x0000000a00fa7224 */ /* 0x000fe200078e020f */
[----:B------:R-:W-:Y:S01]  /*8a80*/  LOP3.LUT R10, R6, 0x68, RZ, 0xfc, !PT ;  /* 0x00000068060a7812 */ /* 0x000fe200078efcff */
[----:B------:R-:W-:Y:S01]  /*8a90*/  IMAD R248, R0, R9, R13 ;  /* 0x0000000900f87224 */ /* 0x000fe200078e020d */
[----:B------:R-:W-:Y:S01]  /*8aa0*/  IABS R15, R14 ;  /* 0x0000000e000f7213 */ /* 0x000fe20000000000 */
[----:B------:R-:W-:Y:S01]  /*8ab0*/  VIADD R9, R7, 0x6c ;  /* 0x0000006c07097836 */ /* 0x000fe20000000000 */
[----:B------:R-:W-:Y:S01]  /*8ac0*/  IABS R33, R10 ;  /* 0x0000000a00217213 */ /* 0x000fe20000000000 */
[----:B------:R-:W-:Y:S01]  /*8ad0*/  @!P0 IMAD.IADD R242, R242, 0x1, -R0 ;  /* 0x00000001f2f28824 */ /* 0x000fe200078e0a00 */
[----:B------:R-:W-:Y:S01]  /*8ae0*/  ISETP.GT.U32.AND P0, PT, R0, R250, PT ;  /* 0x000000fa0000720c */ /* 0x000fe20003f04070 */
[----:B------:R-:W-:Y:S01]  /*8af0*/  @!P5 IMAD.MOV R240, RZ, RZ, -R240 ;  /* 0x000000fffff0d224 */ /* 0x000fe200078e0af0 */
[----:B------:R-:W-:Y:S01]  /*8b00*/  ISETP.GE.AND P5, PT, R16, RZ, PT ;  /* 0x000000ff1000720c */ /* 0x000fe20003fa6270 */
[----:B------:R-:W-:Y:S01]  /*8b10*/  @!P2 IMAD.IADD R244, R244, 0x1, -R0 ;  /* 0x00000001f4f4a824 */ /* 0x000fe200078e0a00 */
[----:B------:R-:W-:Y:S01]  /*8b20*/  IABS R11, R9 ;  /* 0x00000009000b7213 */ /* 0x000fe20000000000 */
[----:B------:R-:W-:Y:S01]  /*8b30*/  @!P3 IMAD.MOV R236, RZ, RZ, -R236 ;  /* 0x000000ffffecb224 */ /* 0x000fe200078e0aec */
[----:B------:R-:W-:Y:S01]  /*8b40*/  ISETP.GE.AND P2, PT, R9, RZ, PT ;  /* 0x000000ff0900720c */ /* 0x000fe20003f46270 */
[----:B------:R-:W-:Y:S01]  /*8b50*/  @!P6 IMAD.MOV R238, RZ, RZ, -R238 ;  /* 0x000000ffffeee224 */ /* 0x000fe200078e0aee */
[----:B------:R-:W-:Y:S01]  /*8b60*/  ISETP.GT.U32.AND P3, PT, R0, R244, PT ;  /* 0x000000f40000720c */ /* 0x000fe20003f64070 */
[----:B------:R-:W-:Y:S01]  /*8b70*/  IMAD.HI.U32 R9, R8, R11, RZ ;  /* 0x0000000b08097227 */ /* 0x000fe200078e00ff */
[----:B------:R-:W-:-:S02]  /*8b80*/  ISETP.GT.U32.AND P6, PT, R0, R248, PT ;  /* 0x000000f80000720c */ /* 0x000fc40003fc4070 */
[----:B------:R-:W-:Y:S01]  /*8b90*/  LOP3.LUT R16, R6, 0x54, RZ, 0xfc, !PT ;  /* 0x0000005406107812 */ /* 0x000fe200078efcff */
[----:B------:R-:W-:Y:S02]  /*8ba0*/  @!P0 IMAD.IADD R250, R250, 0x1, -R0 ;  /* 0x00000001fafa8824 */ /* 0x000fe400078e0a00 */
[----:B------:R-:W-:Y:S02]  /*8bb0*/  IMAD.MOV R9, RZ, RZ, -R9 ;  /* 0x000000ffff097224 */ /* 0x000fe400078e0a09 */
[----:B------:R-:W-:Y:S01]  /*8bc0*/  @!P1 IMAD.MOV R234, RZ, RZ, -R234 ;  /* 0x000000ffffea9224 */ /* 0x000fe200078e0aea */
[C---:B------:R-:W-:Y:S01]  /*8bd0*/  ISETP.GT.U32.AND P1, PT, R0.reuse, R246, PT ;  /* 0x000000f60000720c */ /* 0x040fe20003f24070 */
[----:B------:R-:W-:Y:S01]  /*8be0*/  @!P5 IMAD.MOV R242, RZ, RZ, -R242 ;  /* 0x000000fffff2d224 */ /* 0x000fe200078e0af2 */
[C---:B------:R-:W-:Y:S01]  /*8bf0*/  ISETP.GT.U32.AND P5, PT, R0.reuse, R250, PT ;  /* 0x000000fa0000720c */ /* 0x040fe20003fa4070 */
[----:B------:R-:W-:Y:S01]  /*8c00*/  IMAD R252, R0, R9, R11 ;  /* 0x0000000900fc7224 */ /* 0x000fe200078e020b */
[----:B------:R-:W-:Y:S01]  /*8c10*/  IABS R11, R12 ;  /* 0x0000000c000b7213 */ /* 0x000fe20000000000 */
[----:B------:R-:W-:-:S04]  /*8c20*/  IMAD.HI.U32 R9, R8, R33, RZ ;  /* 0x0000002108097227 */ /* 0x000fc800078e00ff */
[--C-:B------:R-:W-:Y:S01]  /*8c30*/  @!P3 IMAD.IADD R244, R244, 0x1, -R0.reuse ;  /* 0x00000001f4f4b824 */ /* 0x100fe200078e0a00 */
[----:B------:R-:W-:Y:S01]  /*8c40*/  ISETP.GE.AND P3, PT, R17, RZ, PT ;  /* 0x000000ff1100720c */ /* 0x000fe20003f66270 */
[----:B------:R-:W-:Y:S01]  /*8c50*/  @!P6 IMAD.IADD R248, R248, 0x1, -R0 ;  /* 0x00000001f8f8e824 */ /* 0x000fe200078e0a00 */
[----:B------:R-:W-:Y:S01]  /*8c60*/  ISETP.GE.AND P6, PT, R19, RZ, PT ;  /* 0x000000ff1300720c */ /* 0x000fe20003fc6270 */
[----:B------:R-:W-:Y:S01]  /*8c70*/  IMAD.MOV R9, RZ, RZ, -R9 ;  /* 0x000000ffff097224 */ /* 0x000fe200078e0a09 */
[----:B------:R-:W-:Y:S01]  /*8c80*/  IABS R17, R16 ;  /* 0x0000001000117213 */ /* 0x000fe20000000000 */
[----:B------:R-:W-:Y:S01]  /*8c90*/  @!P4 IMAD.MOV R244, RZ, RZ, -R244 ;  /* 0x000000fffff4c224 */ /* 0x000fe200078e0af4 */
[C---:B------:R-:W-:Y:S01]  /*8ca0*/  ISETP.GT.U32.AND P0, PT, R0.reuse, R248, PT ;  /* 0x000000f80000720c */ /* 0x040fe20003f04070 */
[C---:B------:R-:W-:Y:S01]  /*8cb0*/  IMAD R33, R0.reuse, R9, R33 ;  /* 0x0000000900217224 */ /* 0x040fe200078e0221 */
[----:B------:R-:W-:Y:S01]  /*8cc0*/  ISETP.GT.U32.AND P4, PT, R0, R252, PT ;  /* 0x000000fc0000720c */ /* 0x000fe20003f84070 */
[--C-:B------:R-:W-:Y:S01]  /*8cd0*/  @!P1 IMAD.IADD R246, R246, 0x1, -R0.reuse ;  /* 0x00000001f6f69824 */ /* 0x100fe200078e0a00 */
[----:B------:R-:W-:Y:S01]  /*8ce0*/  ISETP.GE.AND P1, PT, R18, RZ, PT ;  /* 0x000000ff1200720c */ /* 0x000fe20003f26270 */
[----:B------:R-:W-:Y:S01]  /*8cf0*/  @!P5 IMAD.IADD R250, R250, 0x1, -R0 ;  /* 0x00000001fafad824 */ /* 0x000fe200078e0a00 */
[----:B------:R-:W-:Y:S01]  /*8d00*/  ISETP.GT.U32.AND P5, PT, R0, R33, PT ;  /* 0x000000210000720c */ /* 0x000fe20003fa4070 */
[----:B------:R-:W-:Y:S01]  /*8d10*/  @!P3 IMAD.MOV R246, RZ, RZ, -R246 ;  /* 0x000000fffff6b224 */ /* 0x000fe200078e0af6 */
[----:B------:R-:W-:Y:S01]  /*8d20*/  ISETP.GE.AND P3, PT, R10, RZ, PT ;  /* 0x000000ff0a00720c */ /* 0x000fe20003f66270 */
[----:B------:R-:W-:Y:S01]  /*8d30*/  VIADD R10, R7, 0x5c ;  /* 0x0000005c070a7836 */ /* 0x000fe20000000000 */
[----:B------:R-:W-:Y:S01]  /*8d40*/  LOP3.LUT R18, R6, 0x50, RZ, 0xfc, !PT ;  /* 0x0000005006127812 */ /* 0x000fe200078efcff */
[----:B------:R-:W-:Y:S01]  /*8d50*/  IMAD.HI.U32 R9, R8, R11, RZ ;  /* 0x0000000b08097227 */ /* 0x000fe200078e00ff */
[----:B------:R-:W-:-:S02]  /*8d60*/  IABS R19, R49 ;  /* 0x0000003100137213 */ /* 0x000fc40000000000 */
[----:B------:R-:W-:Y:S01]  /*8d70*/  IABS R13, R10 ;  /* 0x0000000a000d7213 */ /* 0x000fe20000000000 */
[--C-:B------:R-:W-:Y:S01]  /*8d80*/  @!P0 IMAD.IADD R248, R248, 0x1, -R0.reuse ;  /* 0x00000001f8f88824 */ /* 0x100fe200078e0a00 */
[----:B------:R-:W-:Y:S01]  /*8d90*/  ISETP.GE.AND P0, PT, R12, RZ, PT ;  /* 0x000000ff0c00720c */ /* 0x000fe20003f06270 */
[----:B------:R-:W-:Y:S01]  /*8da0*/  @!P4 IMAD.IADD R252, R252, 0x1, -R0 ;  /* 0x00000001fcfcc824 */ /* 0x000fe200078e0a00 */
[----:B------:R-:W-:Y:S01]  /*8db0*/  LOP3.LUT R12, R6, 0x60, RZ, 0xfc, !PT ;  /* 0x00000060060c7812 */ /* 0x000fe200078efcff */
[----:B------:R-:W-:Y:S01]  /*8dc0*/  IMAD.MOV R9, RZ, RZ, -R9 ;  /* 0x000000ffff097224 */ /* 0x000fe200078e0a09 */
[----:B------:R-:W-:Y:S01]  /*8dd0*/  ISETP.GE.AND P4, PT, R10, RZ, PT ;  /* 0x000000ff0a00720c */ /* 0x000fe20003f86270 */
[----:B------:R-:W-:Y:S01]  /*8de0*/  @!P1 IMAD.MOV R248, RZ, RZ, -R248 ;  /* 0x000000fffff89224 */ /* 0x000fe200078e0af8 */
[C---:B------:R-:W-:Y:S01]  /*8df0*/  ISETP.GT.U32.AND P1, PT, R0.reuse, R252, PT ;  /* 0x000000fc0000720c */ /* 0x040fe20003f24070 */
[----:B------:R-:W-:Y:S01]  /*8e00*/  @!P5 IMAD.IADD R33, R33, 0x1, -R0 ;  /* 0x000000012121d824 */ /* 0x000fe200078e0a00 */
[----:B------:R-:W-:Y:S01]  /*8e10*/  IABS R31, R12 ;  /* 0x0000000c001f7213 */ /* 0x000fe20000000000 */
[----:B------:R-:W-:-:S02]  /*8e20*/  IMAD R9, R0, R9, R11 ;  /* 0x0000000900097224 */ /* 0x000fc400078e020b */
[----:B------:R-:W-:Y:S01]  /*8e30*/  IMAD.HI.U32 R11, R8, R13, RZ ;  /* 0x0000000d080b7227 */ /* 0x000fe200078e00ff */
[----:B------:R-:W-:-:S03]  /*8e40*/  ISETP.GT.U32.AND P5, PT, R0, R33, PT ;  /* 0x000000210000720c */ /* 0x000fc60003fa4070 */
[----:B------:R-:W-:-:S04]  /*8e50*/  IMAD.HI.U32 R10, R8, R31, RZ ;  /* 0x0000001f080a7227 */ /* 0x000fc800078e00ff */
[----:B------:R-:W-:Y:S01]  /*8e60*/  @!P6 IMAD.MOV R250, RZ, RZ, -R250 ;  /* 0x000000fffffae224 */ /* 0x000fe200078e0afa */
[----:B------:R-:W-:Y:S01]  /*8e70*/  ISETP.GT.U32.AND P6, PT, R0, R9, PT ;  /* 0x000000090000720c */ /* 0x000fe20003fc4070 */
[----:B------:R-:W-:Y:S02]  /*8e80*/  IMAD.MOV R11, RZ, RZ, -R11 ;  /* 0x000000ffff0b7224 */ /* 0x000fe400078e0a0b */
[----:B------:R-:W-:Y:S02]  /*8e90*/  IMAD.MOV R10, RZ, RZ, -R10 ;  /* 0x000000ffff0a7224 */ /* 0x000fe400078e0a0a */
[----:B------:R-:W-:Y:S01]  /*8ea0*/  @!P1 IMAD.IADD R252, R252, 0x1, -R0 ;  /* 0x00000001fcfc9824 */ /* 0x000fe200078e0a00 */
[----:B------:R-:W-:Y:S01]  /*8eb0*/  ISETP.GE.AND P1, PT, R12, RZ, PT ;  /* 0x000000ff0c00720c */ /* 0x000fe20003f26270 */
[C---:B------:R-:W-:Y:S02]  /*8ec0*/  IMAD R11, R0.reuse, R11, R13 ;  /* 0x0000000b000b7224 */ /* 0x040fe400078e020d */
[----:B------:R-:W-:-:S02]  /*8ed0*/  IMAD R31, R0, R10, R31 ;  /* 0x0000000a001f7224 */ /* 0x000fc400078e021f */
[----:B------:R-:W-:Y:S01]  /*8ee0*/  @!P2 IMAD.MOV R252, RZ, RZ, -R252 ;  /* 0x000000fffffca224 */ /* 0x000fe200078e0afc */
[C---:B------:R-:W-:Y:S01]  /*8ef0*/  ISETP.GT.U32.AND P2, PT, R0.reuse, R11, PT ;  /* 0x0000000b0000720c */ /* 0x040fe20003f44070 */
[--C-:B------:R-:W-:Y:S01]  /*8f00*/  @!P5 IMAD.IADD R33, R33, 0x1, -R0.reuse ;  /* 0x000000012121d824 */ /* 0x100fe200078e0a00 */
[----:B------:R-:W-:Y:S01]  /*8f10*/  ISETP.GT.U32.AND P5, PT, R0, R31, PT ;  /* 0x0000001f0000720c */ /* 0x000fe20003fa4070 */
[----:B------:R-:W-:Y:S02]  /*8f20*/  @!P6 IMAD.IADD R9, R9, 0x1, -R0 ;  /* 0x000000010909e824 */ /* 0x000fe400078e0a00 */
[----:B------:R-:W-:-:S03]  /*8f30*/  IMAD.HI.U32 R10, R8, R15, RZ ;  /* 0x0000000f080a7227 */ /* 0x000fc600078e00ff */
[C---:B------:R-:W-:Y:S01]  /*8f40*/  ISETP.GT.U32.AND P6, PT, R0.reuse, R9, PT ;  /* 0x000000090000720c */ /* 0x040fe20003fc4070 */
[----:B------:R-:W-:Y:S02]  /*8f50*/  VIADD R13, R7, 0x4c ;  /* 0x0000004c070d7836 */ /* 0x000fe40000000000 */
[----:B------:R-:W-:Y:S02]  /*8f60*/  IMAD.MOV R10, RZ, RZ, -R10 ;  /* 0x000000ffff0a7224 */ /* 0x000fe400078e0a0a */
[--C-:B------:R-:W-:Y:S02]  /*8f70*/  @!P2 IMAD.IADD R11, R11, 0x1, -R0.reuse ;  /* 0x000000010b0ba824 */ /* 0x100fe400078e0a00 */
[----:B------:R-:W-:Y:S01]  /*8f80*/  @!P5 IMAD.IADD R31, R31, 0x1, -R0 ;  /* 0x000000011f1fd824 */ /* 0x000fe200078e0a00 */
[----:B------:R-:W-:Y:S01]  /*8f90*/  ISETP.GE.AND P5, PT, R13, RZ, PT ;  /* 0x000000ff0d00720c */ /* 0x000fe20003fa6270 */
[----:B------:R-:W-:Y:S01]  /*8fa0*/  IMAD R154, R0, R10, R15 ;  /* 0x0000000a009a7224 */ /* 0x000fe200078e020f */
[----:B------:R-:W-:Y:S01]  /*8fb0*/  IABS R15, R13 ;  /* 0x0000000d000f7213 */ /* 0x000fe20000000000 */
[----:B------:R-:W-:Y:S01]  /*8fc0*/  @!P3 IMAD.MOV R33, RZ, RZ, -R33 ;  /* 0x000000ffff21b224 */ /* 0x000fe200078e0a21 */
[----:B------:R-:W-:Y:S01]  /*8fd0*/  IABS R13, R18 ;  /* 0x00000012000d7213 */ /* 0x000fe20000000000 */
[----:B------:R-:W-:Y:S01]  /*8fe0*/  IMAD.HI.U32 R12, R8, R17, RZ ;  /* 0x00000011080c7227 */ /* 0x000fe200078e00ff */
[----:B------:R-:W-:-:S02]  /*8ff0*/  ISETP.GT.U32.AND P2, PT, R0, R11, PT ;  /* 0x0000000b0000720c */ /* 0x000fc40003f44070 */
[C---:B------:R-:W-:Y:S01]  /*9000*/  ISETP.GT.U32.AND P3, PT, R0.reuse, R31, PT ;  /* 0x0000001f0000720c */ /* 0x040fe20003f64070 */
[----:B------:R-:W-:Y:S01]  /*9010*/  @!P6 IMAD.IADD R9, R9, 0x1, -R0 ;  /* 0x000000010909e824 */ /* 0x000fe200078e0a00 */
[----:B------:R-:W-:Y:S01]  /*9020*/  ISETP.GT.U32.AND P6, PT, R0, R154, PT ;  /* 0x0000009a0000720c */ /* 0x000fe20003fc4070 */
[----:B------:R-:W-:-:S04]  /*9030*/  IMAD.HI.U32 R10, R8, R13, RZ ;  /* 0x0000000d080a7227 */ /* 0x000fc800078e00ff */
[----:B------:R-:W-:Y:S02]  /*9040*/  IMAD.MOV R12, RZ, RZ, -R12 ;  /* 0x000000ffff0c7224 */ /* 0x000fe400078e0a0c */
[----:B------:R-:W-:Y:S02]  /*9050*/  IMAD.MOV R10, RZ, RZ, -R10 ;  /* 0x000000ffff0a7224 */ /* 0x000fe400078e0a0a */
[----:B------:R-:W-:Y:S02]  /*9060*/  IMAD R28, R0, R12, R17 ;  /* 0x0000000c001c7224 */ /* 0x000fe400078e0211 */
[--C-:B------:R-:W-:Y:S01]  /*9070*/  @!P2 IMAD.IADD R11, R11, 0x1, -R0.reuse ;  /* 0x000000010b0ba824 */ /* 0x100fe200078e0a00 */
[----:B------:R-:W-:Y:S01]  /*9080*/  ISETP.GE.AND P2, PT, R18, RZ, PT ;  /* 0x000000ff1200720c */ /* 0x000fe20003f46270 */
[----:B------:R-:W-:Y:S01]  /*9090*/  IMAD R22, R0, R10, R13 ;  /* 0x0000000a00167224 */ /* 0x000fe200078e020d */
[----:B------:R-:W-:Y:S01]  /*90a0*/  LOP3.LUT R10, R6, 0x48, RZ, 0xfc, !PT ;  /* 0x00000048060a7812 */ /* 0x000fe200078efcff */
[--C-:B------:R-:W-:Y:S01]  /*90b0*/  @!P3 IMAD.IADD R31, R31, 0x1, -R0.reuse ;  /* 0x000000011f1fb824 */ /* 0x100fe200078e0a00 */
[----:B------:R-:W-:Y:S01]  /*90c0*/  ISETP.GT.U32.AND P3, PT, R0, R28, PT ;  /* 0x0000001c0000720c */ /* 0x000fe20003f64070 */
[----:B------:R-:W-:-:S02]  /*90d0*/  @!P6 IMAD.IADD R154, R154, 0x1, -R0 ;  /* 0x000000019a9ae824 */ /* 0x000fc400078e0a00 */
[----:B------:R-:W-:Y:S01]  /*90e0*/  @!P4 IMAD.MOV R11, RZ, RZ, -R11 ;  /* 0x000000ffff0bc224 */ /* 0x000fe200078e0a0b */
[----:B------:R-:W-:Y:S01]  /*90f0*/  ISETP.GT.U32.AND P4, PT, R0, R22, PT ;  /* 0x000000160000720c */ /* 0x000fe20003f84070 */
[----:B------:R-:W-:Y:S01]  /*9100*/  IMAD.HI.U32 R12, R8, R15, RZ ;  /* 0x0000000f080c7227 */ /* 0x000fe200078e00ff */
[----:B------:R-:W-:-:S03]  /*9110*/  ISETP.GT.U32.AND P6, PT, R0, R154, PT ;  /* 0x0000009a0000720c */ /* 0x000fc60003fc4070 */
[----:B------:R-:W-:Y:S01]  /*9120*/  @!P0 IMAD.MOV R9, RZ, RZ, -R9 ;  /* 0x000000ffff098224 */ /* 0x000fe200078e0a09 */
[----:B------:R-:W-:Y:S01]  /*9130*/  ISETP.GE.AND P0, PT, R14, RZ, PT ;  /* 0x000000ff0e00720c */ /* 0x000fe20003f06270 */
[----:B------:R-:W-:Y:S01]  /*9140*/  IMAD.MOV R12, RZ, RZ, -R12 ;  /* 0x000000ffff0c7224 */ /* 0x000fe200078e0a0c */
[----:B------:R-:W-:Y:S01]  /*9150*/  IABS R14, R27 ;  /* 0x0000001b000e7213 */ /* 0x000fe20000000000 */
[--C-:B------:R-:W-:Y:S02]  /*9160*/  @!P3 IMAD.IADD R28, R28, 0x1, -R0.reuse ;  /* 0x000000011c1cb824 */ /* 0x100fe400078e0a00 */
[----:B------:R-:W-:Y:S01]  /*9170*/  IMAD R26, R0, R12, R15 ;  /* 0x0000000c001a7224 */ /* 0x000fe200078e020f */
[----:B------:R-:W-:Y:S01]  /*9180*/  LOP3.LUT R12, R6, 0x44, RZ, 0xfc, !PT ;  /* 0x00000044060c7812 */ /* 0x000fe200078efcff */
[--C-:B------:R-:W-:Y:S01]  /*9190*/  @!P4 IMAD.IADD R22, R22, 0x1, -R0.reuse ;  /* 0x000000011616c824 */ /* 0x100fe200078e0a00 */
[----:B------:R-:W-:Y:S01]  /*91a0*/  ISETP.GT.U32.AND P3, PT, R0, R28, PT ;  /* 0x0000001c0000720c */ /* 0x000fe20003f64070 */
[----:B------:R-:W-:Y:S01]  /*91b0*/  @!P6 IMAD.IADD R154, R154, 0x1, -R0 ;  /* 0x000000019a9ae824 */ /* 0x000fe200078e0a00 */
[----:B------:R-:W-:Y:S01]  /*91c0*/  IABS R17, R12 ;  /* 0x0000000c00117213 */ /* 0x000fe20000000000 */
[----:B------:R-:W-:Y:S01]  /*91d0*/  @!P1 IMAD.MOV R31, RZ, RZ, -R31 ;  /* 0x000000ffff1f9224 */ /* 0x000fe200078e0a1f */
[----:B------:R-:W-:Y:S01]  /*91e0*/  ISETP.GT.U32.AND P4, PT, R0, R22, PT ;  /* 0x000000160000720c */ /* 0x000fe20003f84070 */
[----:B------:R-:W-:Y:S01]  /*91f0*/  @!P0 IMAD.MOV R154, RZ, RZ, -R154 ;  /* 0x000000ffff9a8224 */ /* 0x000fe200078e0a9a */
[----:B------:R-:W-:Y:S01]  /*9200*/  ISETP.GE.AND P1, PT, R16, RZ, PT ;  /* 0x000000ff1000720c */ /* 0x000fe20003f26270 */
[----:B------:R-:W-:Y:S01]  /*9210*/  VIADD R13, R7, 0x3c ;  /* 0x0000003c070d7836 */ /* 0x000fe20000000000 */
[----:B------:R-:W-:Y:S01]  /*9220*/  ISETP.GE.AND P0, PT, R12, RZ, PT ;  /* 0x000000ff0c00720c */ /* 0x000fe20003f06270 */
[----:B------:R-:W-:Y:S01]  /*9230*/  IMAD.HI.U32 R12, R8, R17, RZ ;  /* 0x00000011080c7227 */ /* 0x000fe200078e00ff */
[----:B------:R-:W-:-:S02]  /*9240*/  IABS R15, R10 ;  /* 0x0000000a000f7213 */ /* 0x000fc40000000000 */
[----:B------:R-:W-:Y:S01]  /*9250*/  ISETP.GE.AND P6, PT, R10, RZ, PT ;  /* 0x000000ff0a00720c */ /* 0x000fe20003fc6270 */
[----:B------:R-:W-:Y:S01]  /*9260*/  IMAD.MOV R12, RZ, RZ, -R12 ;  /* 0x000000ffff0c7224 */ /* 0x000fe200078e0a0c */
[----:B------:R-:W-:Y:S01]  /*9270*/  IABS R16, R13 ;  /* 0x0000000d00107213 */ /* 0x000fe20000000000 */
[--C-:B------:R-:W-:Y:S01]  /*9280*/  @!P3 IMAD.IADD R28, R28, 0x1, -R0.reuse ;  /* 0x000000011c1cb824 */ /* 0x100fe200078e0a00 */
[----:B------:R-:W-:Y:S01]  /*9290*/  ISETP.GE.AND P3, PT, R13, RZ, PT ;  /* 0x000000ff0d00720c */ /* 0x000fe20003f66270 */
[----:B------:R-:W-:Y:S01]  /*92a0*/  IMAD R152, R0, R12, R17 ;  /* 0x0000000c00987224 */ /* 0x000fe200078e0211 */
[----:B------:R-:W-:Y:S01]  /*92b0*/  IABS R17, R35 ;  /* 0x0000002300117213 */ /* 0x000fe20000000000 */
[----:B------:R-:W-:Y:S02]  /*92c0*/  @!P4 IMAD.IADD R22, R22, 0x1, -R0 ;  /* 0x000000011616c824 */ /* 0x000fe400078e0a00 */
[----:B------:R-:W-:Y:S01]  /*92d0*/  @!P1 IMAD.MOV R28, RZ, RZ, -R28 ;  /* 0x000000ffff1c9224 */ /* 0x000fe200078e0a1c */
[C---:B------:R-:W-:Y:S01]  /*92e0*/  ISETP.GT.U32.AND P1, PT, R0.reuse, R26, PT ;  /* 0x0000001a0000720c */ /* 0x040fe20003f24070 */
[----:B------:R-:W-:Y:S01]  /*92f0*/  @!P2 IMAD.MOV R22, RZ, RZ, -R22 ;  /* 0x000000ffff16a224 */ /* 0x000fe200078e0a16 */
[----:B------:R-:W-:Y:S01]  /*9300*/  ISETP.GT.U32.AND P2, PT, R0, R152, PT ;  /* 0x000000980000720c */ /* 0x000fe20003f44070 */
[----:B------:R-:W-:-:S04]  /*9310*/  IMAD.HI.U32 R10, R8, R15, RZ ;  /* 0x0000000f080a7227 */ /* 0x000fc800078e00ff */
[----:B------:R-:W-:Y:S02]  /*9320*/  IMAD.MOV R10, RZ, RZ, -R10 ;  /* 0x000000ffff0a7224 */ /* 0x000fe400078e0a0a */
[----:B------:R-:W-:Y:S02]  /*9330*/  IMAD.MOV.U32 R13, RZ, RZ, R14 ;  /* 0x000000ffff0d7224 */ /* 0x000fe400078e000e */
[----:B------:R-:W-:Y:S02]  /*9340*/  IMAD R24, R0, R10, R15 ;  /* 0x0000000a00187224 */ /* 0x000fe400078e020f */
[----:B------:R-:W-:-:S03]  /*9350*/  IMAD.HI.U32 R10, R8, R13, RZ ;  /* 0x0000000d080a7227 */ /* 0x000fc600078e00ff */
[----:B------:R-:W-:Y:S01]  /*9360*/  ISETP.GT.U32.AND P4, PT, R0, R24, PT ;  /* 0x000000180000720c */ /* 0x000fe20003f84070 */
[--C-:B------:R-:W-:Y:S02]  /*9370*/  @!P1 IMAD.IADD R26, R26, 0x1, -R0.reuse ;  /* 0x000000011a1a9824 */ /* 0x100fe400078e0a00 */
[----:B------:R-:W-:Y:S02]  /*9380*/  @!P2 IMAD.IADD R152, R152, 0x1, -R0 ;  /* 0x000000019898a824 */ /* 0x000fe400078e0a00 */
[----:B------:R-:W-:Y:S01]  /*9390*/  IMAD.MOV R10, RZ, RZ, -R10 ;  /* 0x000000ffff0a7224 */ /* 0x000fe200078e0a0a */
[C---:B------:R-:W-:Y:S01]  /*93a0*/  ISETP.GT.U32.AND P1, PT, R0.reuse, R26, PT ;  /* 0x0000001a0000720c */ /* 0x040fe20003f24070 */
[----:B------:R-:W-:Y:S01]  /*93b0*/  IMAD.MOV.U32 R15, RZ, RZ, R16 ;  /* 0x000000ffff0f7224 */ /* 0x000fe200078e0010 */
[C---:B------:R-:W-:Y:S01]  /*93c0*/  ISETP.GT.U32.AND P2, PT, R0.reuse, R152, PT ;  /* 0x000000980000720c */ /* 0x040fe20003f44070 */
[----:B------:R-:W-:Y:S01]  /*93d0*/  IMAD R20, R0, R10, R13 ;  /* 0x0000000a00147224 */ /* 0x000fe200078e020d */
[----:B------:R-:W-:Y:S01]  /*93e0*/  IABS R13, R39 ;  /* 0x00000027000d7213 */ /* 0x000fe20000000000 */
[----:B------:R-:W-:-:S04]  /*93f0*/  IMAD.HI.U32 R10, R8, R17, RZ ;  /* 0x00000011080a7227 */ /* 0x000fc800078e00ff */
        /* <DEDUP_REMOVED lines=9> */
[----:B------:R-:W-:Y:S02]  /*9490*/  IMAD.MOV R12, RZ, RZ, -R12 ;  /* 0x000000ffff0c7224 */ /* 0x000fe400078e0a0c */
[----:B------:R-:W-:-:S04]  /*94a0*/  IMAD.HI.U32 R10, R8, R13, RZ ;  /* 0x0000000d080a7227 */ /* 0x000fc800078e00ff */
[----:B------:R-:W-:Y:S01]  /*94b0*/  IMAD R18, R0, R12, R15 ;  /* 0x0000000c00127224 */ /* 0x000fe200078e020f */
[----:B------:R-:W-:Y:S01]  /*94c0*/  IABS R12, R47 ;  /* 0x0000002f000c7213 */ /* 0x000fe20000000000 */
[----:B------:R-:W-:Y:S01]  /*94d0*/  @!P1 IMAD.IADD R20, R20, 0x1, -R0 ;  /* 0x0000000114149824 */ /* 0x000fe200078e0a00 */
[----:B------:R-:W-:Y:S01]  /*94e0*/  IABS R15, R45 ;  /* 0x0000002d000f7213 */ /* 0x000fe20000000000 */
[----:B------:R-:W-:Y:S02]  /*94f0*/  IMAD.MOV R10, RZ, RZ, -R10 ;  /* 0x000000ffff0a7224 */ /* 0x000fe400078e0a0a */
[----:B------:R-:W-:Y:S01]  /*9500*/  @!P2 IMAD.IADD R16, R16, 0x1, -R0 ;  /* 0x000000011010a824 */ /* 0x000fe200078e0a00 */
[----:B------:R-:W-:Y:S01]  /*9510*/  ISETP.GT.U32.AND P1, PT, R0, R20, PT ;  /* 0x000000140000720c */ /* 0x000fe20003f24070 */
[----:B------:R-:W-:Y:S02]  /*9520*/  IMAD.MOV.U32 R17, RZ, RZ, R12 ;  /* 0x000000ffff117224 */ /* 0x000fe400078e000c */
[----:B------:R-:W-:Y:S01]  /*9530*/  @!P4 IMAD.IADD R24, R24, 0x1, -R0 ;  /* 0x000000011818c824 */ /* 0x000fe200078e0a00 */
[C---:B------:R-:W-:Y:S01]  /*9540*/  ISETP.GT.U32.AND P4, PT, R0.reuse, R18, PT ;  /* 0x000000120000720c */ /* 0x040fe20003f84070 */
[----:B------:R-:W-:-:S02]  /*9550*/  IMAD R150, R0, R10, R13 ;  /* 0x0000000a00967224 */ /* 0x000fc400078e020d */
[----:B------:R-:W-:Y:S01]  /*9560*/  @!P5 IMAD.MOV R26, RZ, RZ, -R26 ;  /* 0x000000ffff1ad224 */ /* 0x000fe200078e0a1a */
[----:B------:R-:W-:Y:S01]  /*9570*/  ISETP.GT.U32.AND P5, PT, R0, R16, PT ;  /* 0x000000100000720c */ /* 0x000fe20003fa4070 */
[----:B------:R-:W-:-:S04]  /*9580*/  IMAD.HI.U32 R10, R8, R15, RZ ;  /* 0x0000000f080a7227 */ /* 0x000fc800078e00ff */
[----:B------:R-:W-:-:S04]  /*9590*/  IMAD.HI.U32 R12, R8, R17, RZ ;  /* 0x00000011080c7227 */ /* 0x000fc800078e00ff */
[----:B------:R-:W-:Y:S02]  /*95a0*/  IMAD.MOV R10, RZ, RZ, -R10 ;  /* 0x000000ffff0a7224 */ /* 0x000fe400078e0a0a */
[----:B------:R-:W-:Y:S02]  /*95b0*/  IMAD.MOV R14, RZ, RZ, -R12 ;  /* 0x000000ffff0e7224 */ /* 0x000fe400078e0a0c */
[C---:B------:R-:W-:Y:S01]  /*95c0*/  IMAD R12, R0.reuse, R10, R15 ;  /* 0x0000000a000c7224 */ /* 0x040fe200078e020f */
[----:B------:R-:W-:Y:S01]  /*95d0*/  IABS R15, R51 ;  /* 0x00000033000f7213 */ /* 0x000fe20000000000 */
[----:B------:R-:W-:Y:S02]  /*95e0*/  IMAD R10, R0, R14, R17 ;  /* 0x0000000e000a7224 */ /* 0x000fe400078e0211 */
[----:B------:R-:W-:-:S04]  /*95f0*/  IMAD.HI.U32 R13, R8, R19, RZ ;  /* 0x00000013080d7227 */ /* 0x000fc800078e00ff */
[--C-:B------:R-:W-:Y:S01]  /*9600*/  @!P1 IMAD.IADD R20, R20, 0x1, -R0.reuse ;  /* 0x0000000114149824 */ /* 0x100fe200078e0a00 */
[----:B------:R-:W-:Y:S01]  /*9610*/  ISETP.GT.U32.AND P1, PT, R0, R150, PT ;  /* 0x000000960000720c */ /* 0x000fe20003f24070 */
[--C-:B------:R-:W-:Y:S01]  /*9620*/  @!P4 IMAD.IADD R18, R18, 0x1, -R0.reuse ;  /* 0x000000011212c824 */ /* 0x100fe200078e0a00 */
[----:B------:R-:W-:Y:S01]  /*9630*/  ISETP.GE.AND P4, PT, R27, RZ, PT ;  /* 0x000000ff1b00720c */ /* 0x000fe20003f86270 */
[----:B------:R-:W-:Y:S01]  /*9640*/  @!P5 IMAD.IADD R16, R16, 0x1, -R0 ;  /* 0x000000011010d824 */ /* 0x000fe200078e0a00 */
[C---:B------:R-:W-:Y:S01]  /*9650*/  ISETP.GT.U32.AND P5, PT, R0.reuse, R10, PT ;  /* 0x0000000a0000720c */ /* 0x040fe20003fa4070 */
[----:B------:R-:W-:Y:S01]  /*9660*/  IMAD.MOV R13, RZ, RZ, -R13 ;  /* 0x000000ffff0d7224 */ /* 0x000fe200078e0a0d */
[----:B------:R-:W-:Y:S01]  /*9670*/  ISETP.GT.U32.AND P2, PT, R0, R18, PT ;  /* 0x000000120000720c */ /* 0x000fe20003f44070 */
[----:B------:R-:W-:Y:S01]  /*9680*/  IMAD.HI.U32 R14, R8, R15, RZ ;  /* 0x0000000f080e7227 */ /* 0x000fe200078e00ff */
[----:B------:R-:W-:-:S03]  /*9690*/  IABS R27, R53 ;  /* 0x00000035001b7213 */ /* 0x000fc60000000000 */
[----:B------:R-:W-:Y:S02]  /*96a0*/  IMAD R13, R0, R13, R19 ;  /* 0x0000000d000d7224 */ /* 0x000fe400078e0213 */
[----:B------:R-:W-:Y:S02]  /*96b0*/  IMAD.MOV R19, RZ, RZ, -R14 ;  /* 0x000000ffff137224 */ /* 0x000fe400078e0a0e */
[--C-:B------:R-:W-:Y:S02]  /*96c0*/  @!P1 IMAD.IADD R150, R150, 0x1, -R0.reuse ;  /* 0x0000000196969824 */ /* 0x100fe400078e0a00 */
[----:B------:R-:W-:Y:S02]  /*96d0*/  IMAD R15, R0, R19, R15 ;  /* 0x00000013000f7224 */ /* 0x000fe400078e020f */
[----:B------:R-:W-:Y:S01]  /*96e0*/  @!P5 IMAD.IADD R10, R10, 0x1, -R0 ;  /* 0x000000010a0ad824 */ /* 0x000fe200078e0a00 */
[----:B------:R-:W-:Y:S01]  /*96f0*/  ISETP.GT.U32.AND P1, PT, R0, R150, PT ;  /* 0x000000960000720c */ /* 0x000fe20003f24070 */
[----:B------:R-:W-:Y:S01]  /*9700*/  IMAD.HI.U32 R14, R8, R27, RZ ;  /* 0x0000001b080e7227 */ /* 0x000fe200078e00ff */
[----:B------:R-:W-:-:S03]  /*9710*/  ISETP.GT.U32.AND P5, PT, R0, R15, PT ;  /* 0x0000000f0000720c */ /* 0x000fc60003fa4070 */
        /* <DEDUP_REMOVED lines=9> */
[----:B------:R-:W-:Y:S01]  /*97b0*/  ISETP.GT.U32.AND P1, PT, R0, R13, PT ;  /* 0x0000000d0000720c */ /* 0x000fe20003f24070 */
[----:B------:R-:W-:Y:S01]  /*97c0*/  IMAD.HI.U32 R19, R8, R37, RZ ;  /* 0x0000002508137227 */ /* 0x000fe200078e00ff */
[----:B------:R-:W-:-:S03]  /*97d0*/  ISETP.GE.AND P2, PT, R35, RZ, PT ;  /* 0x000000ff2300720c */ /* 0x000fc60003f46270 */
[----:B------:R-:W-:Y:S02]  /*97e0*/  IMAD.MOV R35, RZ, RZ, -R17 ;  /* 0x000000ffff237224 */ /* 0x000fe400078e0a11 */
[----:B------:R-:W-:Y:S02]  /*97f0*/  IMAD.MOV R19, RZ, RZ, -R19 ;  /* 0x000000ffff137224 */ /* 0x000fe400078e0a13 */
[----:B------:R-:W-:Y:S01]  /*9800*/  IMAD R14, R0, R35, R29 ;  /* 0x00000023000e7224 */ /* 0x000fe200078e021d */
[----:B------:R-:W-:Y:S01]  /*9810*/  IABS R35, R59 ;  /* 0x0000003b00237213 */ /* 0x000fe20000000000 */
[----:B------:R-:W-:Y:S01]  /*9820*/  VIADD R17, R7, 0xc ;  /* 0x0000000c07117836 */ /* 0x000fe20000000000 */
[----:B------:R-:W-:Y:S01]  /*9830*/  LOP3.LUT R29, R6, 0x4, RZ, 0xfc, !PT ;  /* 0x00000004061d7812 */ /* 0x000fe200078efcff */
[--C-:B------:R-:W-:Y:S01]  /*9840*/  @!P5 IMAD.IADD R146, R146, 0x1, -R0.reuse ;  /* 0x000000019292d824 */ /* 0x100fe200078e0a00 */
[C---:B------:R-:W-:Y:S01]  /*9850*/  ISETP.GT.U32.AND P5, PT, R0.reuse, R14, PT ;  /* 0x0000000e0000720c */ /* 0x040fe20003fa4070 */
[----:B------:R-:W-:Y:S01]  /*9860*/  @!P1 IMAD.IADD R13, R13, 0x1, -R0 ;  /* 0x000000010d0d9824 */ /* 0x000fe200078e0a00 */
[----:B------:R-:W-:Y:S01]  /*9870*/  ISETP.GE.AND P1, PT, R39, RZ, PT ;  /* 0x000000ff2700720c */ /* 0x000fe20003f26270 */
[C---:B------:R-:W-:Y:S01]  /*9880*/  IMAD R142, R0.reuse, R19, R37 ;  /* 0x00000013008e7224 */ /* 0x040fe200078e0225 */
[----:B------:R-:W-:Y:S01]  /*9890*/  IABS R39, R17 ;  /* 0x0000001100277213 */ /* 0x000fe20000000000 */
[----:B------:R-:W-:Y:S01]  /*98a0*/  @!P0 IMAD.MOV R152, RZ, RZ, -R152 ;  /* 0x000000ffff988224 */ /* 0x000fe200078e0a98 */
[----:B------:R-:W-:Y:S01]  /*98b0*/  IABS R37, R61 ;  /* 0x0000003d00257213 */ /* 0x000fe20000000000 */
[----:B------:R-:W-:Y:S01]  /*98c0*/  @!P4 IMAD.MOV R20, RZ, RZ, -R20 ;  /* 0x000000ffff14c224 */ /* 0x000fe200078e0a14 */
[C---:B------:R-:W-:Y:S01]  /*98d0*/  ISETP.GT.U32.AND P0, PT, R0.reuse, R10, PT ;  /* 0x0000000a0000720c */ /* 0x040fe20003f04070 */
[----:B------:R-:W-:Y:S01]  /*98e0*/  @!P3 IMAD.MOV R18, RZ, RZ, -R18 ;  /* 0x000000ffff12b224 */ /* 0x000fe200078e0a12 */
[----:B------:R-:W-:Y:S01]  /*98f0*/  ISETP.GT.U32.AND P4, PT, R0, R13, PT ;  /* 0x0000000d0000720c */ /* 0x000fe20003f84070 */
[----:B------:R-:W-:Y:S01]  /*9900*/  IMAD.HI.U32 R7, R8, R37, RZ ;  /* 0x0000002508077227 */ /* 0x000fe200078e00ff */
[----:B------:R-:W-:-:S02]  /*9910*/  ISETP.GT.U32.AND P3, PT, R0, R15, PT ;  /* 0x0000000f0000720c */ /* 0x000fc40003f64070 */
[----:B------:R-:W-:Y:S01]  /*9920*/  IABS R43, R29 ;  /* 0x0000001d002b7213 */ /* 0x000fe20000000000 */
[----:B------:R-:W-:-:S04]  /*9930*/  IMAD.HI.U32 R19, R8, R39, RZ ;  /* 0x0000002708137227 */ /* 0x000fc800078e00ff */
[----:B------:R-:W-:-:S04]  /*9940*/  IMAD.HI.U32 R27, R8, R41, RZ ;  /* 0x00000029081b7227 */ /* 0x000fc800078e00ff */
[----:B------:R-:W-:Y:S02]  /*9950*/  IMAD.MOV R7, RZ, RZ, -R7 ;  /* 0x000000ffff077224 */ /* 0x000fe400078e0a07 */
[----:B------:R-:W-:Y:S02]  /*9960*/  IMAD.MOV R19, RZ, RZ, -R19 ;  /* 0x000000ffff137224 */ /* 0x000fe400078e0a13 */
[----:B------:R-:W-:Y:S02]  /*9970*/  IMAD.MOV R27, RZ, RZ, -R27 ;  /* 0x000000ffff1b7224 */ /* 0x000fe400078e0a1b */
[----:B------:R-:W-:Y:S01]  /*9980*/  @!P5 IMAD.IADD R14, R14, 0x1, -R0 ;  /* 0x000000010e0ed824 */ /* 0x000fe200078e0a00 */
[----:B------:R-:W-:Y:S01]  /*9990*/  ISETP.GT.U32.AND P5, PT, R0, R12, PT ;  /* 0x0000000c0000720c */ /* 0x000fe20003fa4070 */
[----:B------:R-:W-:-:S04]  /*99a0*/  IMAD.HI.U32 R6, R8, R35, RZ ;  /* 0x0000002308067227 */ /* 0x000fc800078e00ff */
[C---:B------:R-:W-:Y:S01]  /*99b0*/  IMAD R144, R0.reuse, R7, R37 ;  /* 0x0000000700907224 */ /* 0x040fe200078e0225 */
[----:B------:R-:W-:Y:S01]  /*99c0*/  LOP3.LUT R7, R65, 0x30, RZ, 0xc0, !PT ;  /* 0x0000003041077812 */ /* 0x000fe200078ec0ff */
[C---:B------:R-:W-:Y:S01]  /*99d0*/  IMAD R140, R0.reuse, R19, R39 ;  /* 0x00000013008c7224 */ /* 0x040fe200078e0227 */
[----:B------:R-:W-:Y:S01]  /*99e0*/  LOP3.LUT R19, R155, 0x3f, RZ, 0xc0, !PT ;  /* 0x0000003f9b137812 */ /* 0x000fe200078ec0ff */
[----:B------:R-:W-:Y:S01]  /*99f0*/  @!P1 IMAD.MOV R150, RZ, RZ, -R150 ;  /* 0x000000ffff969224 */ /* 0x000fe200078e0a96 */
[C---:B------:R-:W-:Y:S01]  /*9a00*/  ISETP.GT.U32.AND P1, PT, R0.reuse, R142, PT ;  /* 0x0000008e0000720c */ /* 0x040fe20003f24070 */
[C---:B------:R-:W-:Y:S02]  /*9a10*/  IMAD R138, R0.reuse, R27, R41 ;  /* 0x0000001b008a7224 */ /* 0x040fe400078e0229 */
[----:B------:R-:W-:Y:S02]  /*9a20*/  IMAD.MOV R6, RZ, RZ, -R6 ;  /* 0x000000ffff067224 */ /* 0x000fe400078e0a06 */
[----:B------:R-:W-:Y:S01]  /*9a30*/  @!P2 IMAD.MOV R16, RZ, RZ, -R16 ;  /* 0x000000ffff10a224 */ /* 0x000fe200078e0a10 */
[----:B------:R-:W-:Y:S01]  /*9a40*/  ISETP.GT.U32.AND P2, PT, R0, R146, PT ;  /* 0x000000920000720c */ /* 0x000fe20003f44070 */
[--C-:B------:R-:W-:Y:S01]  /*9a50*/  @!P0 IMAD.IADD R10, R10, 0x1, -R0.reuse ;  /* 0x000000010a0a8824 */ /* 0x100fe200078e0a00 */
[C---:B------:R-:W-:Y:S01]  /*9a60*/  ISETP.GT.U32.AND P0, PT, R0.reuse, R144, PT ;  /* 0x000000900000720c */ /* 0x040fe20003f04070 */
[--C-:B------:R-:W-:Y:S01]  /*9a70*/  @!P4 IMAD.IADD R13, R13, 0x1, -R0.reuse ;  /* 0x000000010d0dc824 */ /* 0x100fe200078e0a00 */
[C---:B------:R-:W-:Y:S01]  /*9a80*/  ISETP.GT.U32.AND P4, PT, R0.reuse, R140, PT ;  /* 0x0000008c0000720c */ /* 0x040fe20003f84070 */
[----:B------:R-:W-:Y:S01]  /*9a90*/  @!P3 IMAD.IADD R15, R15, 0x1, -R0 ;  /* 0x000000010f0fb824 */ /* 0x000fe200078e0a00 */
[C---:B------:R-:W-:Y:S01]  /*9aa0*/  ISETP.GT.U32.AND P3, PT, R0.reuse, R138, PT ;  /* 0x0000008a0000720c */ /* 0x040fe20003f64070 */
[----:B------:R-:W-:-:S02]  /*9ab0*/  IMAD R148, R0, R6, R35 ;  /* 0x0000000600947224 */ /* 0x000fc400078e0223 */
[----:B------:R-:W-:Y:S01]  /*9ac0*/  @!P6 IMAD.MOV R24, RZ, RZ, -R24 ;  /* 0x000000ffff18e224 */ /* 0x000fe200078e0a18 */
[----:B------:R-:W-:Y:S01]  /*9ad0*/  ISETP.GT.U32.AND P6, PT, R0, R14, PT ;  /* 0x0000000e0000720c */ /* 0x000fe20003fc4070 */
[----:B------:R-:W-:-:S04]  /*9ae0*/  IMAD.HI.U32 R8, R8, R43, RZ ;  /* 0x0000002b08087227 */ /* 0x000fc800078e00ff */
[----:B------:R-:W-:Y:S01]  /*9af0*/  @!P5 IMAD.IADD R12, R12, 0x1, -R0 ;  /* 0x000000010c0cd824 */ /* 0x000fe200078e0a00 */
[----:B------:R-:W-:Y:S01]  /*9b00*/  ISETP.GT.U32.AND P5, PT, R0, R148, PT ;  /* 0x000000940000720c */ /* 0x000fe20003fa4070 */
[----:B------:R-:W-:Y:S02]  /*9b10*/  IMAD.MOV R8, RZ, RZ, -R8 ;  /* 0x000000ffff087224 */ /* 0x000fe400078e0a08 */
[--C-:B------:R-:W-:Y:S01]  /*9b20*/  @!P1 IMAD.IADD R142, R142, 0x1, -R0.reuse ;  /* 0x000000018e8e9824 */ /* 0x100fe200078e0a00 */
[----:B------:R-:W-:Y:S01]  /*9b30*/  ISETP.GE.AND P1, PT, R45, RZ, PT ;  /* 0x000000ff2d00720c */ /* 0x000fe20003f26270 */
[----:B------:R-:W-:Y:S02]  /*9b40*/  IMAD R136, R0, R8, R43 ;  /* 0x0000000800887224 */ /* 0x000fe400078e022b */
[--C-:B------:R-:W-:Y:S01]  /*9b50*/  @!P2 IMAD.IADD R146, R146, 0x1, -R0.reuse ;  /* 0x000000019292a824 */ /* 0x100fe200078e0a00 */
[----:B------:R-:W-:Y:S01]  /*9b60*/  ISETP.GE.AND P2, PT, R47, RZ, PT ;  /* 0x000000ff2f00720c */ /* 0x000fe20003f46270 */
[--C-:B------:R-:W-:Y:S01]  /*9b70*/  @!P0 IMAD.IADD R144, R144, 0x1, -R0.reuse ;  /* 0x0000000190908824 */ /* 0x100fe200078e0a00 */
[----:B------:R-:W-:Y:S01]  /*9b80*/  ISETP.GE.AND P0, PT, R49, RZ, PT ;  /* 0x000000ff3100720c */ /* 0x000fe20003f06270 */
[--C-:B------:R-:W-:Y:S01]  /*9b90*/  @!P4 IMAD.IADD R140, R140, 0x1, -R0.reuse ;  /* 0x000000018c8cc824 */ /* 0x100fe200078e0a00 */
[----:B------:R-:W-:Y:S01]  /*9ba0*/  ISETP.GE.AND P4, PT, R51, RZ, PT ;  /* 0x000000ff3300720c */ /* 0x000fe20003f86270 */
[--C-:B------:R-:W-:Y:S01]  /*9bb0*/  @!P3 IMAD.IADD R138, R138, 0x1, -R0.reuse ;  /* 0x000000018a8ab824 */ /* 0x100fe200078e0a00 */
[----:B------:R-:W-:Y:S01]  /*9bc0*/  ISETP.GE.AND P3, PT, R53, RZ, PT ;  /* 0x000000ff3500720c */ /* 0x000fe20003f66270 */
[--C-:B------:R-:W-:Y:S01]  /*9bd0*/  @!P6 IMAD.IADD R14, R14, 0x1, -R0.reuse ;  /* 0x000000010e0ee824 */ /* 0x100fe200078e0a00 */
[----:B------:R-:W-:Y:S01]  /*9be0*/  ISETP.GT.U32.AND P6, PT, R0, R136, PT ;  /* 0x000000880000720c */ /* 0x000fe20003fc4070 */
[----:B------:R-:W-:Y:S01]  /*9bf0*/  @!P5 IMAD.IADD R148, R148, 0x1, -R0 ;  /* 0x000000019494d824 */ /* 0x000fe200078e0a00 */
[----:B------:R-:W-:Y:S01]  /*9c00*/  ISETP.GE.AND P5, PT, R55, RZ, PT ;  /* 0x000000ff3700720c */ /* 0x000fe20003fa6270 */
[----:B------:R-:W-:Y:S01]  /*9c10*/  @!P1 IMAD.MOV R12, RZ, RZ, -R12 ;  /* 0x000000ffff0c9224 */ /* 0x000fe200078e0a0c */
[----:B------:R-:W-:Y:S01]  /*9c20*/  ISETP.GT.U32.AND P1, PT, R0, R142, PT ;  /* 0x0000008e0000720c */ /* 0x000fe20003f24070 */
[----:B------:R-:W-:-:S02]  /*9c30*/  IMAD.MOV.U32 R8, RZ, RZ, R13 ;  /* 0x000000ffff087224 */ /* 0x000fc400078e000d */
[----:B------:R-:W-:Y:S02]  /*9c40*/  IMAD.MOV.U32 R6, RZ, RZ, R15 ;  /* 0x000000ffff067224 */ /* 0x000fe400078e000f */
[----:B------:R-:W-:Y:S01]  /*9c50*/  @!P2 IMAD.MOV R10, RZ, RZ, -R10 ;  /* 0x000000ffff0aa224 */ /* 0x000fe200078e0a0a */
[C---:B------:R-:W-:Y:S01]  /*9c60*/  ISETP.GT.U32.AND P2, PT, R0.reuse, R148, PT ;  /* 0x000000940000720c */ /* 0x040fe20003f44070 */
[----:B------:R-:W-:Y:S01]  /*9c70*/  @!P0 IMAD.MOV R8, RZ, RZ, -R8 ;  /* 0x000000ffff088224 */ /* 0x000fe200078e0a08 */
[C---:B------:R-:W-:Y:S01]  /*9c80*/  ISETP.GT.U32.AND P0, PT, R0.reuse, R144, PT ;  /* 0x000000900000720c */ /* 0x040fe20003f04070 */
[----:B------:R-:W-:Y:S01]  /*9c90*/  @!P4 IMAD.MOV R6, RZ, RZ, -R6 ;  /* 0x000000ffff06c224 */ /* 0x000fe200078e0a06 */
[C---:B------:R-:W-:Y:S01]  /*9ca0*/  ISETP.GT.U32.AND P4, PT, R0.reuse, R140, PT ;  /* 0x0000008c0000720c */ /* 0x040fe20003f84070 */
[----:B------:R-:W-:Y:S01]  /*9cb0*/  @!P3 IMAD.MOV R146, RZ, RZ, -R146 ;  /* 0x000000ffff92b224 */ /* 0x000fe200078e0a92 */
[----:B------:R-:W-:Y:S01]  /*9cc0*/  ISETP.GT.U32.AND P3, PT, R0, R138, PT ;  /* 0x0000008a0000720c */ /* 0x000fe20003f64070 */
[----:B------:R-:W-:Y:S01]  /*9cd0*/  @!P6 IMAD.IADD R136, R136, 0x1, -R0 ;  /* 0x000000018888e824 */ /* 0x000fe200078e0a00 */
[----:B------:R-:W-:Y:S01]  /*9ce0*/  ISETP.GE.AND P6, PT, R17, RZ, PT ;  /* 0x000000ff1100720c */ /* 0x000fe20003fc6270 */
[----:B------:R-:W-:-:S02]  /*9cf0*/  @!P5 IMAD.MOV R14, RZ, RZ, -R14 ;  /* 0x000000ffff0ed224 */ /* 0x000fc400078e0a0e */
[--C-:B------:R-:W-:Y:S01]  /*9d00*/  @!P1 IMAD.IADD R142, R142, 0x1, -R0.reuse ;  /* 0x000000018e8e9824 */ /* 0x100fe200078e0a00 */
[----:B------:R-:W-:Y:S01]  /*9d10*/  ISETP.GT.U32.AND P5, PT, R0, R136, PT ;  /* 0x000000880000720c */ /* 0x000fe20003fa4070 */
[--C-:B------:R-:W-:Y:S01]  /*9d20*/  @!P2 IMAD.IADD R148, R148, 0x1, -R0.reuse ;  /* 0x000000019494a824 */ /* 0x100fe200078e0a00 */
[----:B------:R-:W-:Y:S01]  /*9d30*/  ISETP.GE.AND P1, PT, R57, RZ, PT ;  /* 0x000000ff3900720c */ /* 0x000fe20003f26270 */
[--C-:B------:R-:W-:Y:S01]  /*9d40*/  @!P0 IMAD.IADD R144, R144, 0x1, -R0.reuse ;  /* 0x0000000190908824 */ /* 0x100fe200078e0a00 */
[----:B------:R-:W-:Y:S01]  /*9d50*/  ISETP.GE.AND P2, PT, R59, RZ, PT ;  /* 0x000000ff3b00720c */ /* 0x000fe20003f46270 */
[--C-:B------:R-:W-:Y:S01]  /*9d60*/  @!P4 IMAD.IADD R140, R140, 0x1, -R0.reuse ;  /* 0x000000018c8cc824 */ /* 0x100fe200078e0a00 */
[----:B------:R-:W-:Y:S01]  /*9d70*/  ISETP.GE.AND P0, PT, R61, RZ, PT ;  /* 0x000000ff3d00720c */ /* 0x000fe20003f06270 */
[----:B------:R-:W-:Y:S01]  /*9d80*/  @!P3 IMAD.IADD R138, R138, 0x1, -R0 ;  /* 0x000000018a8ab824 */ /* 0x000fe200078e0a00 */
[----:B------:R-:W-:Y:S01]  /*9d90*/  ISETP.GE.AND P4, PT, R63, RZ, PT ;  /* 0x000000ff3f00720c */ /* 0x000fe20003f86270 */
[----:B------:R-:W-:Y:S01]  /*9da0*/  IMAD R153, R5, 0x40, R7 ;  /* 0x0000004005997824 */ /* 0x000fe200078e0207 */
[----:B------:R-:W-:Y:S01]  /*9db0*/  ISETP.GE.AND P3, PT, R29, RZ, PT ;  /* 0x000000ff1d00720c */ /* 0x000fe20003f66270 */
[----:B------:R-:W-:-:S02]  /*9dc0*/  @!P6 IMAD.MOV R140, RZ, RZ, -R140 ;  /* 0x000000ffff8ce224 */ /* 0x000fc400078e0a8c */
[----:B------:R-:W-:Y:S01]  /*9dd0*/  @!P5 IMAD.IADD R136, R136, 0x1, -R0 ;  /* 0x000000018888d824 */ /* 0x000fe200078e0a00 */
[----:B------:R-:W-:Y:S01]  /*9de0*/  STL [R1+0x1628], R153 ;  /* 0x0016289901007387 */ /* 0x000fe20000100800 */
[----:B------:R-:W-:Y:S01]  /*9df0*/  IMAD R0, R19, UR5, RZ ;  /* 0x0000000513007c24 */ /* 0x000fe2000f8e02ff */
[----:B------:R-:W-:Y:S01]  /*9e00*/  USHF.L.U32 UR5, UR5, 0x6, URZ ;  /* 0x0000000605057899 */ /* 0x000fe2000800063f */
[----:B------:R-:W-:Y:S01]  /*9e10*/  @!P1 IMAD.MOV R142, RZ, RZ, -R142 ;  /* 0x000000ffff8e9224 */ /* 0x000fe200078e0a8e */
[----:B------:R-:W-:Y:S01]  /*9e20*/  ISETP.NE.AND P1, PT, R21, RZ, PT ;  /* 0x000000ff1500720c */ /* 0x000fe20003f25270 */
[----:B------:R-:W-:Y:S01]  /*9e30*/  @!P2 IMAD.MOV R148, RZ, RZ, -R148 ;  /* 0x000000ffff94a224 */ /* 0x000fe200078e0a94 */
[----:B------:R-:W-:Y:S01]  /*9e40*/  LOP3.LUT R21, RZ, R21, RZ, 0x33, !PT ;  /* 0x00000015ff157212 */ /* 0x000fe200078e33ff */
[----:B------:R-:W-:Y:S01]  /*9e50*/  @!P0 IMAD.MOV R144, RZ, RZ, -R144 ;  /* 0x000000ffff908224 */ /* 0x000fe200078e0a90 */
[----:B------:R-:W-:Y:S01]  /*9e60*/  IADD3 R5, P5, R0, UR6, RZ ;  /* 0x0000000600057c10 */ /* 0x000fe2000ffbe0ff */
[----:B------:R-:W-:Y:S01]  /*9e70*/  @!P4 IMAD.MOV R138, RZ, RZ, -R138 ;  /* 0x000000ffff8ac224 */ /* 0x000fe200078e0a8a */
[C---:B------:R-:W-:Y:S01]  /*9e80*/  SEL R15, R21.reuse, R30, !P1 ;  /* 0x0000001e150f7207 */ /* 0x040fe20004800000 */
[----:B------:R-:W-:Y:S01]  /*9e90*/  @!P3 IMAD.MOV R136, RZ, RZ, -R136 ;  /* 0x000000ffff88b224 */ /* 0x000fe200078e0a88 */
[C---:B------:R-:W-:Y:S01]  /*9ea0*/  SEL R133, R21.reuse, R32, !P1 ;  /* 0x0000002015857207 */ /* 0x040fe20004800000 */
[----:B------:R-:W-:Y:S01]  /*9eb0*/  ULDC UR6, c[0x0][0x234] ;  /* 0x00008d0000067ab9 */ /* 0x000fe20000000800 */
[----:B------:R-:W-:Y:S01]  /*9ec0*/  SEL R134, R21, R134, !P1 ;  /* 0x0000008615867207 */ /* 0x000fe20004800000 */
[----:B------:R-:W-:Y:S01]  /*9ed0*/  IMAD R23, R23, UR6, RZ ;  /* 0x0000000617177c24 */ /* 0x000fe2000f8e02ff */
[----:B------:R-:W-:Y:S01]  /*9ee0*/  SEL R32, R21, R9, !P1 ;  /* 0x0000000915207207 */ /* 0x000fe20004800000 */
[----:B------:R-:W-:Y:S01]  /*9ef0*/  IMAD R25, R25, UR6, RZ ;  /* 0x0000000619197c24 */ /* 0x000fe2000f8e02ff */
[C---:B------:R-:W-:Y:S01]  /*9f00*/  SEL R131, R21.reuse, R34, !P1 ;  /* 0x0000002215837207 */ /* 0x040fe20004800000 */
[----:B------:R-:W-:Y:S01]  /*9f10*/  UIADD3 UR6, UR4, 0x8000, URZ ;  /* 0x0000800004067890 */ /* 0x000fe2000fffe03f */
[----:B------:R-:W-:-:S02]  /*9f20*/  SEL R129, R21, R36, !P1 ;  /* 0x0000002415817207 */ /* 0x000fc40004800000 */
[C---:B------:R-:W-:Y:S01]  /*9f30*/  SEL R127, R21.reuse, R38, !P1 ;  /* 0x00000026157f7207 */ /* 0x040fe20004800000 */
[----:B------:R-:W-:Y:S01]  /*9f40*/  USHF.R.U32.HI UR6, URZ, 0x4, UR6 ;  /* 0x000000043f067899 */ /* 0x000fe20008011606 */
[C---:B------:R-:W-:Y:S02]  /*9f50*/  SEL R125, R21.reuse, R40, !P1 ;  /* 0x00000028157d7207 */ /* 0x040fe40004800000 */
[C---:B------:R-:W-:Y:S01]  /*9f60*/  SEL R123, R21.reuse, R42, !P1 ;  /* 0x0000002a157b7207 */ /* 0x040fe20004800000 */
[----:B------:R-:W-:Y:S01]  /*9f70*/  USGXT.U32 UR6, UR6, 0xe ;  /* 0x0000000e0606789a */ /* 0x000fe20008000000 */
[C---:B------:R-:W-:Y:S02]  /*9f80*/  SEL R121, R21.reuse, R44, !P1 ;  /* 0x0000002c15797207 */ /* 0x040fe40004800000 */
[C---:B------:R-:W-:Y:S02]  /*9f90*/  SEL R119, R21.reuse, R46, !P1 ;  /* 0x0000002e15777207 */ /* 0x040fe40004800000 */
[----:B------:R-:W-:-:S02]  /*9fa0*/  SEL R117, R21, R48, !P1 ;  /* 0x0000003015757207 */ /* 0x000fc40004800000 */
[C---:B------:R-:W-:Y:S02]  /*9fb0*/  SEL R115, R21.reuse, R50, !P1 ;  /* 0x0000003215737207 */ /* 0x040fe40004800000 */
[C---:B------:R-:W-:Y:S02]  /*9fc0*/  SEL R113, R21.reuse, R52, !P1 ;  /* 0x0000003415717207 */ /* 0x040fe40004800000 */
[C---:B------:R-:W-:Y:S02]  /*9fd0*/  SEL R111, R21.reuse, R54, !P1 ;  /* 0x00000036156f7207 */ /* 0x040fe40004800000 */
        /* <DEDUP_REMOVED lines=17> */
[----:B------:R-:W-:Y:S01]  /*a0f0*/  LEA.HI.X.SX32 R0, R0, UR7, 0x1, P5 ;  /* 0x0000000700007c11 */ /* 0x000fe2000a8f0eff */
[----:B------:R-:W-:Y:S01]  /*a100*/  ULDC UR7, c[0x0][0x240] ;  /* 0x0000900000077ab9 */ /* 0x000fe20000000800 */
[C---:B------:R-:W-:Y:S01]  /*a110*/  SEL R132, R21.reuse, R132, !P1 ;  /* 0x0000008415847207 */ /* 0x040fe20004800000 */
[----:B------:R-:W-:Y:S01]  /*a120*/  IMAD R134, R134, UR7, RZ ;  /* 0x0000000786867c24 */ /* 0x000fe2000f8e02ff */
[----:B------:R-:W-:Y:S01]  /*a130*/  SEL R130, R21, R130, !P1 ;  /* 0x0000008215827207 */ /* 0x000fe20004800000 */
[----:B------:R-:W-:Y:S01]  /*a140*/  IMAD R133, R133, UR7, RZ ;  /* 0x0000000785857c24 */ /* 0x000fe2000f8e02ff */
        /* <DEDUP_REMOVED lines=80> */
[C---:B-1----:R-:W-:Y:S01]  /*a650*/  SEL R65, R21.reuse, R190, !P1 ;  /* 0x000000be15417207 */ /* 0x042fe20004800000 */
        /* <DEDUP_REMOVED lines=107> */
[-C--:B------:R-:W-:Y:S01]  /*ad10*/  IADD3 R138, P3, R133, R5.reuse, RZ ;  /* 0x00000005858a7210 */ /* 0x080fe20007f7e0ff */
[----:B------:R-:W-:Y:S01]  /*ad20*/  IMAD R15, R135, UR7, RZ ;  /* 0x00000007870f7c24 */ /* 0x000fe2000f8e02ff */
[-C--:B------:R-:W-:Y:S01]  /*ad30*/  IADD3 R135, P2, R134, R5.reuse, RZ ;  /* 0x0000000586877210 */ /* 0x080fe20007f5e0ff */
[----:B------:R-:W-:Y:S01]  /*ad40*/  IMAD R39, R39, UR7, RZ ;  /* 0x0000000727277c24 */ /* 0x000fe2000f8e02ff */
[-C--:B------:R-:W-:Y:S01]  /*ad50*/  IADD3 R137, P1, R136, R5.reuse, RZ ;  /* 0x0000000588897210 */ /* 0x080fe20007f3e0ff */
[----:B------:R-:W-:Y:S01]  /*ad60*/  IMAD R38, R38, UR7, RZ ;  /* 0x0000000726267c24 */ /* 0x000fe2000f8e02ff */
[-C--:B------:R-:W-:Y:S01]  /*ad70*/  LEA.HI.X.SX32 R134, R134, R0.reuse, 0x1, P2 ;  /* 0x0000000086867211 */ /* 0x080fe200010f0eff */
[----:B------:R-:W-:Y:S01]  /*ad80*/  IMAD R37, R37, UR7, RZ ;  /* 0x0000000725257c24 */ /* 0x000fe2000f8e02ff */
[-C--:B------:R-:W-:Y:S01]  /*ad90*/  LEA.HI.X.SX32 R133, R133, R0.reuse, 0x1, P3 ;  /* 0x0000000085857211 */ /* 0x080fe200018f0eff */
[----:B------:R0:W-:Y:S01]  /*ada0*/  STL [R1+0x1624], R137 ;  /* 0x0016248901007387 */ /* 0x0001e20000100800 */
[----:B------:R-:W-:Y:S01]  /*adb0*/  IMAD R36, R36, UR7, RZ ;  /* 0x0000000724247c24 */ /* 0x000fe2000f8e02ff */
[----:B------:R-:W-:Y:S01]  /*adc0*/  CS2R R140, SRZ ;  /* 0x00000000008c7805 */ /* 0x000fe2000001ff00 */
[----:B------:R-:W-:Y:S01]  /*add0*/  IMAD R35, R35, UR7, RZ ;  /* 0x0000000723237c24 */ /* 0x000fe2000f8e02ff */
[----:B------:R1:W-:Y:S01]  /*ade0*/  STL [R1+0xe3c], R135 ;  /* 0x000e3c8701007387 */ /* 0x0003e20000100800 */
[----:B------:R-:W-:Y:S01]  /*adf0*/  IMAD R34, R34, UR7, RZ ;  /* 0x0000000722227c24 */ /* 0x000fe2000f8e02ff */
[----:B------:R-:W-:Y:S01]  /*ae00*/  CS2R R142, SRZ ;  /* 0x00000000008e7805 */ /* 0x000fe2000001ff00 */
[----:B------:R-:W-:Y:S01]  /*ae10*/  IMAD R33, R33, UR7, RZ ;  /* 0x0000000721217c24 */ /* 0x000fe2000f8e02ff */
[----:B------:R2:W-:Y:S01]  /*ae20*/  STL [R1+0xe44], R138 ;  /* 0x000e448a01007387 */ /* 0x0005e20000100800 */
[----:B------:R-:W-:Y:S01]  /*ae30*/  IMAD R32, R32, UR7, RZ ;  /* 0x0000000720207c24 */ /* 0x000fe2000f8e02ff */
[-C--:B0-----:R-:W-:Y:S01]  /*ae40*/  IADD3 R137, P4, R132, R5.reuse, RZ ;  /* 0x0000000584897210 */ /* 0x081fe20007f9e0ff */
[----:B------:R-:W-:Y:S01]  /*ae50*/  IMAD R31, R31, UR7, RZ ;  /* 0x000000071f1f7c24 */ /* 0x000fe2000f8e02ff */
[----:B------:R-:W-:Y:S01]  /*ae60*/  CS2R R144, SRZ ;  /* 0x0000000000907805 */ /* 0x000fe2000001ff00 */
[----:B------:R-:W-:Y:S01]  /*ae70*/  IMAD R30, R30, UR7, RZ ;  /* 0x000000071e1e7c24 */ /* 0x000fe2000f8e02ff */
[-C--:B-1----:R-:W-:Y:S01]  /*ae80*/  IADD3 R135, P5, R131, R5.reuse, RZ ;  /* 0x0000000583877210 */ /* 0x082fe20007fbe0ff */
[----:B------:R0:W-:Y:S01]  /*ae90*/  STL [R1+0xe4c], R137 ;  /* 0x000e4c8901007387 */ /* 0x0001e20000100800 */
[-C--:B------:R-:W-:Y:S01]  /*aea0*/  LEA.HI.X.SX32 R132, R132, R0.reuse, 0x1, P4 ;  /* 0x0000000084847211 */ /* 0x080fe200020f0eff */
[----:B------:R-:W-:Y:S01]  /*aeb0*/  IMAD R29, R29, UR7, RZ ;  /* 0x000000071d1d7c24 */ /* 0x000fe2000f8e02ff */
[-C--:B--2---:R-:W-:Y:S01]  /*aec0*/  IADD3 R138, P6, R130, R5.reuse, RZ ;  /* 0x00000005828a7210 */ /* 0x084fe20007fde0ff */
[----:B------:R1:W-:Y:S01]  /*aed0*/  STL [R1+0xe54], R135 ;  /* 0x000e548701007387 */ /* 0x0003e20000100800 */
[-C--:B------:R-:W-:Y:S01]  /*aee0*/  LEA.HI.X.SX32 R131, R131, R0.reuse, 0x1, P5 ;  /* 0x0000000083837211 */ /* 0x080fe200028f0eff */
[----:B------:R-:W-:Y:S01]  /*aef0*/  IMAD R28, R28, UR7, RZ ;  /* 0x000000071c1c7c24 */ /* 0x000fe2000f8e02ff */
[-C--:B------:R-:W-:Y:S01]  /*af00*/  LEA.HI.X.SX32 R130, R130, R0.reuse, 0x1, P6 ;  /* 0x0000000082827211 */ /* 0x080fe200030f0eff */
[----:B------:R2:W-:Y:S01]  /*af10*/  STL [R1+0xe5c], R138 ;  /* 0x000e5c8a01007387 */ /* 0x0005e20000100800 */
[----:B------:R-:W-:Y:S01]  /*af20*/  IMAD R27, R27, UR7, RZ ;  /* 0x000000071b1b7c24 */ /* 0x000fe2000f8e02ff */
[CC--:B0-----:R-:W-:Y:S01]  /*af30*/  IADD3 R137, P0, R129.reuse, R5.reuse, RZ ;  /* 0x0000000581897210 */ /* 0x0c1fe20007f1e0ff */
[----:B------:R-:W-:Y:S01]  /*af40*/  IMAD R26, R26, UR7, RZ ;  /* 0x000000071a1a7c24 */ /* 0x000fe2000f8e02ff */
[----:B------:R-:W-:Y:S01]  /*af50*/  CS2R R146, SRZ ;  /* 0x0000000000927805 */ /* 0x000fe2000001ff00 */
[----:B------:R-:W-:Y:S01]  /*af60*/  IMAD R24, R24, UR7, RZ ;  /* 0x0000000718187c24 */ /* 0x000fe2000f8e02ff */
[-C--:B-1----:R-:W-:Y:S01]  /*af70*/  LEA.HI.X.SX32 R135, R136, R0.reuse, 0x1, P1 ;  /* 0x0000000088877211 */ /* 0x082fe200008f0eff */
[----:B------:R-:W-:Y:S01]  /*af80*/  STL [R1+0xe64], R137 ;  /* 0x000e648901007387 */ /* 0x000fe20000100800 */
[-C--:B------:R-:W-:Y:S01]  /*af90*/  IADD3 R136, P1, R128, R5.reuse, RZ ;  /* 0x0000000580887210 */ /* 0x080fe20007f3e0ff */
[----:B------:R-:W-:Y:S01]  /*afa0*/  IMAD R22, R22, UR7, RZ ;  /* 0x0000000716167c24 */ /* 0x000fe2000f8e02ff */
[-C--:B------:R-:W-:Y:S01]  /*afb0*/  LEA.HI.X.SX32 R129, R129, R0.reuse, 0x1, P0 ;  /* 0x0000000081817211 */ /* 0x080fe200000f0eff */
[----:B------:R0:W-:Y:S01]  /*afc0*/  STL [R1+0x1620], R135 ;  /* 0x0016208701007387 */ /* 0x0001e20000100800 */
[----:B------:R-:W-:Y:S01]  /*afd0*/  LEA.HI.X.SX32 R128, R128, R0, 0x1, P1 ;  /* 0x0000000080807211 */ /* 0x000fe200008f0eff */
[----:B------:R-:W-:Y:S01]  /*afe0*/  IMAD R20, R20, UR7, RZ ;  /* 0x0000000714147c24 */ /* 0x000fe2000f8e02ff */
[----:B--2---:R-:W-:Y:S01]  /*aff0*/  CS2R R138, SRZ ;  /* 0x00000000008a7805 */ /* 0x004fe2000001ff00 */
[----:B------:R1:W-:Y:S01]  /*b000*/  STL [R1+0xe6c], R136 ;  /* 0x000e6c8801007387 */ /* 0x0003e20000100800 */
[----:B------:R-:W-:Y:S01]  /*b010*/  IMAD R18, R18, UR7, RZ ;  /* 0x0000000712127c24 */ /* 0x000fe2000f8e02ff */
[----:B------:R-:W-:Y:S01]  /*b020*/  CS2R R148, SRZ ;  /* 0x0000000000947805 */ /* 0x000fe2000001ff00 */
[----:B------:R-:W-:Y:S01]  /*b030*/  IMAD R16, R16, UR7, RZ ;  /* 0x0000000710107c24 */ /* 0x000fe2000f8e02ff */
[----:B------:R2:W-:Y:S01]  /*b040*/  STL [R1+0xe38], R134 ;  /* 0x000e388601007387 */ /* 0x0005e20000100800 */
[----:B------:R-:W-:Y:S01]  /*b050*/  IMAD R13, R13, UR7, RZ ;  /* 0x000000070d0d7c24 */ /* 0x000fe2000f8e02ff */
[----:B0-----:R-:W-:Y:S01]  /*b060*/  IADD3 R135, P2, R127, R5, RZ ;  /* 0x000000057f877210 */ /* 0x001fe20007f5e0ff */
[----:B------:R-:W-:-:S02]  /*b070*/  IMAD R12, R12, UR7, RZ ;  /* 0x000000070c0c7c24 */ /* 0x000fc4000f8e02ff */
[----:B------:R-:W-:Y:S01]  /*b080*/  IMAD R10, R10, UR7, RZ ;  /* 0x000000070a0a7c24 */ /* 0x000fe2000f8e02ff */
[-C--:B------:R-:W-:Y:S01]  /*b090*/  LEA.HI.X.SX32 R127, R127, R0.reuse, 0x1, P2 ;  /* 0x000000007f7f7211 */ /* 0x080fe200010f0eff */
[----:B------:R-:W-:Y:S01]  /*b0a0*/  STL [R1+0xe74], R135 ;  /* 0x000e748701007387 */ /* 0x000fe20000100800 */
[----:B------:R-:W-:Y:S01]  /*b0b0*/  IMAD R8, R8, UR7, RZ ;  /* 0x0000000708087c24 */ /* 0x000fe2000f8e02ff */
[----:B-1----:R-:W-:Y:S02]  /*b0c0*/  CS2R R136, SRZ ;  /* 0x0000000000887805 */ /* 0x002fe4000001ff00 */
[----:B--2---:R-:W-:Y:S01]  /*b0d0*/  IADD3 R134, P3, R126, R5, RZ ;  /* 0x000000057e867210 */ /* 0x004fe20007f7e0ff */
[----:B------:R0:W-:Y:S01]  /*b0e0*/  STL [R1+0xe40], R133 ;  /* 0x000e408501007387 */ /* 0x0001e20000100800 */
[----:B------:R-:W-:Y:S02]  /*b0f0*/  IMAD R6, R6, UR7, RZ ;  /* 0x0000000706067c24 */ /* 0x000fe4000f8e02ff */
[----:B------:R-:W-:Y:S01]  /*b100*/  LEA.HI.X.SX32 R126, R126, R0, 0x1, P3 ;  /* 0x000000007e7e7211 */ /* 0x000fe200018f0eff */
[----:B------:R1:W-:Y:S01]  /*b110*/  STL [R1+0xe7c], R134 ;  /* 0x000e7c8601007387 */ /* 0x0003e20000100800 */
[----:B------:R-:W-:-:S02]  /*b120*/  IMAD R7, R7, UR7, RZ ;  /* 0x0000000707077c24 */ /* 0x000fc4000f8e02ff */
[----:B------:R-:W-:Y:S01]  /*b130*/  IMAD R9, R9, UR7, RZ ;  /* 0x0000000709097c24 */ /* 0x000fe2000f8e02ff */
[----:B------:R2:W-:Y:S01]  /*b140*/  STL [R1+0xe48], R132 ;  /* 0x000e488401007387 */ /* 0x0005e20000100800 */
[----:B------:R-:W-:Y:S01]  /*b150*/  IMAD R11, R11, UR7, RZ ;  /* 0x000000070b0b7c24 */ /* 0x000fe2000f8e02ff */
[----:B0-----:R-:W-:Y:S01]  /*b160*/  IADD3 R133, P4, R125, R5, RZ ;  /* 0x000000057d857210 */ /* 0x001fe20007f9e0ff */
[----:B------:R-:W-:Y:S02]  /*b170*/  IMAD R14, R14, UR7, RZ ;  /* 0x000000070e0e7c24 */ /* 0x000fe4000f8e02ff */
[----:B------:R-:W-:Y:S01]  /*b180*/  IMAD R17, R17, UR7, RZ ;  /* 0x0000000711117c24 */ /* 0x000fe2000f8e02ff */
[----:B------:R-:W-:Y:S01]  /*b190*/  LEA.HI.X.SX32 R125, R125, R0, 0x1, P4 ;  /* 0x000000007d7d7211 */ /* 0x000fe200020f0eff */
[----:B------:R-:W-:Y:S01]  /*b1a0*/  STL [R1+0xe84], R133 ;  /* 0x000e848501007387 */ /* 0x000fe20000100800 */
[----:B------:R-:W-:Y:S01]  /*b1b0*/  IMAD R19, R19, UR7, RZ ;  /* 0x0000000713137c24 */ /* 0x000fe2000f8e02ff */
[----:B-1----:R-:W-:-:S02]  /*b1c0*/  CS2R R134, SRZ ;  /* 0x0000000000867805 */ /* 0x002fc4000001ff00 */
[CC--:B--2---:R-:W-:Y:S01]  /*b1d0*/  IADD3 R132, P5, R124.reuse, R5.reuse, RZ ;  /* 0x000000057c847210 */ /* 0x0c4fe20007fbe0ff */
[----:B------:R0:W-:Y:S01]  /*b1e0*/  STL [R1+0xe50], R131 ;  /* 0x000e508301007387 */ /* 0x0001e20000100800 */
[----:B------:R-:W-:Y:S02]  /*b1f0*/  IMAD R21, R21, UR7, RZ ;  /* 0x0000000715157c24 */ /* 0x000fe4000f8e02ff */
[----:B------:R-:W-:Y:S01]  /*b200*/  LEA.HI.X.SX32 R124, R124, R0, 0x1, P5 ;  /* 0x000000007c7c7211 */ /* 0x000fe200028f0eff */
[----:B------:R1:W-:Y:S04]  /*b210*/  STL [R1+0xe8c], R132 ;  /* 0x000e8c8401007387 */ /* 0x0003e80000100800 */
[----:B------:R2:W-:Y:S01]  /*b220*/  STL [R1+0xe58], R130 ;  /* 0x000e588201007387 */ /* 0x0005e20000100800 */
[----:B0-----:R-:W-:-:S04]  /*b230*/  IADD3 R131, P6, R123, R5, RZ ;  /* 0x000000057b837210 */ /* 0x001fc80007fde0ff */
[-C--:B------:R-:W-:Y:S01]  /*b240*/  LEA.HI.X.SX32 R123, R123, R0.reuse, 0x1, P6 ;  /* 0x000000007b7b7211 */ /* 0x080fe200030f0eff */
[----:B------:R-:W-:Y:S01]  /*b250*/  STL [R1+0xe94], R131 ;  /* 0x000e948301007387 */ /* 0x000fe20000100800 */
[----:B-1----:R-:W-:Y:S02]  /*b260*/  CS2R R132, SRZ ;  /* 0x0000000000847805 */ /* 0x002fe4000001ff00 */
[CC--:B--2---:R-:W-:Y:S01]  /*b270*/  IADD3 R130, P0, R122.reuse, R5.reuse, RZ ;  /* 0x000000057a827210 */ /* 0x0c4fe20007f1e0ff */
[----:B------:R0:W-:Y:S03]  /*b280*/  STL [R1+0xe60], R129 ;  /* 0x000e608101007387 */ /* 0x0001e60000100800 */
        /* <DEDUP_REMOVED lines=478> */
[----:B------:R-:W-:Y:S04]  /*d070*/  STL [R1+0x11ec], R22 ;  /* 0x0011ec1601007387 */ /* 0x000fe80000100800 */
[----:B------:R1:W-:Y:S01]  /*d080*/  STL [R1+0x11b8], R18 ;  /* 0x0011b81201007387 */ /* 0x0003e20000100800 */
[----:B0-----:R-:W-:-:S04]  /*d090*/  IADD3 R20, P2, R7, R5, RZ ;  /* 0x0000000507147210 */ /* 0x001fc80007f5e0ff */
[----:B------:R-:W-:Y:S01]  /*d0a0*/  LEA.HI.X.SX32 R7, R7, R0, 0x1, P2 ;  /* 0x0000000007077211 */ /* 0x000fe200010f0eff */
[----:B------:R-:W-:Y:S01]  /*d0b0*/  STL [R1+0x11f4], R20 ;  /* 0x0011f41401007387 */ /* 0x000fe20000100800 */
[----:B-1----:R-:W-:-:S03]  /*d0c0*/  IADD3 R18, P3, R9, R5, RZ ;  /* 0x0000000509127210 */ /* 0x002fc60007f7e0ff */
[----:B------:R0:W-:Y:S04]  /*d0d0*/  STL [R1+0x11c0], R16 ;  /* 0x0011c01001007387 */ /* 0x0001e80000100800 */
[----:B------:R-:W-:Y:S04]  /*d0e0*/  STL [R1+0x11fc], R18 ;  /* 0x0011fc1201007387 */ /* 0x000fe80000100800 */
[----:B------:R1:W-:Y:S01]  /*d0f0*/  STL [R1+0x11c8], R13 ;  /* 0x0011c80d01007387 */ /* 0x0003e20000100800 */
[----:B0-----:R-:W-:-:S05]  /*d100*/  IADD3 R16, P4, R11, R5, RZ ;  /* 0x000000050b107210 */ /* 0x001fca0007f9e0ff */
        /* <DEDUP_REMOVED lines=12> */
[----:B------:R0:W-:Y:S01]  /*d1d0*/  STL [R1+0x1618], R8 ;  /* 0x0016180801007387 */ /* 0x0001e20000100800 */
[----:B-1----:R-:W-:-:S03]  /*d1e0*/  IADD3 R6, P2, R21, R5, RZ ;  /* 0x0000000515067210 */ /* 0x002fc60007f5e0ff */
[----:B------:R1:W-:Y:S01]  /*d1f0*/  STL [R1+0x11f0], R7 ;  /* 0x0011f00701007387 */ /* 0x0003e20000100800 */
[----:B------:R-:W-:-:S03]  /*d200*/  LEA.HI.X.SX32 R5, R9, R0, 0x1, P3 ;  /* 0x0000000009057211 */ /* 0x000fc600018f0eff */
[----:B------:R2:W-:Y:S01]  /*d210*/  STL [R1+0x161c], R6 ;  /* 0x00161c0601007387 */ /* 0x0005e20000100800 */
[----:B0-----:R-:W-:-:S03]  /*d220*/  LEA.HI.X.SX32 R8, R15, R0, 0x1, P6 ;  /* 0x000000000f087211 */ /* 0x001fc600030f0eff */
[----:B------:R0:W-:Y:S01]  /*d230*/  STL [R1+0x11f8], R5 ;  /* 0x0011f80501007387 */ /* 0x0001e20000100800 */
[----:B-1----:R-:W-:Y:S02]  /*d240*/  IADD3 R7, P3, R23, UR8, RZ ;  /* 0x0000000817077c10 */ /* 0x002fe4000ff7e0ff */
[-C--:B--2---:R-:W-:Y:S02]  /*d250*/  LEA.HI.X.SX32 R6, R11, R0.reuse, 0x1, P4 ;  /* 0x000000000b067211 */ /* 0x084fe400020f0eff */
[C---:B------:R-:W-:Y:S01]  /*d260*/  IADD3 R13, P4, R25.reuse, UR8, RZ ;  /* 0x00000008190d7c10 */ /* 0x040fe2000ff9e0ff */
[----:B------:R-:W-:Y:S01]  /*d270*/  ULDC UR8, c[0x0][0x238] ;  /* 0x00008e0000087ab9 */ /* 0x000fe20000000800 */
[-C--:B0-----:R-:W-:Y:S01]  /*d280*/  LEA.HI.X.SX32 R5, R14, R0.reuse, 0x1, P5 ;  /* 0x000000000e057211 */ /* 0x081fe200028f0eff */
[----:B------:R0:W-:Y:S01]  /*d290*/  STL [R1+0x1200], R6 ;  /* 0x0012000601007387 */ /* 0x0001e20000100800 */
[----:B------:R-:W-:Y:S01]  /*d2a0*/  UIMAD UR25, UR8, 0x3f, URZ ;  /* 0x0000003f081978a4 */ /* 0x000fe2000f8e023f */
[----:B------:R-:W-:Y:S01]  /*d2b0*/  LEA.HI.X.SX32 R12, R25, UR9, 0x1, P4 ;  /* 0x00000009190c7c11 */ /* 0x000fe2000a0f0eff */
[----:B------:R-:W-:Y:S01]  /*d2c0*/  UIMAD UR26, UR8, 0x3e, URZ ;  /* 0x0000003e081a78a4 */ /* 0x000fe2000f8e023f */
[----:B------:R1:W-:Y:S01]  /*d2d0*/  STL [R1+0x1208], R5 ;  /* 0x0012080501007387 */ /* 0x0003e20000100800 */
[----:B------:R-:W-:Y:S01]  /*d2e0*/  USHF.R.S32.HI UR24, URZ, 0x1f, UR25 ;  /* 0x0000001f3f187899 */ /* 0x000fe20008011419 */
[----:B------:R-:W-:Y:S01]  /*d2f0*/  CS2R R24, SRZ ;  /* 0x0000000000187805 */ /* 0x000fe2000001ff00 */
[----:B------:R-:W-:Y:S01]  /*d300*/  UIMAD UR27, UR8, 0x3d, URZ ;  /* 0x0000003d081b78a4 */ /* 0x000fe2000f8e023f */
[----:B------:R2:W-:Y:S01]  /*d310*/  STL [R1+0x1604], R8 ;  /* 0x0016040801007387 */ /* 0x0005e20000100800 */
[----:B------:R-:W-:Y:S01]  /*d320*/  UIMAD UR28, UR8, 0x3c, URZ ;  /* 0x0000003c081c78a4 */ /* 0x000fe2000f8e023f */
[----:B0-----:R-:W-:Y:S01]  /*d330*/  LEA.HI.X.SX32 R6, R17, R0, 0x1, P0 ;  /* 0x0000000011067211 */ /* 0x001fe200000f0eff */
[----:B------:R-:W-:-:S02]  /*d340*/  UIMAD UR29, UR8, 0x3b, URZ ;  /* 0x0000003b081d78a4 */ /* 0x000fc4000f8e023f */
[----:B------:R-:W-:Y:S01]  /*d350*/  UIMAD UR30, UR8, 0x3a, URZ ;  /* 0x0000003a081e78a4 */ /* 0x000fe2000f8e023f */
[-C--:B-1----:R-:W-:Y:S01]  /*d360*/  LEA.HI.X.SX32 R5, R19, R0.reuse, 0x1, P1 ;  /* 0x0000000013057211 */ /* 0x082fe200008f0eff */
[----:B------:R0:W-:Y:S01]  /*d370*/  STL [R1+0x160c], R6 ;  /* 0x00160c0601007387 */ /* 0x0001e20000100800 */
[----:B------:R-:W-:Y:S01]  /*d380*/  LEA.HI.X.SX32 R0, R21, R0, 0x1, P2 ;  /* 0x0000000015007211 */ /* 0x000fe200010f0eff */
[----:B------:R-:W-:Y:S01]  /*d390*/  UIMAD UR31, UR8, 0x39, URZ ;  /* 0x00000039081f78a4 */ /* 0x000fe2000f8e023f */
[----:B--2---:R-:W-:Y:S01]  /*d3a0*/  IADD3 R8, P0, R13, UR25, RZ ;  /* 0x000000190d087c10 */ /* 0x004fe2000ff1e0ff */
[----:B------:R1:W-:Y:S01]  /*d3b0*/  STL [R1+0x1614], R5 ;  /* 0x0016140501007387 */ /* 0x0003e20000100800 */
[----:B------:R-:W-:Y:S02]  /*d3c0*/  UIMAD UR32, UR8, 0x38, URZ ;  /* 0x00000038082078a4 */ /* 0x000fe4000f8e023f */
[----:B------:R-:W-:Y:S01]  /*d3d0*/  UIMAD UR33, UR8, 0x37, URZ ;  /* 0x00000037082178a4 */ /* 0x000fe2000f8e023f */
[----:B------:R2:W-:Y:S01]  /*d3e0*/  STL [R1+0x1210], R0 ;  /* 0x0012100001007387 */ /* 0x0005e20000100800 */
[----:B------:R-:W-:Y:S01]  /*d3f0*/  UIMAD UR34, UR8, 0x36, URZ ;  /* 0x00000036082278a4 */ /* 0x000fe2000f8e023f */
[----:B0-----:R-:W-:Y:S01]  /*d400*/  LEA.HI.X.SX32 R6, R23, UR9, 0x1, P3 ;  /* 0x0000000917067c11 */ /* 0x001fe200098f0eff */
[----:B------:R-:W-:Y:S01]  /*d410*/  UIMAD UR35, UR8, 0x35, URZ ;  /* 0x00000035082378a4 */ /* 0x000fe2000f8e023f */
[----:B------:R-:W-:Y:S01]  /*d420*/  STL [R1+0xc00], RZ ;  /* 0x000c00ff01007387 */ /* 0x000fe20000100800 */
[----:B------:R-:W-:Y:S01]  /*d430*/  UIMAD UR36, UR8, 0x34, URZ ;  /* 0x00000034082478a4 */ /* 0x000fe2000f8e023f */
[----:B-1----:R-:W-:Y:S01]  /*d440*/  IADD3 R5, P1, R7, UR25, RZ ;  /* 0x0000001907057c10 */ /* 0x002fe2000ff3e0ff */
[----:B------:R-:W-:Y:S01]  /*d450*/  USHF.R.S32.HI UR25, URZ, 0x1f, UR26 ;  /* 0x0000001f3f197899 */ /* 0x000fe2000801141a */
[----:B------:R-:W-:Y:S01]  /*d460*/  STL [R1+0xc04], RZ ;  /* 0x000c04ff01007387 */ /* 0x000fe20000100800 */
[----:B------:R-:W-:Y:S01]  /*d470*/  UIMAD UR37, UR8, 0x33, URZ ;  /* 0x00000033082578a4 */ /* 0x000fe2000f8e023f */
[--C-:B--2---:R-:W-:Y:S01]  /*d480*/  SHF.R.S32.HI R0, RZ, 0x7, R155.reuse ;  /* 0x00000007ff007819 */ /* 0x104fe2000001149b */
[----:B------:R-:W-:Y:S01]  /*d490*/  UIMAD UR43, UR8, 0x32, URZ ;  /* 0x00000032082b78a4 */ /* 0x000fe2000f8e023f */
[----:B------:R-:W-:Y:S01]  /*d4a0*/  STL [R1+0xc08], RZ ;  /* 0x000c08ff01007387 */ /* 0x000fe20000100800 */
[----:B------:R-:W-:Y:S01]  /*d4b0*/  UIMAD UR22, UR8, 0x31, URZ ;  /* 0x00000031081678a4 */ /* 0x000fe2000f8e023f */
[----:B------:R-:W-:Y:S01]  /*d4c0*/  SGXT R0, R0, 0x1 ;  /* 0x000000010000781a */ /* 0x000fe20000000200 */
[----:B------:R-:W-:Y:S01]  /*d4d0*/  UIMAD UR18, UR8, 0x30, URZ ;  /* 0x00000030081278a4 */ /* 0x000fe2000f8e023f */
[----:B------:R-:W-:Y:S01]  /*d4e0*/  STL [R1+0xc0c], RZ ;  /* 0x000c0cff01007387 */ /* 0x000fe20000100800 */
[----:B------:R-:W-:Y:S01]  /*d4f0*/  UIMAD UR51, UR8, 0x2f, URZ ;  /* 0x0000002f083378a4 */ /* 0x000fe2000f8e023f */
[----:B------:R-:W-:Y:S01]  /*d500*/  LOP3.LUT R0, R0, 0x90, RZ, 0xc0, !PT ;  /* 0x0000009000007812 */ /* 0x000fe200078ec0ff */
[----:B------:R-:W-:Y:S01]  /*d510*/  UIMAD UR39, UR8, 0x2e, URZ ;  /* 0x0000002e082778a4 */ /* 0x000fe2000f8e023f */
[----:B------:R-:W-:Y:S01]  /*d520*/  STL [R1+0xc10], RZ ;  /* 0x000c10ff01007387 */ /* 0x000fe20000100800 */
[----:B------:R-:W-:Y:S01]  /*d530*/  UIMAD UR47, UR8, 0x2d, URZ ;  /* 0x0000002d082f78a4 */ /* 0x000fe2000f8e023f */
[----:B------:R-:W-:Y:S01]  /*d540*/  LOP3.LUT R0, R0, 0x7f, R155, 0x78, !PT ;  /* 0x0000007f00007812 */ /* 0x000fe200078e789b */
[----:B------:R-:W-:Y:S01]  /*d550*/  UIMAD UR55, UR8, 0x2c, URZ ;  /* 0x0000002c083778a4 */ /* 0x000fe2000f8e023f */
[----:B------:R-:W-:Y:S01]  /*d560*/  STL [R1+0xc14], RZ ;  /* 0x000c14ff01007387 */ /* 0x000fe20000100800 */
[----:B------:R-:W-:-:S02]  /*d570*/  UIMAD UR11, UR8, 0x2b, URZ ;  /* 0x0000002b080b78a4 */ /* 0x000fc4000f8e023f */
[----:B------:R-:W-:Y:S01]  /*d580*/  UIMAD UR41, UR8, 0x2a, URZ ;  /* 0x0000002a082978a4 */ /* 0x000fe2000f8e023f */
[----:B------:R-:W-:Y:S01]  /*d590*/  STL [R1+0xc18], RZ ;  /* 0x000c18ff01007387 */ /* 0x000fe20000100800 */
[----:B------:R-:W-:Y:S02]  /*d5a0*/  UIMAD UR45, UR8, 0x29, URZ ;  /* 0x00000029082d78a4 */ /* 0x000fe4000f8e023f */
[----:B------:R-:W-:Y:S01]  /*d5b0*/  UIMAD UR49, UR8, 0x28, URZ ;  /* 0x00000028083178a4 */ /* 0x000fe2000f8e023f */
[----:B------:R-:W-:Y:S01]  /*d5c0*/  STL [R1+0xc1c], RZ ;  /* 0x000c1cff01007387 */ /* 0x000fe20000100800 */
[----:B------:R-:W-:Y:S02]  /*d5d0*/  UIMAD UR53, UR8, 0x27, URZ ;  /* 0x00000027083578a4 */ /* 0x000fe4000f8e023f */
        /* <DEDUP_REMOVED lines=9> */
[----:B------:R-:W-:Y:S01]  /*d670*/  USHF.L.U32 UR46, UR8, 0x5, URZ ;  /* 0x00000005082e7899 */ /* 0x000fe2000800063f */
        /* <DEDUP_REMOVED lines=23> */
[----:B------:R-:W-:Y:S01]  /*d7f0*/  USHF.L.U32 UR17, UR8, 0x4, URZ ;  /* 0x0000000408117899 */ /* 0x000fe2000800063f */
[----:B------:R-:W-:Y:S01]  /*d800*/  STL [R1+0xc4c], RZ ;  /* 0x000c4cff01007387 */ /* 0x000fe20000100800 */
[----:B------:R-:W-:-:S03]  /*d810*/  UIMAD UR23, UR8, 0xf, URZ ;  /* 0x0000000f081778a4 */ /* 0x000fc6000f8e023f */
[----:B------:R-:W-:Y:S04]  /*d820*/  STL [R1+0xc50], RZ ;  /* 0x000c50ff01007387 */ /* 0x000fe80000100800 */
        /* <DEDUP_REMOVED lines=747> */
[----:B------:R-:W-:Y:S04]  /*106e0*/  STL [R1], RZ ;  /* 0x000000ff01007387 */ /* 0x000fe80000100800 */
        /* <DEDUP_REMOVED lines=127> */
[----:B------:R0:W-:Y:S04]  /*10ee0*/  STL [R1+0x1218], R8 ;  /* 0x0012180801007387 */ /* 0x0001e80000100800 */
[----:B------:R1:W-:Y:S01]  /*10ef0*/  STL [R1+0x1220], R5 ;  /* 0x0012200501007387 */ /* 0x0003e20000100800 */
[----:B0-----:R-:W-:-:S02]  /*10f00*/  IADD3.X R8, R12, UR24, RZ, P0, !PT ;  /* 0x000000180c087c10 */ /* 0x001fc400087fe4ff */
[----:B-1----:R-:W-:-:S03]  /*10f10*/  IADD3.X R5, R6, UR24, RZ, P1, !PT ;  /* 0x0000001806057c10 */ /* 0x002fc60008ffe4ff */
[----:B------:R0:W-:Y:S01]  /*10f20*/  STL [R1+0x1214], R8 ;  /* 0x0012140801007387 */ /* 0x0001e20000100800 */
[----:B------:R-:W-:-:S03]  /*10f30*/  UIMAD UR24, UR8, 0xe, URZ ;  /* 0x0000000e081878a4 */ /* 0x000fc6000f8e023f */
[----:B------:R1:W-:Y:S01]  /*10f40*/  STL [R1+0x121c], R5 ;  /* 0x00121c0501007387 */ /* 0x0003e20000100800 */
[----:B0-----:R-:W-:Y:S02]  /*10f50*/  IADD3 R8, P0, R13, UR26, RZ ;  /* 0x0000001a0d087c10 */ /* 0x001fe4000ff1e0ff */
[----:B-1----:R-:W-:-:S03]  /*10f60*/  IADD3 R5, P1, R7, UR26, RZ ;  /* 0x0000001a07057c10 */ /* 0x002fc6000ff3e0ff */
[----:B------:R0:W-:Y:S01]  /*10f70*/  STL [R1+0x1228], R8 ;  /* 0x0012280801007387 */ /* 0x0001e20000100800 */
[----:B------:R-:W-:-:S03]  /*10f80*/  USHF.R.S32.HI UR26, URZ, 0x1f, UR27 ;  /* 0x0000001f3f1a7899 */ /* 0x000fc6000801141b */
[----:B------:R1:W-:Y:S01]  /*10f90*/  STL [R1+0x1230], R5 ;  /* 0x0012300501007387 */ /* 0x0003e20000100800 */
[----:B0-----:R-:W-:Y:S02]  /*10fa0*/  IADD3.X R8, R12, UR25, RZ, P0, !PT ;  /* 0x000000190c087c10 */ /* 0x001fe400087fe4ff */
        /* <DEDUP_REMOVED lines=52> */
[----:B------:R-:W-:-:S03]  /*112f0*/  USHF.L.U32 UR30, UR8, 0x3, URZ ;  /* 0x00000003081e7899 */ /* 0x000fc6000800063f */
        /* <DEDUP_REMOVED lines=69> */
[----:B------:R-:W-:-:S03]  /*11750*/  USHF.R.S32.HI UR37, URZ, 0x1f, UR8 ;  /* 0x0000001f3f257899 */ /* 0x000fc60008011408 */
[----:B------:R1:W-:Y:S01]  /*11760*/  STL [R1+0x12ec], R5 ;  /* 0x0012ec0501007387 */ /* 0x0003e20000100800 */
[----:B0-----:R-:W-:Y:S02]  /*11770*/  IADD3 R8, P0, R13, UR22, RZ ;  /* 0x000000160d087c10 */ /* 0x001fe4000ff1e0ff */
[----:B-1----:R-:W-:-:S03]  /*11780*/  IADD3 R5, P1, R7, UR22, RZ ;  /* 0x0000001607057c10 */ /* 0x002fc6000ff3e0ff */
[----:B------:R0:W-:Y:S01]  /*11790*/  STL [R1+0x12f8], R8 ;  /* 0x0012f80801007387 */ /* 0x0001e20000100800 */
[----:B------:R-:W-:-:S03]  /*117a0*/  USHF.L.U32 UR22, UR8, 0x6, URZ ;  /* 0x0000000608167899 */ /* 0x000fc6000800063f */
        /* <DEDUP_REMOVED lines=232> */
[----:B-1----:R-:W-:Y:S01]  /*12630*/  IADD3.X R5, R12, UR18, RZ, P0, !PT ;  /* 0x000000120c057c10 */ /* 0x002fe200087fe4ff */
[----:B------:R-:W-:-:S04]  /*12640*/  UIADD3 UR18, UP0, UR6, 0x2, URZ ;  /* 0x0000000206127890 */ /* 0x000fc8000ff1e03f */
[----:B------:R0:W-:Y:S01]  /*12650*/  STL [R1+0x1464], R5 ;  /* 0x0014640501007387 */ /* 0x0001e20000100800 */
[----:B------:R-:W-:-:S03]  /*12660*/  UIADD3.X UR19, UR19, -0x7fffffe0, URZ, UP0, !UPT ;  /* 0x8000002013137890 */ /* 0x000fc600087fe43f */
[----:B------:R1:W-:Y:S01]  /*12670*/  STL [R1+0x146c], R8 ;  /* 0x00146c0801007387 */ /* 0x0003e20000100800 */
[----:B0-----:R-:W-:Y:S02]  /*12680*/  IADD3 R5, P6, R13, UR61, RZ ;  /* 0x0000003d0d057c10 */ /* 0x001fe4000ffde0ff */
[----:B-1----:R-:W-:-:S03]  /*12690*/  IADD3 R8, P5, R7, UR61, RZ ;  /* 0x0000003d07087c10 */ /* 0x002fc6000ffbe0ff */
[----:B------:R0:W-:Y:S01]  /*126a0*/  STL [R1+0x1478], R5 ;  /* 0x0014780501007387 */ /* 0x0001e20000100800 */
[----:B------:R-:W-:Y:S01]  /*126b0*/  IADD3.X R9, R12, UR15, RZ, P6, !PT ;  /* 0x0000000f0c097c10 */ /* 0x000fe2000b7fe4ff */
[----:B------:R-:W-:Y:S02]  /*126c0*/  USHF.R.S32.HI UR61, URZ, 0x1f, UR36 ;  /* 0x0000001f3f3d7899 */ /* 0x000fe40008011424 */
[----:B------:R1:W-:Y:S01]  /*126d0*/  STL [R1+0x1480], R8 ;  /* 0x0014800801007387 */ /* 0x0003e20000100800 */
[----:B0-----:R-:W-:Y:S02]  /*126e0*/  SHF.R.S32.HI R5, RZ, 0x6, R151 ;  /* 0x00000006ff057819 */ /* 0x001fe40000011497 */
[----:B------:R-:W-:Y:S02]  /*126f0*/  CS2R R150, SRZ ;  /* 0x0000000000967805 */ /* 0x000fe4000001ff00 */
[----:B-1----:R-:W-:Y:S01]  /*12700*/  IADD3 R8, P2, R13, UR20, RZ ;  /* 0x000000140d087c10 */ /* 0x002fe2000ff5e0ff */
[----:B------:R0:W-:Y:S04]  /*12710*/  STL [R1+0x163c], R5 ;  /* 0x00163c0501007387 */ /* 0x0001e80000100800 */
[----:B------:R1:W-:Y:S01]  /*12720*/  STL [R1+0x1488], R8 ;  /* 0x0014880801007387 */ /* 0x0003e20000100800 */
[----:B0-----:R-:W-:Y:S01]  /*12730*/  IADD3 R5, P1, R7, UR20, RZ ;  /* 0x0000001407057c10 */ /* 0x001fe2000ff3e0ff */
[----:B------:R-:W-:Y:S01]  /*12740*/  USHF.R.S32.HI UR20, URZ, 0x1f, UR22 ;  /* 0x0000001f3f147899 */ /* 0x000fe20008011416 */
[----:B-1----:R-:W-:-:S03]  /*12750*/  IADD3 R8, P0, R13, UR7, RZ ;  /* 0x000000070d087c10 */ /* 0x002fc6000ff1e0ff */
[----:B------:R0:W-:Y:S04]  /*12760*/  STL [R1+0x1490], R5 ;  /* 0x0014900501007387 */ /* 0x0001e80000100800 */
[----:B------:R1:W-:Y:S01]  /*12770*/  STL [R1+0x1498], R8 ;  /* 0x0014980801007387 */ /* 0x0003e20000100800 */
[----:B0-----:R-:W-:Y:S01]  /*12780*/  IADD3 R5, P4, R7, UR7, RZ ;  /* 0x0000000707057c10 */ /* 0x001fe2000ff9e0ff */
[----:B------:R-:W-:Y:S01]  /*12790*/  USHF.R.S32.HI UR7, URZ, 0x1f, UR5 ;  /* 0x0000001f3f077899 */ /* 0x000fe20008011405 */
[----:B-1----:R-:W-:-:S03]  /*127a0*/  IADD3 R8, P3, R13, UR14, RZ ;  /* 0x0000000e0d087c10 */ /* 0x002fc6000ff7e0ff */
[----:B------:R0:W-:Y:S04]  /*127b0*/  STL [R1+0x14a0], R5 ;  /* 0x0014a00501007387 */ /* 0x0001e80000100800 */
[----:B------:R1:W-:Y:S04]  /*127c0*/  STL [R1+0x14a8], R8 ;  /* 0x0014a80801007387 */ /* 0x0003e80000100800 */
[----:B------:R2:W-:Y:S01]  /*127d0*/  STL [R1+0x1474], R9 ;  /* 0x0014740901007387 */ /* 0x0005e20000100800 */
[----:B0-----:R-:W-:Y:S02]  /*127e0*/  IADD3 R5, P6, R7, UR14, RZ ;  /* 0x0000000e07057c10 */ /* 0x001fe4000ffde0ff */
[----:B-1----:R-:W-:-:S03]  /*127f0*/  IADD3.X R8, R6, UR15, RZ, P5, !PT ;  /* 0x0000000f06087c10 */ /* 0x002fc6000affe4ff */
[----:B------:R0:W-:Y:S01]  /*12800*/  STL [R1+0x14b0], R5 ;  /* 0x0014b00501007387 */ /* 0x0001e20000100800 */
[----:B------:R-:W-:Y:S01]  /*12810*/  UIADD3.64 UR14, UR18, 0x3fe, URZ ;  /* 0x000003fe120e7897 */ /* 0x000fe2000fffe03f */
[----:B--2---:R-:W-:Y:S02]  /*12820*/  IADD3.X R9, R12, UR11, RZ, P2, !PT ;  /* 0x0000000b0c097c10 */ /* 0x004fe400097fe4ff */
[----:B------:R1:W-:Y:S01]  /*12830*/  STL [R1+0x147c], R8 ;  /* 0x00147c0801007387 */ /* 0x0003e20000100800 */
[----:B0-----:R-:W-:Y:S02]  /*12840*/  IADD3 R5, P5, R13, UR10, RZ ;  /* 0x0000000a0d057c10 */ /* 0x001fe4000ffbe0ff */
[----:B-1----:R-:W-:-:S03]  /*12850*/  IADD3 R8, P2, R7, UR10, RZ ;  /* 0x0000000a07087c10 */ /* 0x002fc6000ff5e0ff */
[----:B------:R0:W-:Y:S04]  /*12860*/  STL [R1+0x14b8], R5 ;  /* 0x0014b80501007387 */ /* 0x0001e80000100800 */
[----:B------:R1:W-:Y:S04]  /*12870*/  STL [R1+0x1484], R9 ;  /* 0x0014840901007387 */ /* 0x0003e80000100800 */
[----:B------:R2:W-:Y:S01]  /*12880*/  STL [R1+0x14c0], R8 ;  /* 0x0014c00801007387 */ /* 0x0005e20000100800 */
[----:B0-----:R-:W-:Y:S01]  /*12890*/  IADD3.X R5, R6, UR11, RZ, P1, !PT ;  /* 0x0000000b06057c10 */ /* 0x001fe20008ffe4ff */
[----:B------:R-:W-:Y:S01]  /*128a0*/  UIADD3.64 UR10, UR18, 0x400, URZ ;  /* 0x00000400120a7897 */ /* 0x000fe2000fffe03f */
[----:B-1----:R-:W-:-:S03]  /*128b0*/  LOP3.LUT R9, R153, 0x10, RZ, 0x3c, !PT ;  /* 0x0000001099097812 */ /* 0x002fc600078e3cff */
[----:B------:R0:W-:Y:S01]  /*128c0*/  STL [R1+0x148c], R5 ;  /* 0x00148c0501007387 */ /* 0x0001e20000100800 */
[----:B--2---:R-:W-:-:S03]  /*128d0*/  LOP3.LUT R8, R153, 0x20, RZ, 0x3c, !PT ;  /* 0x0000002099087812 */ /* 0x004fc600078e3cff */
[----:B------:R1:W-:Y:S04]  /*128e0*/  STL [R1+0x1638], R9 ;  /* 0x0016380901007387 */ /* 0x0003e80000100800 */
[----:B------:R2:W-:Y:S01]  /*128f0*/  STL [R1+0x1634], R8 ;  /* 0x0016340801007387 */ /* 0x0005e20000100800 */
[----:B0-----:R-:W-:Y:S02]  /*12900*/  LOP3.LUT R5, R153, 0x30, RZ, 0x3c, !PT ;  /* 0x0000003099057812 */ /* 0x001fe400078e3cff */
[----:B-1----:R-:W-:-:S03]  /*12910*/  LOP3.LUT R9, R0, 0x20, RZ, 0x3c, !PT ;  /* 0x0000002000097812 */ /* 0x002fc600078e3cff */
[----:B------:R0:W-:Y:S01]  /*12920*/  STL [R1+0x1630], R5 ;  /* 0x0016300501007387 */ /* 0x0001e20000100800 */
[----:B--2---:R-:W-:-:S05]  /*12930*/  IADD3 R8, P1, R13, UR9, RZ ;  /* 0x000000090d087c10 */ /* 0x004fca000ff3e0ff */
[----:B------:R1:W-:Y:S01]  /*12940*/  STL [R1+0x14c8], R8 ;  /* 0x0014c80801007387 */ /* 0x0003e20000100800 */
[----:B0-----:R-:W-:Y:S02]  /*12950*/  IADD3.X R5, R12, UR38, RZ, P0, !PT ;  /* 0x000000260c057c10 */ /* 0x001fe400087fe4ff */
[----:B------:R-:W-:-:S03]  /*12960*/  IADD3 R9, P0, R7, UR9, RZ ;  /* 0x0000000907097c10 */ /* 0x000fc6000ff1e0ff */
[----:B------:R0:W-:Y:S01]  /*12970*/  STL [R1+0x1494], R5 ;  /* 0x0014940501007387 */ /* 0x0001e20000100800 */
[----:B-1----:R-:W-:-:S03]  /*12980*/  IADD3.X R8, R6, UR38, RZ, P4, !PT ;  /* 0x0000002606087c10 */ /* 0x002fc6000a7fe4ff */
[----:B------:R1:W-:Y:S04]  /*12990*/  STL [R1+0x14d0], R9 ;  /* 0x0014d00901007387 */ /* 0x0003e80000100800 */
[----:B------:R2:W-:Y:S01]  /*129a0*/  STL [R1+0x149c], R8 ;  /* 0x00149c0801007387 */ /* 0x0005e20000100800 */
[----:B0-----:R-:W-:Y:S02]  /*129b0*/  IADD3 R5, P4, R13, UR12, RZ ;  /* 0x0000000c0d057c10 */ /* 0x001fe4000ff9e0ff */
[----:B-1----:R-:W-:-:S03]  /*129c0*/  IADD3.X R9, R12, UR39, RZ, P3, !PT ;  /* 0x000000270c097c10 */ /* 0x002fc60009ffe4ff */
[----:B------:R0:W-:Y:S01]  /*129d0*/  STL [R1+0x14d8], R5 ;  /* 0x0014d80501007387 */ /* 0x0001e20000100800 */
[----:B--2---:R-:W-:-:S03]  /*129e0*/  IADD3 R8, P3, R7, UR12, RZ ;  /* 0x0000000c07087c10 */ /* 0x004fc6000ff7e0ff */
[----:B------:R1:W-:Y:S04]  /*129f0*/  STL [R1+0x14a4], R9 ;  /* 0x0014a40901007387 */ /* 0x0003e80000100800 */
[----:B------:R2:W-:Y:S01]  /*12a00*/  STL [R1+0x14e0], R8 ;  /* 0x0014e00801007387 */ /* 0x0005e20000100800 */
[----:B0-----:R-:W-:Y:S02]  /*12a10*/  IADD3.X R5, R6, UR39, RZ, P6, !PT ;  /* 0x0000002706057c10 */ /* 0x001fe4000b7fe4ff */
[----:B-1----:R-:W-:-:S03]  /*12a20*/  IADD3 R9, P6, R13, UR13, RZ ;  /* 0x0000000d0d097c10 */ /* 0x002fc6000ffde0ff */
[----:B------:R0:W-:Y:S01]  /*12a30*/  STL [R1+0x14ac], R5 ;  /* 0x0014ac0501007387 */ /* 0x0001e20000100800 */
[----:B--2---:R-:W-:-:S03]  /*12a40*/  IADD3.X R8, R12, UR40, RZ, P5, !PT ;  /* 0x000000280c087c10 */ /* 0x004fc6000affe4ff */
        /* <DEDUP_REMOVED lines=50> */
[----:B0-----:R-:W-:Y:S01]  /*12d70*/  IADD3 R5, P3, R7, UR26, RZ ;  /* 0x0000001a07057c10 */ /* 0x001fe2000ff7e0ff */
[----:B------:R-:W-:Y:S01]  /*12d80*/  UMOV UR26, UR6 ;  /* 0x00000006001a7c82 */ /* 0x000fe20008000000 */
        /* <DEDUP_REMOVED lines=8> */
[----:B------:R-:W-:Y:S01]  /*12e10*/  UMOV UR27, 0x80000020 ;  /* 0x80000020001b7882 */ /* 0x000fe20000000000 */
[----:B--2---:R-:W-:Y:S02]  /*12e20*/  IADD3.X R8, R6, UR47, RZ, P2, !PT ;  /* 0x0000002f06087c10 */ /* 0x004fe400097fe4ff */
        /* <DEDUP_REMOVED lines=81> */
[----:B-1----:R-:W-:-:S03]  /*13340*/  IADD3.X R9, R12, UR60, RZ, P2, !PT ;  /* 0x0000003c0c097c10 */ /* 0x002fc600097fe4ff */
[----:B------:R0:W-:Y:S01]  /*13350*/  STL [R1+0x15cc], R5 ;  /* 0x0015cc0501007387 */ /* 0x0001e20000100800 */
[----:B--2---:R-:W-:-:S03]  /*13360*/  IADD3.X R8, R6, UR60, RZ, P1, !PT ;  /* 0x0000003c06087c10 */ /* 0x004fc60008ffe4ff */
        /* <DEDUP_REMOVED lines=8> */
[----:B0-----:R-:W-:-:S05]  /*133f0*/  IADD3.X R5, R6, UR37, RZ, P6, !PT ;  /* 0x0000002506057c10 */ /* 0x001fca000b7fe4ff */
[----:B------:R1:W-:Y:S02]  /*13400*/  STL [R1+0x15fc], R5 ;  /* 0x0015fc0501007387 */ /* 0x0003e40000100800 */
.L_x_2:
[----:B------:R-:W-:Y:S01]  /*13410*/  STL [R1+0x1c58], R160 ;  /* 0x001c58a001007387 */ /* 0x000fe20000100800 */
[----:B01----:R-:W0:Y:S03]  /*13420*/  LDC R5, c[0x0][0x230] ;  /* 0x00008c00ff057b82 */ /* 0x003e260000000800 */
[----:B------:R-:W-:Y:S04]  /*13430*/  STL [R1+0x1c54], R19 ;  /* 0x001c541301007387 */ /* 0x000fe80000100800 */
[----:B------:R-:W-:Y:S04]  /*13440*/  STL [R1+0x1c50], R158 ;  /* 0x001c509e01007387 */ /* 0x000fe80000100800 */
[----:B------:R-:W-:Y:S04]  /*13450*/  STL [R1+0x1c4c], R18 ;  /* 0x001c4c1201007387 */ /* 0x000fe80000100800 */
[----:B------:R-:W-:Y:S04]  /*13460*/  STL [R1+0x1c38], R0 ;  /* 0x001c380001007387 */ /* 0x000fe80000100800 */
[----:B------:R1:W-:Y:S04]  /*13470*/  STL [R1+0x16b8], R126 ;  /* 0x0016b87e01007387 */ /* 0x0003e80000100800 */
[----:B-1----:R-:W2:Y:S04]  /*13480*/  LDL.LU R126, [R1+0x13a0] ;  /* 0x0013a000017e7983 */ /* 0x002ea80000300800 */
[----:B------:R1:W-:Y:S04]  /*13490*/  STL [R1+0x16b4], R127 ;  /* 0x0016b47f01007387 */ /* 0x0003e80000100800 */
[----:B-1----:R-:W3:Y:S04]  /*134a0*/  LDL.LU R127, [R1+0x13c4] ;  /* 0x0013c400017f7983 */ /* 0x002ee80000300800 */
[----:B------:R1:W-:Y:S04]  /*134b0*/  STL [R1+0x16b0], R128 ;  /* 0x0016b08001007387 */ /* 0x0003e80000100800 */
[----:B-1----:R-:W4:Y:S04]  /*134c0*/  LDL.LU R128, [R1+0x1398] ;  /* 0x0013980001807983 */ /* 0x002f280000300800 */
[----:B------:R1:W-:Y:S04]  /*134d0*/  STL [R1+0x16ac], R129 ;  /* 0x0016ac8101007387 */ /* 0x0003e80000100800 */
[----:B-1----:R-:W2:Y:S04]  /*134e0*/  LDL.LU R129, [R1+0x13bc] ;  /* 0x0013bc0001817983 */ /* 0x002ea80000300800 */
[----:B------:R1:W-:Y:S04]  /*134f0*/  STL [R1+0x16a8], R130 ;  /* 0x0016a88201007387 */ /* 0x0003e80000100800 */
[----:B-1----:R-:W4:Y:S04]  /*13500*/  LDL.LU R130, [R1+0x1390] ;  /* 0x0013900001827983 */ /* 0x002f280000300800 */
        /* <DEDUP_REMOVED lines=10> */
[----:B------:R1:W-:Y:S01]  /*135b0*/  STL [R1+0x1690], R136 ;  /* 0x0016908801007387 */ /* 0x0003e20000100800 */
[----:B0-----:R-:W-:-:S03]  /*135c0*/  IMAD R5, R211, -0x40, R5 ;  /* 0xffffffc0d3057824 */ /* 0x001fc600078e0205 */
[----:B-1----:R-:W4:Y:S04]  /*135d0*/  LDL.LU R136, [R1+0x1378] ;  /* 0x0013780001887983 */ /* 0x002f280000300800 */
[----:B------:R0:W-:Y:S04]  /*135e0*/  STL [R1+0x168c], R137 ;  /* 0x00168c8901007387 */ /* 0x0001e80000100800 */
[----:B0-----:R-:W4:Y:S04]  /*135f0*/  LDL.LU R137, [R1+0x139c] ;  /* 0x00139c0001897983 */ /* 0x001f280000300800 */
[----:B------:R0:W-:Y:S04]  /*13600*/  STL [R1+0x1688], R138 ;  /* 0x0016888a01007387 */ /* 0x0001e80000100800 */
[----:B0-----:R-:W4:Y:S04]  /*13610*/  LDL.LU R138, [R1+0x1370] ;  /* 0x00137000018a7983 */ /* 0x001f280000300800 */
[----:B------:R0:W-:Y:S01]  /*13620*/  STL [R1+0x1684], R139 ;  /* 0x0016848b01007387 */ /* 0x0001e20000100800 */
[----:B------:R-:W-:-:S03]  /*13630*/  ISETP.GT.AND P0, PT, R5, RZ, PT ;  /* 0x000000ff0500720c */ /* 0x000fc60003f04270 */
[----:B0-----:R-:W4:Y:S04]  /*13640*/  LDL.LU R139, [R1+0x1394] ;  /* 0x00139400018b7983 */ /* 0x001f280000300800 */
[----:B------:R0:W-:Y:S04]  /*13650*/  STL [R1+0x1680], R140 ;  /* 0x0016808c01007387 */ /* 0x0001e80000100800 */
        /* <DEDUP_REMOVED lines=9> */
[----:B------:R0:W-:Y:S01]  /*136f0*/  STL [R1+0x166c], R145 ;  /* 0x00166c9101007387 */ /* 0x0001e20000100800 */
[----:B------:R-:W-:-:S03]  /*13700*/  PRMT R160, RZ, 0x7610, R160 ;  /* 0x00007610ffa07816 */ /* 0x000fc600000000a0 */
[----:B0-----:R-:W4:Y:S04]  /*13710*/  LDL.LU R145, [R1+0x137c] ;  /* 0x00137c0001917983 */ /* 0x001f280000300800 */
[----:B------:R0:W-:Y:S01]  /*13720*/  STL [R1+0x1668], R146 ;  /* 0x0016689201007387 */ /* 0x0001e20000100800 */
[----:B------:R-:W-:Y:S02]  /*13730*/  @P0 IMAD.MOV.U32 R8, RZ, RZ, R7 ;  /* 0x000000ffff080224 */ /* 0x000fe400078e0007 */
[----:B------:R-:W-:Y:S01]  /*13740*/  @P0 IMAD.MOV.U32 R9, RZ, RZ, R6 ;  /* 0x000000ffff090224 */ /* 0x000fe200078e0006 */
[----:B------:R-:W-:-:S04]  /*13750*/  PRMT R19, RZ, 0x7610, R19 ;  /* 0x00007610ff137816 */ /* 0x000fc80000000013 */
[----:B------:R1:W3:Y:S04]  /*13760*/  @P0 LDG.E.U8 R160, desc[UR58][R8.64] ;  /* 0x0000003a08a00981 */ /* 0x0002e8000c1e1100 */
[----:B0-----:R-:W4:Y:S04]  /*13770*/  LDL.LU R146, [R1+0x1350] ;  /* 0x0013500001927983 */ /* 0x001f280000300800 */
[----:B------:R0:W-:Y:S04]  /*13780*/  STL [R1+0x1664], R147 ;  /* 0x0016649301007387 */ /* 0x0001e80000100800 */
[----:B0-----:R-:W4:Y:S04]  /*13790*/  LDL.LU R147, [R1+0x1374] ;  /* 0x0013740001937983 */ /* 0x001f280000300800 */
[----:B------:R0:W-:Y:S01]  /*137a0*/  STL [R1+0x1660], R148 ;  /* 0x0016609401007387 */ /* 0x0001e20000100800 */
[----:B-1----:R-:W-:-:S03]  /*137b0*/  @P0 IMAD.MOV.U32 R8, RZ, RZ, R13 ;  /* 0x000000ffff080224 */ /* 0x002fc600078e000d */
[----:B0-----:R-:W4:Y:S04]  /*137c0*/  LDL.LU R148, [R1+0x1348] ;  /* 0x0013480001947983 */ /* 0x001f280000300800 */
[----:B------:R0:W-:Y:S01]  /*137d0*/  STL [R1+0x165c], R149 ;  /* 0x00165c9501007387 */ /* 0x0001e20000100800 */
[----:B------:R-:W-:-:S05]  /*137e0*/  @P0 IMAD.MOV.U32 R9, RZ, RZ, R12 ;  /* 0x000000ffff090224 */ /* 0x000fca00078e000c */
[----:B------:R-:W2:Y:S04]  /*137f0*/  @P0 LDG.E.U8 R19, desc[UR58][R8.64] ;  /* 0x0000003a08130981 */ /* 0x000ea8000c1e1100 */
[----:B0-----:R-:W4:Y:S04]  /*13800*/  LDL.LU R149, [R1+0x136c] ;  /* 0x00136c0001957983 */ /* 0x001f280000300800 */
[----:B------:R0:W-:Y:S04]  /*13810*/  STL [R1+0x1658], R150 ;  /* 0x0016589601007387 */ /* 0x0001e80000100800 */
[----:B0-----:R-:W4:Y:S04]  /*13820*/  LDL.LU R150, [R1+0x1340] ;  /* 0x0013400001967983 */ /* 0x001f280000300800 */
[----:B------:R0:W-:Y:S04]  /*13830*/  STL [R1+0x1654], R151 ;  /* 0x0016549701007387 */ /* 0x0001e80000100800 */
[----:B0-----:R-:W4:Y:S04]  /*13840*/  LDL.LU R151, [R1+0x1364] ;  /* 0x0013640001977983 */ /* 0x001f280000300800 */
[----:B-----5:R0:W-:Y:S04]  /*13850*/  STL [R1+0x164c], R4 ;  /* 0x00164c0401007387 */ /* 0x0201e80000100800 */
[----:B0-----:R-:W4:Y:S04]  /*13860*/  LDL.LU R4, [R1+0x15e0] ;  /* 0x0015e00001047983 */ /* 0x001f280000300800 */
[----:B------:R0:W-:Y:S04]  /*13870*/  STL [R1+0x1648], R3 ;  /* 0x0016480301007387 */ /* 0x0001e80000100800 */
[----:B0-----:R-:W4:Y:S04]  /*13880*/  LDL.LU R3, [R1+0x1600] ;  /* 0x0016000001037983 */ /* 0x001f280000300800 */
[----:B------:R0:W-:Y:S04]  /*13890*/  STL [R1+0x1644], R2 ;  /* 0x0016440201007387 */ /* 0x0001e80000100800 */
[----:B0-----:R-:W4:Y:S01]  /*138a0*/  LDL R2, [R1+0x15fc] ;  /* 0x0015fc0001027983 */ /* 0x001f220000100800 */
[----:B------:R-:W-:-:S03]  /*138b0*/  ISETP.GT.AND P1, PT, R5, 0x1, PT ;  /* 0x000000010500780c */ /* 0x000fc60003f24270 */
[----:B------:R-:W-:Y:S04]  /*138c0*/  STL [R1+0x1c3c], R211 ;  /* 0x001c3cd301007387 */ /* 0x000fe80000100800 */
[----:B------:R-:W-:Y:S01]  /*138d0*/  STL [R1+0x1c40], R7 ;  /* 0x001c400701007387 */ /* 0x000fe20000100800 */
[----:B------:R-:W-:-:S03]  /*138e0*/  PRMT R156, RZ, 0x7610, R156 ;  /* 0x00007610ff9c7816 */ /* 0x000fc6000000009c */
[----:B------:R0:W-:Y:S04]  /*138f0*/  STL [R1+0x18c4], R6 ;  /* 0x0018c40601007387 */ /* 0x0001e80000100800 */
[----:B0-----:R-:W4:Y:S04]  /*13900*/  LDL.LU R6, [R1+0x15e8] ;  /* 0x0015e80001067983 */ /* 0x001f280000300800 */
[----:B---3--:R0:W-:Y:S04]  /*13910*/  STL [R1+0xe14], R160 ;  /* 0x000e14a001007387 */ /* 0x0081e80000100800 */
[----:B0-----:R-:W3:Y:S04]  /*13920*/  LDL.LU R160, [R1+0x1c58] ;  /* 0x001c580001a07983 */ /* 0x001ee80000300800 */
[----:B------:R-:W-:Y:S04]  /*13930*/  STL [R1+0x1c44], R13 ;  /* 0x001c440d01007387 */ /* 0x000fe80000100800 */
[----:B------:R-:W-:Y:S04]  /*13940*/  STL [R1+0x18c0], R12 ;  /* 0x0018c00c01007387 */ /* 0x000fe80000100800 */
[----:B--2---:R0:W-:Y:S04]  /*13950*/  STL [R1+0xe28], R19 ;  /* 0x000e281301007387 */ /* 0x0041e80000100800 */
[----:B0-----:R-:W2:Y:S01]  /*13960*/  LDL.LU R19, [R1+0x1c54] ;  /* 0x001c540001137983 */ /* 0x001ea20000300800 */
[----:B----4-:R-:W-:-:S03]  /*13970*/  @P1 IMAD.MOV.U32 R8, RZ, RZ, R3 ;  /* 0x000000ffff081224 */ /* 0x010fc600078e0003 */
[----:B------:R-:W-:Y:S01]  /*13980*/  STL [R1+0x1c48], R3 ;  /* 0x001c480301007387 */ /* 0x000fe20000100800 */
[----:B------:R-:W-:-:S03]  /*13990*/  @P1 IMAD.MOV.U32 R9, RZ, RZ, R2 ;  /* 0x000000ffff091224 */ /* 0x000fc600078e0002 */
[----:B------:R-:W4:Y:S04]  /*139a0*/  LDL.LU R2, [R1+0x15d8] ;  /* 0x0015d80001027983 */ /* 0x000f280000300800 */
[----:B------:R0:W2:Y:S04]  /*139b0*/  @P1 LDG.E.U8 R156, desc[UR58][R8.64] ;  /* 0x0000003a089c1981 */ /* 0x0000a8000c1e1100 */
[----:B------:R-:W0:Y:S04]  /*139c0*/  LDL R8, [R1+0x15f4] ;  /* 0x0015f40001087983 */ /* 0x000e280000100800 */
[----:B------:R-:W0:Y:S01]  /*139d0*/  LDL R9, [R1+0x15f8] ;  /* 0x0015f80001097983 */ /* 0x000e220000100800 */
[----:B------:R-:W-:-:S02]  /*139e0*/  PRMT R12, RZ, 0x7610, R12 ;  /* 0x00007610ff0c7816 */ /* 0x000fc4000000000c */
[----:B0-----:R-:W-:-:S04]  /*139f0*/  @P1 LOP3.LUT R9, R9, R8, RZ, 0x3c, !PT ;  /* 0x0000000809091212 */ /* 0x001fc800078e3cff */
[----:B------:R-:W-:-:S04]  /*13a00*/  @P1 LOP3.LUT R8, R9, R8, RZ, 0x3c, !PT ;  /* 0x0000000809081212 */ /* 0x000fc800078e3cff */
[----:B------:R-:W-:-:S05]  /*13a10*/  @P1 LOP3.LUT R9, R9, R8, RZ, 0x3c, !PT ;  /* 0x0000000809091212 */ /* 0x000fca00078e3cff */
[----:B------:R0:W3:Y:S04]  /*13a20*/  @P1 LDG.E.U8 R12, desc[UR58][R8.64] ;  /* 0x0000003a080c1981 */ /* 0x0000e8000c1e1100 */
[----:B------:R-:W0:Y:S04]  /*13a30*/  LDL R8, [R1+0x15ec] ;  /* 0x0015ec0001087983 */ /* 0x000e280000100800 */
[----:B------:R-:W0:Y:S01]  /*13a40*/  LDL R9, [R1+0x15f0] ;  /* 0x0015f00001097983 */ /* 0x000e220000100800 */
[----:B------:R-:W-:Y:S02]  /*13a50*/  ISETP.GT.AND P2, PT, R5, 0x2, PT ;  /* 0x000000020500780c */ /* 0x000fe40003f44270 */
[----:B------:R-:W-:-:S11]  /*13a60*/  PRMT R158, RZ, 0x7610, R158 ;  /* 0x00007610ff9e7816 */ /* 0x000fd6000000009e */
[----:B0-----:R-:W-:-:S04]  /*13a70*/  @P2 LOP3.LUT R9, R9, R8, RZ, 0x3c, !PT ;  /* 0x0000000809092212 */ /* 0x001fc800078e3cff */
[----:B------:R-:W-:-:S04]  /*13a80*/  @P2 LOP3.LUT R8, R9, R8, RZ, 0x3c, !PT ;  /* 0x0000000809082212 */ /* 0x000fc800078e3cff */
[----:B------:R-:W-:-:S05]  /*13a90*/  @P2 LOP3.LUT R9, R9, R8, RZ, 0x3c, !PT ;  /* 0x0000000809092212 */ /* 0x000fca00078e3cff */
[----:B------:R-:W4:Y:S04]  /*13aa0*/  @P2 LDG.E.U8 R158, desc[UR58][R8.64] ;  /* 0x0000003a089e2981 */ /* 0x000f28000c1e1100 */
[----:B---3--:R0:W-:Y:S04]  /*13ab0*/  STL [R1+0xe24], R12 ;  /* 0x000e240c01007387 */ /* 0x0081e80000100800 */
[----:B0-----:R-:W3:Y:S04]  /*13ac0*/  LDL R12, [R1+0x15d0] ;  /* 0x0015d000010c7983 */ /* 0x001ee80000100800 */
[----:B----4-:R0:W-:Y:S04]  /*13ad0*/  STL [R1+0xe0c], R158 ;  /* 0x000e0c9e01007387 */ /* 0x0101e80000100800 */
[----:B0-----:R-:W4:Y:S04]  /*13ae0*/  LDL.LU R158, [R1+0x1c50] ;  /* 0x001c5000019e7983 */ /* 0x001f280000300800 */
[----:B------:R-:W2:Y:S01]  /*13af0*/  LDL R9, [R1+0x15e4] ;  /* 0x0015e40001097983 */ /* 0x000ea20000100800 */
[----:B------:R-:W-:Y:S01]  /*13b00*/  PRMT R18, RZ, 0x7610, R18 ;  /* 0x00007610ff127816 */ /* 0x000fe20000000012 */
[----:B------:R-:W-:-:S05]  /*13b10*/  @P2 IMAD.MOV.U32 R8, RZ, RZ, R6 ;  /* 0x000000ffff082224 */ /* 0x000fca00078e0006 */
[----:B--2---:R-:W2:Y:S04]  /*13b20*/  @P2 LDG.E.U8 R18, desc[UR58][R8.64] ;  /* 0x0000003a08122981 */ /* 0x004ea8000c1e1100 */
[----:B------:R-:W-:Y:S01]  /*13b30*/  STL [R1+0x18c8], R6 ;  /* 0x0018c80601007387 */ /* 0x000fe20000100800 */
[----:B------:R-:W-:-:S03]  /*13b40*/  ISETP.GT.AND P0, PT, R5, 0x3, PT ;  /* 0x000000030500780c */ /* 0x000fc60003f04270 */
[----:B--2---:R0:W-:Y:S04]  /*13b50*/  STL [R1+0xe20], R18 ;  /* 0x000e201201007387 */ /* 0x0041e80000100800 */
[----:B0-----:R-:W2:Y:S04]  /*13b60*/  LDL.LU R18, [R1+0x1c4c] ;  /* 0x001c4c0001127983 */ /* 0x001ea80000300800 */
[----:B------:R-:W3:Y:S01]  /*13b70*/  LDL R9, [R1+0x15dc] ;  /* 0x0015dc0001097983 */ /* 0x000ee20000100800 */
[----:B------:R-:W-:Y:S01]  /*13b80*/  PRMT R17, RZ, 0x7610, R17 ;  /* 0x00007610ff117816 */ /* 0x000fe20000000011 */
[----:B------:R-:W-:Y:S01]  /*13b90*/  @P0 IMAD.MOV.U32 R8, RZ, RZ, R4 ;  /* 0x000000ffff080224 */ /* 0x000fe200078e0004 */
[----:B------:R-:W-:-:S04]  /*13ba0*/  PRMT R3, RZ, 0x7610, R3 ;  /* 0x00007610ff037816 */ /* 0x000fc80000000003 */
[----:B---3--:R0:W3:Y:S04]  /*13bb0*/  @P0 LDG.E.U8 R17, desc[UR58][R8.64] ;  /* 0x0000003a08110981 */ /* 0x0080e8000c1e1100 */
[----:B------:R-:W4:Y:S01]  /*13bc0*/  LDL R9, [R1+0x15d4] ;  /* 0x0015d40001097983 */ /* 0x000f220000100800 */
[----:B0-----:R-:W-:Y:S01]  /*13bd0*/  @P0 IMAD.MOV.U32 R8, RZ, RZ, R2 ;  /* 0x000000ffff080224 */ /* 0x001fe200078e0002 */
[----:B------:R-:W-:Y:S02]  /*13be0*/  ISETP.GT.AND P1, PT, R5, 0x4, PT ;  /* 0x000000040500780c */ /* 0x000fe40003f24270 */
[----:B------:R-:W-:Y:S02]  /*13bf0*/  PRMT R6, RZ, 0x7610, R6 ;  /* 0x00007610ff067816 */ /* 0x000fe40000000006 */
[----:B----4-:R0:W4:Y:S04]  /*13c00*/  @P0 LDG.E.U8 R3, desc[UR58][R8.64] ;  /* 0x0000003a08030981 */ /* 0x010128000c1e1100 */
[----:B------:R-:W2:Y:S05]  /*13c10*/  LDL R9, [R1+0x15cc] ;  /* 0x0015cc0001097983 */ /* 0x000eaa0000100800 */
[----:B0-----:R-:W-:Y:S01]  /*13c20*/  @P1 IMAD.MOV.U32 R8, RZ, RZ, R12 ;  /* 0x000000ffff081224 */ /* 0x001fe200078e000c */
[----:B------:R-:W-:-:S02]  /*13c30*/  PRMT R13, RZ, 0x7610, R13 ;  /* 0x00007610ff0d7816 */ /* 0x000fc4000000000d */
[----:B------:R-:W-:Y:S01]  /*13c40*/  ISETP.GT.AND P2, PT, R5, 0x5, PT ;  /* 0x000000050500780c */ /* 0x000fe20003f44270 */
[----:B------:R-:W3:Y:S04]  /*13c50*/  LDL R12, [R1+0x15a8] ;  /* 0x0015a800010c7983 */ /* 0x000ee80000100800 */
[----:B--2---:R0:W2:Y:S04]  /*13c60*/  @P1 LDG.E.U8 R6, desc[UR58][R8.64] ;  /* 0x0000003a08061981 */ /* 0x0040a8000c1e1100 */
[----:B------:R-:W0:Y:S04]  /*13c70*/  LDL R8, [R1+0x15c4] ;  /* 0x0015c40001087983 */ /* 0x000e280000100800 */
[----:B------:R-:W0:Y:S02]  /*13c80*/  LDL R9, [R1+0x15c8] ;  /* 0x0015c80001097983 */ /* 0x000e240000100800 */
[----:B0-----:R-:W-:-:S04]  /*13c90*/  @P1 LOP3.LUT R9, R9, R8, RZ, 0x3c, !PT ;  /* 0x0000000809091212 */ /* 0x001fc800078e3cff */
[----:B------:R-:W-:-:S04]  /*13ca0*/  @P1 LOP3.LUT R8, R9, R8, RZ, 0x3c, !PT ;  /* 0x0000000809081212 */ /* 0x000fc800078e3cff */
[----:B------:R-:W-:-:S05]  /*13cb0*/  @P1 LOP3.LUT R9, R9, R8, RZ, 0x3c, !PT ;  /* 0x0000000809091212 */ /* 0x000fca00078e3cff */
[----:B------:R0:W4:Y:S04]  /*13cc0*/  @P1 LDG.E.U8 R13, desc[UR58][R8.64] ;  /* 0x0000003a080d1981 */ /* 0x000128000c1e1100 */
[----:B------:R-:W0:Y:S04]  /*13cd0*/  LDL R8, [R1+0x15bc] ;  /* 0x0015bc0001087983 */ /* 0x000e280000100800 */
[----:B------:R-:W0:Y:S01]  /*13ce0*/  LDL R9, [R1+0x15c0] ;  /* 0x0015c00001097983 */ /* 0x000e220000100800 */
[----:B------:R-:W-:Y:S02]  /*13cf0*/  PRMT R154, RZ, 0x7610, R154 ;  /* 0x00007610ff9a7816 */ /* 0x000fe4000000009a */
        /* <DEDUP_REMOVED lines=13> */
[----:B------:R-:W-:Y:S02]  /*13dd0*/  ISETP.GT.AND P0, PT, R5, 0x6, PT ;  /* 0x000000060500780c */ /* 0x000fe40003f04270 */
[----:B------:R-:W-:-:S11]  /*13de0*/  PRMT R252, RZ, 0x7610, R252 ;  /* 0x00007610fffc7816 */ /* 0x000fd600000000fc */
[----:B0-----:R-:W-:-:S04]  /*13df0*/  @P0 LOP3.LUT R9, R9, R8, RZ, 0x3c, !PT ;  /* 0x0000000809090212 */ /* 0x001fc800078e3cff */
[----:B------:R-:W-:-:S04]  /*13e00*/  @P0 LOP3.LUT R8, R9, R8, RZ, 0x3c, !PT ;  /* 0x0000000809080212 */ /* 0x000fc800078e3cff */
[----:B------:R-:W-:-:S05]  /*13e10*/  @P0 LOP3.LUT R9, R9, R8, RZ, 0x3c, !PT ;  /* 0x0000000809090212 */ /* 0x000fca00078e3cff */
[----:B------:R3:W4:Y:S04]  /*13e20*/  @P0 LDG.E.U8 R252, desc[UR58][R8.64] ;  /* 0x0000003a08fc0981 */ /* 0x000728000c1e1100 */
[----:B------:R-:W2:Y:S01]  /*13e30*/  LDL R9, [R1+0x15a4] ;  /* 0x0015a40001097983 */ /* 0x000ea20000100800 */
[----:B------:R-:W-:Y:S01]  /*13e40*/  PRMT R211, RZ, 0x7610, R211 ;  /* 0x00007610ffd37816 */ /* 0x000fe200000000d3 */
[----:B---3--:R-:W-:Y:S01]  /*13e50*/  @P0 IMAD.MOV.U32 R8, RZ, RZ, R12 ;  /* 0x000000ffff080224 */ /* 0x008fe200078e000c */
[----:B------:R-:W-:Y:S01]  /*13e60*/  ISETP.GT.AND P1, PT, R5, 0x7, PT ;  /* 0x000000070500780c */ /* 0x000fe20003f24270 */
[----:B------:R-:W3:Y:S04]  /*13e70*/  LDL R12, [R1+0x1578] ;  /* 0x00157800010c7983 */ /* 0x000ee80000100800 */
[----:B--2---:R0:W2:Y:S04]  /*13e80*/  @P0 LDG.E.U8 R211, desc[UR58][R8.64] ;  /* 0x0000003a08d30981 */ /* 0x0040a8000c1e1100 */
[----:B------:R-:W0:Y:S04]  /*13e90*/  LDL R8, [R1+0x159c] ;  /* 0x00159c0001087983 */ /* 0x000e280000100800 */
[----:B------:R-:W0:Y:S01]  /*13ea0*/  LDL R9, [R1+0x15a0] ;  /* 0x0015a00001097983 */ /* 0x000e220000100800 */
[----:B------:R-:W-:-:S02]  /*13eb0*/  PRMT R16, RZ, 0x7610, R16 ;  /* 0x00007610ff107816 */ /* 0x000fc40000000010 */
[----:B0-----:R-:W-:-:S04]  /*13ec0*/  @P1 LOP3.LUT R9, R9, R8, RZ, 0x3c, !PT ;  /* 0x0000000809091212 */ /* 0x001fc800078e3cff */
[----:B------:R-:W-:-:S04]  /*13ed0*/  @P1 LOP3.LUT R8, R9, R8, RZ, 0x3c, !PT ;  /* 0x0000000809081212 */ /* 0x000fc800078e3cff */
[----:B------:R-:W-:-:S05]  /*13ee0*/  @P1 LOP3.LUT R9, R9, R8, RZ, 0x3c, !PT ;  /* 0x0000000809091212 */ /* 0x000fca00078e3cff */
[----:B------:R0:W2:Y:S04]  /*13ef0*/  @P1 LDG.E.U8 R16, desc[UR58][R8.64] ;  /* 0x0000003a08101981 */ /* 0x0000a8000c1e1100 */
[----:B------:R-:W0:Y:S04]  /*13f00*/  LDL R8, [R1+0x1594] ;  /* 0x0015940001087983 */ /* 0x000e280000100800 */
[----:B------:R-:W0:Y:S01]  /*13f10*/  LDL R9, [R1+0x1598] ;  /* 0x0015980001097983 */ /* 0x000e220000100800 */
[----:B------:R-:W-:Y:S02]  /*13f20*/  PRMT R0, RZ, 0x7610, R0 ;  /* 0x00007610ff007816 */ /* 0x000fe40000000000 */
[----:B0-----:R-:W-:-:S04]  /*13f30*/  @P1 LOP3.LUT R9, R9, R8, RZ, 0x3c, !PT ;  /* 0x0000000809091212 */ /* 0x001fc800078e3cff */
[----:B------:R-:W-:-:S04]  /*13f40*/  @P1 LOP3.LUT R8, R9, R8, RZ, 0x3c, !PT ;  /* 0x0000000809081212 */ /* 0x000fc800078e3cff */
[----:B------:R-:W-:-:S05]  /*13f50*/  @P1 LOP3.LUT R9, R9, R8, RZ, 0x3c, !PT ;  /* 0x0000000809091212 */ /* 0x000fca00078e3cff */
[----:B------:R0:W2:Y:S04]  /*13f60*/  @P1 LDG.E.U8 R0, desc[UR58][R8.64] ;  /* 0x0000003a08001981 */ /* 0x0000a8000c1e1100 */
[----:B------:R-:W0:Y:S04]  /*13f70*/  LDL R8, [R1+0x158c] ;  /* 0x00158c0001087983 */ /* 0x000e280000100800 */
[----:B------:R-:W0:Y:S01]  /*13f80*/  LDL R9, [R1+0x1590] ;  /* 0x0015900001097983 */ /* 0x000e220000100800 */
[----:B------:R-:W-:Y:S02]  /*13f90*/  ISETP.GT.AND P2, PT, R5, 0x8, PT ;  /* 0x000000080500780c */ /* 0x000fe40003f44270 */
[----:B------:R-:W-:-:S11]  /*13fa0*/  PRMT R249, RZ, 0x7610, R249 ;  /* 0x00007610fff97816 */ /* 0x000fd600000000f9 */
        /* <DEDUP_REMOVED lines=19> */
[----:B------:R-:W4:Y:S01]  /*140e0*/  LDL R9, [R1+0x1574] ;  /* 0x0015740001097983 */ /* 0x000f220000100800 */
[----:B------:R-:W-:Y:S01]  /*140f0*/  PRMT R250, RZ, 0x7610, R250 ;  /* 0x00007610fffa7816 */ /* 0x000fe200000000fa */
[----:B---3--:R-:W-:Y:S01]  /*14100*/  @P0 IMAD.MOV.U32 R8, RZ, RZ, R12 ;  /* 0x000000ffff080224 */ /* 0x008fe200078e000c */
[----:B------:R-:W-:Y:S01]  /*14110*/  ISETP.GT.AND P1, PT, R5, 0xa, PT ;  /* 0x0000000a0500780c */ /* 0x000fe20003f24270 */
[----:B------:R-:W3:Y:S04]  /*14120*/  LDL R12, [R1+0x1550] ;  /* 0x00155000010c7983 */ /* 0x000ee80000100800 */
[----:B----4-:R0:W4:Y:S04]  /*14130*/  @P0 LDG.E.U8 R250, desc[UR58][R8.64] ;  /* 0x0000003a08fa0981 */ /* 0x010128000c1e1100 */
[----:B------:R-:W0:Y:S04]  /*14140*/  LDL R8, [R1+0x156c] ;  /* 0x00156c0001087983 */ /* 0x000e280000100800 */
[----:B------:R-:W0:Y:S01]  /*14150*/  LDL R9, [R1+0x1570] ;  /* 0x0015700001097983 */ /* 0x000e220000100800 */
[----:B------:R-:W-:-:S02]  /*14160*/  PRMT R245, RZ, 0x7610, R245 ;  /* 0x00007610fff57816 */ /* 0x000fc400000000f5 */
        /* <DEDUP_REMOVED lines=19> */
[----:B------:R-:W0:Y:S04]  /*142a0*/  LDL R8, [R1+0x1554] ;  /* 0x0015540001087983 */ /* 0x000e280000100800 */
[----:B------:R-:W0:Y:S01]  /*142b0*/  LDL R9, [R1+0x1558] ;  /* 0x0015580001097983 */ /* 0x000e220000100800 */
[----:B------:R-:W-:Y:S02]  /*142c0*/  PRMT R246, RZ, 0x7610, R246 ;  /* 0x00007610fff67816 */ /* 0x000fe400000000f6 */
[----:B------:R-:W-:-:S02]  /*142d0*/  ISETP.GT.AND P1, PT, R5, 0xc, PT ;  /* 0x0000000c0500780c */ /* 0x000fc40003f24270 */
[----:B0-----:R-:W-:-:S04]  /*142e0*/  @P0 LOP3.LUT R9, R9, R8, RZ, 0x3c, !PT ;  /* 0x0000000809090212 */ /* 0x001fc800078e3cff */
[----:B------:R-:W-:-:S04]  /*142f0*/  @P0 LOP3.LUT R8, R9, R8, RZ, 0x3c, !PT ;  /* 0x0000000809080212 */ /* 0x000fc800078e3cff */
[----:B------:R-:W-:-:S05]  /*14300*/  @P0 LOP3.LUT R9, R9, R8, RZ, 0x3c, !PT ;  /* 0x0000000809090212 */ /* 0x000fca00078e3cff */
[----:B------:R3:W4:Y:S04]  /*14310*/  @P0 LDG.E.U8 R246, desc[UR58][R8.64] ;  /* 0x0000003a08f60981 */ /* 0x000728000c1e1100 */
[----:B------:R-:W2:Y:S01]  /*14320*/  LDL R9, [R1+0x154c] ;  /* 0x00154c0001097983 */ /* 0x000ea20000100800 */
[----:B------:R-:W-:Y:S01]  /*14330*/  PRMT R15, RZ, 0x7610, R15 ;  /* 0x00007610ff0f7816 */ /* 0x000fe2000000000f */
[----:B---3--:R-:W-:Y:S01]  /*14340*/  @P1 IMAD.MOV.U32 R8, RZ, RZ, R12 ;  /* 0x000000ffff081224 */ /* 0x008fe200078e000c */
[----:B------:R-:W-:Y:S01]  /*14350*/  PRMT R244, RZ, 0x7610, R244 ;  /* 0x00007610fff47816 */ /* 0x000fe200000000f4 */
[----:B------:R-:W3:Y:S04]  /*14360*/  LDL R12, [R1+0x1528] ;  /* 0x00152800010c7983 */ /* 0x000ee80000100800 */
[----:B--2---:R0:W2:Y:S04]  /*14370*/  @P1 LDG.E.U8 R15, desc[UR58][R8.64] ;  /* 0x0000003a080f1981 */ /* 0x0040a8000c1e1100 */
[----:B------:R-:W0:Y:S04]  /*14380*/  LDL R8, [R1+0x1544] ;  /* 0x0015440001087983 */ /* 0x000e280000100800 */
[----:B------:R-:W0:Y:S02]  /*14390*/  LDL R9, [R1+0x1548] ;  /* 0x0015480001097983 */ /* 0x000e240000100800 */
        /* <DEDUP_REMOVED lines=313> */
[----:B---3--:R-:W-:Y:S02]  /*15730*/  @P1 IMAD.MOV.U32 R8, RZ, RZ, R12 ;  /* 0x000000ffff081224 */ /* 0x008fe400078e000c */
[----:B------:R-:W3:Y:S01]  /*15740*/  LDL.LU R12, [R1+0x13c0] ;  /* 0x0013c000010c7983 */ /* 0x000ee20000300800 */
[----:B------:R-:W-:-:S03]  /*15750*/  ISETP.GT.AND P0, PT, R5, 0x23, PT ;  /* 0x000000230500780c */ /* 0x000fc60003f04270 */
[----:B----4-:R0:W4:Y:S04]  /*15760*/  @P1 LDG.E.U8 R203, desc[UR58][R8.64] ;  /* 0x0000003a08cb1981 */ /* 0x010128000c1e1100 */
        /* <DEDUP_REMOVED lines=22> */
[----:B------:R-:W0:Y:S01]  /*158d0*/  LDL R9, [R1+0x13c8] ;  /* 0x0013c80001097983 */ /* 0x000e220000100800 */
[----:B------:R-:W-:Y:S02]  /*158e0*/  ISETP.GT.AND P0, PT, R5, 0x25, PT ;  /* 0x000000250500780c */ /* 0x000fe40003f04270 */
[----:B------:R-:W-:Y:S02]  /*158f0*/  PRMT R199, RZ, 0x7610, R199 ;  /* 0x00007610ffc77816 */ /* 0x000fe400000000c7 */
[----:B------:R-:W-:Y:S01]  /*15900*/  PRMT R196, RZ, 0x7610, R196 ;  /* 0x00007610ffc47816 */ /* 0x000fe200000000c4 */
[----:B0-----:R-:W-:-:S02]  /*15910*/  @P1 IMAD.MOV.U32 R8, RZ, RZ, R9 ;  /* 0x000000ffff081224 */ /* 0x001fc400078e0009 */
[----:B------:R-:W-:-:S05]  /*15920*/  @P1 IMAD.MOV.U32 R9, RZ, RZ, R127 ;  /* 0x000000ffff091224 */ /* 0x000fca00078e007f */
[----:B------:R3:W4:Y:S02]  /*15930*/  @P1 LDG.E.U8 R199, desc[UR58][R8.64] ;  /* 0x0000003a08c71981 */ /* 0x000724000c1e1100 */
[----:B---3--:R-:W-:Y:S02]  /*15940*/  @P0 IMAD.MOV.U32 R8, RZ, RZ, R12 ;  /* 0x000000ffff080224 */ /* 0x008fe400078e000c */
[----:B------:R-:W-:-:S05]  /*15950*/  @P0 IMAD.MOV.U32 R9, RZ, RZ, R129 ;  /* 0x000000ffff090224 */ /* 0x000fca00078e0081 */
[----:B------:R0:W3:Y:S04]  /*15960*/  @P0 LDG.E.U8 R196, desc[UR58][R8.64] ;  /* 0x0000003a08c40981 */ /* 0x0000e8000c1e1100 */
[----:B------:R-:W0:Y:S01]  /*15970*/  LDL R9, [R1+0x13b8] ;  /* 0x0013b80001097983 */ /* 0x000e220000100800 */
[----:B------:R-:W-:Y:S02]  /*15980*/  PRMT R197, RZ, 0x7610, R197 ;  /* 0x00007610ffc57816 */ /* 0x000fe400000000c5 */
[----:B------:R-:W-:Y:S01]  /*15990*/  ISETP.GT.AND P1, PT, R5, 0x26, PT ;  /* 0x000000260500780c */ /* 0x000fe20003f24270 */
[----:B0-----:R-:W-:Y:S02]  /*159a0*/  @P0 IMAD.MOV.U32 R8, RZ, RZ, R9 ;  /* 0x000000ffff080224 */ /* 0x001fe400078e0009 */
[----:B------:R-:W-:-:S05]  /*159b0*/  @P0 IMAD.MOV.U32 R9, RZ, RZ, R131 ;  /* 0x000000ffff090224 */ /* 0x000fca00078e0083 */
[----:B------:R0:W3:Y:S04]  /*159c0*/  @P0 LDG.E.U8 R197, desc[UR58][R8.64] ;  /* 0x0000003a08c50981 */ /* 0x0000e8000c1e1100 */
[----:B------:R-:W0:Y:S01]  /*159d0*/  LDL R9, [R1+0x13b0] ;  /* 0x0013b00001097983 */ /* 0x000e220000100800 */
[----:B------:R-:W-:Y:S01]  /*159e0*/  PRMT R194, RZ, 0x7610, R194 ;  /* 0x00007610ffc27816 */ /* 0x000fe200000000c2 */
[----:B0-----:R-:W-:Y:S02]  /*159f0*/  @P1 IMAD.MOV.U32 R8, RZ, RZ, R9 ;  /* 0x000000ffff081224 */ /* 0x001fe400078e0009 */
[----:B------:R-:W-:-:S05]  /*15a00*/  @P1 IMAD.MOV.U32 R9, RZ, RZ, R133 ;  /* 0x000000ffff091224 */ /* 0x000fca00078e0085 */
[----:B------:R0:W3:Y:S04]  /*15a10*/  @P1 LDG.E.U8 R194, desc[UR58][R8.64] ;  /* 0x0000003a08c21981 */ /* 0x0000e8000c1e1100 */
[----:B------:R-:W0:Y:S01]  /*15a20*/  LDL R9, [R1+0x13a8] ;  /* 0x0013a80001097983 */ /* 0x000e220000100800 */
[----:B------:R-:W-:Y:S02]  /*15a30*/  ISETP.GT.AND P0, PT, R5, 0x27, PT ;  /* 0x000000270500780c */ /* 0x000fe40003f04270 */
[----:B------:R-:W-:Y:S02]  /*15a40*/  PRMT R195, RZ, 0x7610, R195 ;  /* 0x00007610ffc37816 */ /* 0x000fe400000000c3 */
[----:B------:R-:W-:Y:S02]  /*15a50*/  PRMT R191, RZ, 0x7610, R191 ;  /* 0x00007610ffbf7816 */ /* 0x000fe400000000bf */
[----:B------:R-:W-:-:S02]  /*15a60*/  PRMT R192, RZ, 0x7610, R192 ;  /* 0x00007610ffc07816 */ /* 0x000fc400000000c0 */
[----:B------:R-:W-:Y:S02]  /*15a70*/  PRMT R188, RZ, 0x7610, R188 ;  /* 0x00007610ffbc7816 */ /* 0x000fe400000000bc */
[----:B------:R-:W-:Y:S02]  /*15a80*/  PRMT R189, RZ, 0x7610, R189 ;  /* 0x00007610ffbd7816 */ /* 0x000fe400000000bd */
[----:B------:R-:W-:Y:S02]  /*15a90*/  PRMT R185, RZ, 0x7610, R185 ;  /* 0x00007610ffb97816 */ /* 0x000fe400000000b9 */
[----:B------:R-:W-:Y:S02]  /*15aa0*/  PRMT R186, RZ, 0x7610, R186 ;  /* 0x00007610ffba7816 */ /* 0x000fe400000000ba */
[----:B------:R-:W-:Y:S02]  /*15ab0*/  PRMT R182, RZ, 0x7610, R182 ;  /* 0x00007610ffb67816 */ /* 0x000fe400000000b6 */
[----:B------:R-:W-:Y:S01]  /*15ac0*/  PRMT R183, RZ, 0x7610, R183 ;  /* 0x00007610ffb77816 */ /* 0x000fe200000000b7 */
[----:B0-----:R-:W-:-:S02]  /*15ad0*/  @P1 IMAD.MOV.U32 R8, RZ, RZ, R9 ;  /* 0x000000ffff081224 */ /* 0x001fc400078e0009 */
[----:B------:R-:W-:-:S05]  /*15ae0*/  @P1 IMAD.MOV.U32 R9, RZ, RZ, R135 ;  /* 0x000000ffff091224 */ /* 0x000fca00078e0087 */
[----:B------:R0:W3:Y:S01]  /*15af0*/  @P1 LDG.E.U8 R195, desc[UR58][R8.64] ;  /* 0x0000003a08c31981 */ /* 0x0000e2000c1e1100 */
[----:B------:R-:W-:Y:S01]  /*15b00*/  ISETP.GT.AND P1, PT, R5, 0x28, PT ;  /* 0x000000280500780c */ /* 0x000fe20003f24270 */
[----:B0-----:R-:W-:Y:S02]  /*15b10*/  @P0 IMAD.MOV.U32 R8, RZ, RZ, R126 ;  /* 0x000000ffff080224 */ /* 0x001fe400078e007e */
[----:B------:R-:W-:-:S05]  /*15b20*/  @P0 IMAD.MOV.U32 R9, RZ, RZ, R137 ;  /* 0x000000ffff090224 */ /* 0x000fca00078e0089 */
[----:B------:R0:W3:Y:S02]  /*15b30*/  @P0 LDG.E.U8 R191, desc[UR58][R8.64] ;  /* 0x0000003a08bf0981 */ /* 0x0000e4000c1e1100 */
[----:B0-----:R-:W-:Y:S02]  /*15b40*/  @P0 IMAD.MOV.U32 R8, RZ, RZ, R128 ;  /* 0x000000ffff080224 */ /* 0x001fe400078e0080 */
        /* <DEDUP_REMOVED lines=21> */
[----:B------:R0:W3:Y:S04]  /*15ca0*/  @P1 LDG.E.U8 R183, desc[UR58][R8.64] ;  /* 0x0000003a08b71981 */ /* 0x0000e8000c1e1100 */
[----:B------:R-:W2:Y:S01]  /*15cb0*/  LDL R9, [R1+0x135c] ;  /* 0x00135c0001097983 */ /* 0x000ea20000100800 */
[----:B------:R-:W-:Y:S02]  /*15cc0*/  ISETP.GT.AND P0, PT, R5, 0x2b, PT ;  /* 0x0000002b0500780c */ /* 0x000fe40003f04270 */
[----:B------:R-:W-:-:S11]  /*15cd0*/  PRMT R179, RZ, 0x7610, R179 ;  /* 0x00007610ffb37816 */ /* 0x000fd600000000b3 */
[----:B0-----:R-:W-:-:S05]  /*15ce0*/  @P0 IMAD.MOV.U32 R8, RZ, RZ, R142 ;  /* 0x000000ffff080224 */ /* 0x001fca00078e008e */
[----:B--2---:R0:W2:Y:S04]  /*15cf0*/  @P0 LDG.E.U8 R179, desc[UR58][R8.64] ;  /* 0x0000003a08b30981 */ /* 0x0040a8000c1e1100 */
[----:B------:R-:W4:Y:S01]  /*15d00*/  LDL R9, [R1+0x1354] ;  /* 0x0013540001097983 */ /* 0x000f220000100800 */
[----:B------:R-:W-:Y:S01]  /*15d10*/  PRMT R180, RZ, 0x7610, R180 ;  /* 0x00007610ffb47816 */ /* 0x000fe200000000b4 */
[----:B0-----:R-:W-:Y:S01]  /*15d20*/  @P0 IMAD.MOV.U32 R8, RZ, RZ, R144 ;  /* 0x000000ffff080224 */ /* 0x001fe200078e0090 */
[C---:B------:R-:W-:Y:S02]  /*15d30*/  ISETP.GT.AND P1, PT, R5.reuse, 0x2c, PT ;  /* 0x0000002c0500780c */ /* 0x040fe40003f24270 */
[----:B------:R-:W-:Y:S02]  /*15d40*/  PRMT R176, RZ, 0x7610, R176 ;  /* 0x00007610ffb07816 */ /* 0x000fe400000000b0 */
[----:B----4-:R0:W4:Y:S04]  /*15d50*/  @P0 LDG.E.U8 R180, desc[UR58][R8.64] ;  /* 0x0000003a08b40981 */ /* 0x010128000c1e1100 */
[----:B------:R-:W3:Y:S05]  /*15d60*/  LDL R9, [R1+0x134c] ;  /* 0x00134c0001097983 */ /* 0x000eea0000100800 */
[----:B0-----:R-:W-:Y:S01]  /*15d70*/  @P1 IMAD.MOV.U32 R8, RZ, RZ, R146 ;  /* 0x000000ffff081224 */ /* 0x001fe200078e0092 */
[----:B------:R-:W-:-:S02]  /*15d80*/  ISETP.GT.AND P0, PT, R5, 0x2d, PT ;  /* 0x0000002d0500780c */ /* 0x000fc40003f04270 */
[----:B------:R-:W-:Y:S02]  /*15d90*/  PRMT R177, RZ, 0x7610, R177 ;  /* 0x00007610ffb17816 */ /* 0x000fe400000000b1 */
[----:B---3--:R0:W3:Y:S04]  /*15da0*/  @P1 LDG.E.U8 R176, desc[UR58][R8.64] ;  /* 0x0000003a08b01981 */ /* 0x0080e8000c1e1100 */
[----:B------:R-:W2:Y:S01]  /*15db0*/  LDL R9, [R1+0x1344] ;  /* 0x0013440001097983 */ /* 0x000ea20000100800 */
[----:B0-----:R-:W-:-:S05]  /*15dc0*/  @P1 IMAD.MOV.U32 R8, RZ, RZ, R148 ;  /* 0x000000ffff081224 */ /* 0x001fca00078e0094 */
[----:B--2---:R0:W2:Y:S04]  /*15dd0*/  @P1 LDG.E.U8 R177, desc[UR58][R8.64] ;  /* 0x0000003a08b11981 */ /* 0x0040a8000c1e1100 */
[----:B------:R-:W4:Y:S01]  /*15de0*/  LDL R9, [R1+0x133c] ;  /* 0x00133c0001097983 */ /* 0x000f220000100800 */
[----:B0-----:R-:W-:-:S03]  /*15df0*/  @P0 IMAD.MOV.U32 R8, RZ, RZ, R150 ;  /* 0x000000ffff080224 */ /* 0x001fc600078e0096 */
[----:B------:R0:W-:Y:S04]  /*15e00*/  STL.64 [R1+0x18b8], R150 ;  /* 0x0018b89601007387 */ /* 0x0001e80000100a00 */
[----:B0-----:R-:W3:Y:S04]  /*15e10*/  LDL R150, [R1+0x130c] ;  /* 0x00130c0001967983 */ /* 0x001ee80000100800 */
[----:B------:R-:W2:Y:S04]  /*15e20*/  LDL R151, [R1+0x1310] ;  /* 0x0013100001977983 */ /* 0x000ea80000100800 */
[----:B------:R0:W-:Y:S04]  /*15e30*/  STL.64 [R1+0x18b0], R148 ;  /* 0x0018b09401007387 */ /* 0x0001e80000100a00 */
[----:B0-----:R-:W3:Y:S04]  /*15e40*/  LDL R149, [R1+0x1318] ;  /* 0x0013180001957983 */ /* 0x001ee80000100800 */
[----:B------:R-:W2:Y:S04]  /*15e50*/  LDL.LU R148, [R1+0x1338] ;  /* 0x0013380001947983 */ /* 0x000ea80000300800 */
[----:B------:R0:W-:Y:S04]  /*15e60*/  STL.64 [R1+0x18a8], R146 ;  /* 0x0018a89201007387 */ /* 0x0001e80000100a00 */
[----:B0-----:R-:W3:Y:S04]  /*15e70*/  LDL R146, [R1+0x1320] ;  /* 0x0013200001927983 */ /* 0x001ee80000100800 */
[----:B------:R-:W3:Y:S04]  /*15e80*/  LDL R147, [R1+0x1314] ;  /* 0x0013140001937983 */ /* 0x000ee80000100800 */
        /* <DEDUP_REMOVED lines=9> */
[----:B------:R-:W-:Y:S04]  /*15f20*/  STL.64 [R1+0x1888], R138 ;  /* 0x0018888a01007387 */ /* 0x000fe80000100a00 */
        /* <DEDUP_REMOVED lines=54> */
[----:B------:R0:W-:Y:S04]  /*16290*/  STL.64 [R1+0x16d0], R28 ;  /* 0x0016d01c01007387 */ /* 0x0001e80000100a00 */
[----:B------:R1:W-:Y:S04]  /*162a0*/  STL.64 [R1+0x16c8], R26 ;  /* 0x0016c81a01007387 */ /* 0x0003e80000100a00 */
[----:B------:R4:W-:Y:S04]  /*162b0*/  STL.64 [R1+0x16c0], R24 ;  /* 0x0016c01801007387 */ /* 0x0009e80000100a00 */
[----:B0-----:R-:W3:Y:S04]  /*162c0*/  LDL R29, [R1+0x1304] ;  /* 0x00130400011d7983 */ /* 0x001ee80000100800 */
[----:B-1----:R-:W3:Y:S04]  /*162d0*/  LDL R27, [R1+0x1308] ;  /* 0x00130800011b7983 */ /* 0x002ee80000100800 */
[----:B------:R-:W3:Y:S04]  /*162e0*/  LDL R28, [R1+0x12fc] ;  /* 0x0012fc00011c7983 */ /* 0x000ee80000100800 */
[----:B------:R-:W3:Y:S04]  /*162f0*/  LDL R26, [R1+0x1300] ;  /* 0x00130000011a7983 */ /* 0x000ee80000100800 */
[----:B----4-:R-:W4:Y:S04]  /*16300*/  LDL R25, [R1+0x12f4] ;  /* 0x0012f40001197983 */ /* 0x010f280000100800 */
[----:B------:R-:W4:Y:S01]  /*16310*/  LDL R24, [R1+0x12f8] ;  /* 0x0012f80001187983 */ /* 0x000f220000100800 */
[----:B------:R-:W-:-:S02]  /*16320*/  PRMT R173, RZ, 0x7610, R173 ;  /* 0x00007610ffad7816 */ /* 0x000fc400000000ad */
[----:B------:R-:W-:Y:S01]  /*16330*/  ISETP.GT.AND P1, PT, R5, 0x2e, PT ;  /* 0x0000002e0500780c */ /* 0x000fe20003f24270 */
[----:B------:R-:W4:Y:S01]  /*16340*/  LDL R35, [R1+0x12ec] ;  /* 0x0012ec0001237983 */ /* 0x000f220000100800 */
[----:B------:R-:W-:-:S03]  /*16350*/  PRMT R174, RZ, 0x7610, R174 ;  /* 0x00007610ffae7816 */ /* 0x000fc600000000ae */
[----:B------:R2:W4:Y:S01]  /*16360*/  @P0 LDG.E.U8 R173, desc[UR58][R8.64] ;  /* 0x0000003a08ad0981 */ /* 0x000522000c1e1100 */
[----:B------:R-:W-:Y:S02]  /*16370*/  PRMT R170, RZ, 0x7610, R170 ;  /* 0x00007610ffaa7816 */ /* 0x000fe400000000aa */
[----:B------:R-:W-:Y:S01]  /*16380*/  PRMT R171, RZ, 0x7610, R171 ;  /* 0x00007610ffab7816 */ /* 0x000fe200000000ab */
[----:B------:R-:W4:Y:S01]  /*16390*/  LDL R34, [R1+0x12f0] ;  /* 0x0012f00001227983 */ /* 0x000f220000100800 */
[----:B------:R-:W-:-:S03]  /*163a0*/  PRMT R166, RZ, 0x7610, R166 ;  /* 0x00007610ffa67816 */ /* 0x000fc600000000a6 */
[----:B------:R-:W4:Y:S01]  /*163b0*/  LDL R33, [R1+0x12e4] ;  /* 0x0012e40001217983 */ /* 0x000f220000100800 */
[----:B--2---:R-:W-:-:S03]  /*163c0*/  @P0 IMAD.MOV.U32 R8, RZ, RZ, R148 ;  /* 0x000000ffff080224 */ /* 0x004fc600078e0094 */
[----:B------:R-:W2:Y:S01]  /*163d0*/  LDL R32, [R1+0x12e8] ;  /* 0x0012e80001207983 */ /* 0x000ea20000100800 */
[----:B------:R-:W-:-:S03]  /*163e0*/  PRMT R167, RZ, 0x7610, R167 ;  /* 0x00007610ffa77816 */ /* 0x000fc600000000a7 */
[----:B------:R-:W2:Y:S01]  /*163f0*/  LDL R31, [R1+0x12dc] ;  /* 0x0012dc00011f7983 */ /* 0x000ea20000100800 */
[----:B------:R-:W-:-:S03]  /*16400*/  PRMT R169, RZ, 0x7610, R169 ;  /* 0x00007610ffa97816 */ /* 0x000fc600000000a9 */
[----:B------:R-:W2:Y:S01]  /*16410*/  LDL R30, [R1+0x12e0] ;  /* 0x0012e000011e7983 */ /* 0x000ea20000100800 */
[----:B------:R-:W-:Y:S02]  /*16420*/  PRMT R193, RZ, 0x7610, R193 ;  /* 0x00007610ffc17816 */ /* 0x000fe400000000c1 */
[----:B------:R-:W-:Y:S01]  /*16430*/  PRMT R165, RZ, 0x7610, R165 ;  /* 0x00007610ffa57816 */ /* 0x000fe200000000a5 */
[----:B------:R-:W2:Y:S01]  /*16440*/  LDL R37, [R1+0x12bc] ;  /* 0x0012bc0001257983 */ /* 0x000ea20000100800 */
[----:B------:R-:W-:Y:S02]  /*16450*/  PRMT R190, RZ, 0x7610, R190 ;  /* 0x00007610ffbe7816 */ /* 0x000fe400000000be */
[----:B------:R-:W-:Y:S01]  /*16460*/  PRMT R163, RZ, 0x7610, R163 ;  /* 0x00007610ffa37816 */ /* 0x000fe200000000a3 */
[----:B------:R-:W2:Y:S01]  /*16470*/  LDL R36, [R1+0x12c0] ;  /* 0x0012c00001247983 */ /* 0x000ea20000100800 */
[----:B---3--:R-:W-:-:S05]  /*16480*/  @P0 IMAD.MOV.U32 R9, RZ, RZ, R140 ;  /* 0x000000ffff090224 */ /* 0x008fca00078e008c */
        /* <DEDUP_REMOVED lines=20> */
[----:B------:R-:W3:Y:S01]  /*165d0*/  LDL R29, [R1+0x12d4] ;  /* 0x0012d400011d7983 */ /* 0x000ee20000100800 */
[----:B------:R-:W-:-:S03]  /*165e0*/  @P1 IMAD.MOV.U32 R8, RZ, RZ, R27 ;  /* 0x000000ffff081224 */ /* 0x000fc600078e001b */
[----:B------:R-:W3:Y:S04]  /*165f0*/  LDL R27, [R1+0x12d8] ;  /* 0x0012d800011b7983 */ /* 0x000ee80000100800 */
[----:B------:R0:W3:Y:S02]  /*16600*/  @P1 LDG.E.U8 R193, desc[UR58][R8.64] ;  /* 0x0000003a08c11981 */ /* 0x0000e4000c1e1100 */
[----:B0-----:R-:W-:Y:S02]  /*16610*/  @P0 IMAD.MOV.U32 R8, RZ, RZ, R26 ;  /* 0x000000ffff080224 */ /* 0x001fe400078e001a */
[----:B------:R-:W-:Y:S01]  /*16620*/  @P0 IMAD.MOV.U32 R9, RZ, RZ, R28 ;  /* 0x000000ffff090224 */ /* 0x000fe200078e001c */
[----:B------:R-:W3:Y:S04]  /*16630*/  LDL R26, [R1+0x12d0] ;  /* 0x0012d000011a7983 */ /* 0x000ee80000100800 */
[----:B------:R-:W3:Y:S04]  /*16640*/  LDL R28, [R1+0x12cc] ;  /* 0x0012cc00011c7983 */ /* 0x000ee80000100800 */
[----:B------:R4:W3:Y:S02]  /*16650*/  @P0 LDG.E.U8 R165, desc[UR58][R8.64] ;  /* 0x0000003a08a50981 */ /* 0x0008e4000c1e1100 */
[----:B----4-:R-:W-:-:S02]  /*16660*/  @P0 IMAD.MOV.U32 R8, RZ, RZ, R24 ;  /* 0x000000ffff080224 */ /* 0x010fc400078e0018 */
[----:B------:R-:W-:Y:S01]  /*16670*/  @P0 IMAD.MOV.U32 R9, RZ, RZ, R25 ;  /* 0x000000ffff090224 */ /* 0x000fe200078e0019 */
[----:B------:R-:W4:Y:S04]  /*16680*/  LDL R24, [R1+0x12c8] ;  /* 0x0012c80001187983 */ /* 0x000f280000100800 */
[----:B------:R-:W4:Y:S01]  /*16690*/  LDL R25, [R1+0x12c4] ;  /* 0x0012c40001197983 */ /* 0x000f220000100800 */
[----:B------:R-:W-:-:S03]  /*166a0*/  ISETP.GT.AND P1, PT, R5, 0x32, PT ;  /* 0x000000320500780c */ /* 0x000fc60003f24270 */
[----:B------:R0:W4:Y:S01]  /*166b0*/  @P0 LDG.E.U8 R190, desc[UR58][R8.64] ;  /* 0x0000003a08be0981 */ /* 0x000122000c1e1100 */
[----:B------:R-:W-:Y:S02]  /*166c0*/  ISETP.GT.AND P0, PT, R5, 0x33, PT ;  /* 0x000000330500780c */ /* 0x000fe40003f04270 */
[----:B------:R-:W-:-:S07]  /*166d0*/  PRMT R187, RZ, 0x7610, R187 ;  /* 0x00007610ffbb7816 */ /* 0x000fce00000000bb */
[----:B0-----:R-:W-:Y:S02]  /*166e0*/  @P1 IMAD.MOV.U32 R8, RZ, RZ, R34 ;  /* 0x000000ffff081224 */ /* 0x001fe400078e0022 */
[----:B------:R-:W-:Y:S01]  /*166f0*/  @P1 IMAD.MOV.U32 R9, RZ, RZ, R35 ;  /* 0x000000ffff091224 */ /* 0x000fe200078e0023 */
[----:B------:R-:W-:Y:S01]  /*16700*/  PRMT R161, RZ, 0x7610, R161 ;  /* 0x00007610ffa17816 */ /* 0x000fe200000000a1 */
[----:B------:R-:W4:Y:S04]  /*16710*/  LDL R35, [R1+0x1294] ;  /* 0x0012940001237983 */ /* 0x000f280000100800 */
[----:B------:R2:W4:Y:S01]  /*16720*/  @P1 LDG.E.U8 R163, desc[UR58][R8.64] ;  /* 0x0000003a08a31981 */ /* 0x000522000c1e1100 */
[----:B------:R-:W-:Y:S02]  /*16730*/  PRMT R184, RZ, 0x7610, R184 ;  /* 0x00007610ffb87816 */ /* 0x000fe400000000b8 */
[----:B------:R-:W-:Y:S01]  /*16740*/  PRMT R159, RZ, 0x7610, R159 ;  /* 0x00007610ff9f7816 */ /* 0x000fe2000000009f */
[----:B------:R-:W4:Y:S01]  /*16750*/  LDL R34, [R1+0x1298] ;  /* 0x0012980001227983 */ /* 0x000f220000100800 */
[----:B--2---:R-:W-:-:S02]  /*16760*/  @P1 IMAD.MOV.U32 R8, RZ, RZ, R32 ;  /* 0x000000ffff081224 */ /* 0x004fc400078e0020 */
[----:B------:R-:W-:Y:S01]  /*16770*/  @P1 IMAD.MOV.U32 R9, RZ, RZ, R33 ;  /* 0x000000ffff091224 */ /* 0x000fe200078e0021 */
[----:B------:R-:W2:Y:S04]  /*16780*/  LDL R32, [R1+0x12b8] ;  /* 0x0012b80001207983 */ /* 0x000ea80000100800 */
[----:B------:R-:W2:Y:S04]  /*16790*/  LDL R33, [R1+0x12b4] ;  /* 0x0012b40001217983 */ /* 0x000ea80000100800 */
[----:B------:R0:W2:Y:S02]  /*167a0*/  @P1 LDG.E.U8 R187, desc[UR58][R8.64] ;  /* 0x0000003a08bb1981 */ /* 0x0000a4000c1e1100 */
[----:B0-----:R-:W-:-:S02]  /*167b0*/  @P0 IMAD.MOV.U32 R9, RZ, RZ, R31 ;  /* 0x000000ffff090224 */ /* 0x001fc400078e001f */
[----:B------:R-:W2:Y:S01]  /*167c0*/  LDL R31, [R1+0x12ac] ;  /* 0x0012ac00011f7983 */ /* 0x000ea20000100800 */
[----:B------:R-:W-:-:S03]  /*167d0*/  @P0 IMAD.MOV.U32 R8, RZ, RZ, R30 ;  /* 0x000000ffff080224 */ /* 0x000fc600078e001e */
[----:B------:R-:W2:Y:S01]  /*167e0*/  LDL R30, [R1+0x12b0] ;  /* 0x0012b000011e7983 */ /* 0x000ea20000100800 */
[----:B------:R-:W-:-:S03]  /*167f0*/  ISETP.GT.AND P1, PT, R5, 0x34, PT ;  /* 0x000000340500780c */ /* 0x000fc60003f24270 */
[----:B------:R3:W2:Y:S02]  /*16800*/  @P0 LDG.E.U8 R161, desc[UR58][R8.64] ;  /* 0x0000003a08a10981 */ /* 0x0006a4000c1e1100 */
[----:B---3--:R-:W-:Y:S02]  /*16810*/  @P0 IMAD.MOV.U32 R9, RZ, RZ, R29 ;  /* 0x000000ffff090224 */ /* 0x008fe400078e001d */
[----:B------:R-:W3:Y:S01]  /*16820*/  LDL R29, [R1+0x12a4] ;  /* 0x0012a400011d7983 */ /* 0x000ee20000100800 */
[----:B------:R-:W-:-:S03]  /*16830*/  @P0 IMAD.MOV.U32 R8, RZ, RZ, R27 ;  /* 0x000000ffff080224 */ /* 0x000fc600078e001b */
[----:B------:R-:W3:Y:S04]  /*16840*/  LDL R27, [R1+0x12a8] ;  /* 0x0012a800011b7983 */ /* 0x000ee80000100800 */
[----:B------:R0:W3:Y:S02]  /*16850*/  @P0 LDG.E.U8 R184, desc[UR58][R8.64] ;  /* 0x0000003a08b80981 */ /* 0x0000e4000c1e1100 */
[----:B0-----:R-:W-:Y:S02]  /*16860*/  @P1 IMAD.MOV.U32 R8, RZ, RZ, R26 ;  /* 0x000000ffff081224 */ /* 0x001fe400078e001a */
[----:B------:R-:W3:Y:S01]  /*16870*/  LDL R26, [R1+0x12a0] ;  /* 0x0012a000011a7983 */ /* 0x000ee20000100800 */
[----:B------:R-:W-:-:S03]  /*16880*/  @P1 IMAD.MOV.U32 R9, RZ, RZ, R28 ;  /* 0x000000ffff091224 */ /* 0x000fc600078e001c */
[----:B------:R-:W3:Y:S04]  /*16890*/  LDL R28, [R1+0x129c] ;  /* 0x00129c00011c7983 */ /* 0x000ee80000100800 */
[----:B------:R4:W3:Y:S02]  /*168a0*/  @P1 LDG.E.U8 R159, desc[UR58][R8.64] ;  /* 0x0000003a089f1981 */ /* 0x0008e4000c1e1100 */
[----:B----4-:R-:W-:Y:S02]  /*168b0*/  @P1 IMAD.MOV.U32 R8, RZ, RZ, R24 ;  /* 0x000000ffff081224 */ /* 0x010fe400078e0018 */
[----:B------:R-:W4:Y:S01]  /*168c0*/  LDL R24, [R1+0x1290] ;  /* 0x0012900001187983 */ /* 0x000f220000100800 */
[----:B------:R-:W-:-:S03]  /*168d0*/  @P1 IMAD.MOV.U32 R9, RZ, RZ, R25 ;  /* 0x000000ffff091224 */ /* 0x000fc600078e0019 */
[----:B------:R-:W4:Y:S01]  /*168e0*/  LDL R25, [R1+0x128c] ;  /* 0x00128c0001197983 */ /* 0x000f220000100800 */
[----:B------:R-:W-:Y:S02]  /*168f0*/  ISETP.GT.AND P0, PT, R5, 0x35, PT ;  /* 0x000000350500780c */ /* 0x000fe40003f04270 */
[----:B------:R-:W-:Y:S02]  /*16900*/  PRMT R181, RZ, 0x7610, R181 ;  /* 0x00007610ffb57816 */ /* 0x000fe400000000b5 */
[----:B------:R-:W-:-:S04]  /*16910*/  PRMT R157, RZ, 0x7610, R157 ;  /* 0x00007610ff9d7816 */ /* 0x000fc8000000009d */
[----:B------:R0:W4:Y:S01]  /*16920*/  @P1 LDG.E.U8 R181, desc[UR58][R8.64] ;  /* 0x0000003a08b51981 */ /* 0x000122000c1e1100 */
[----:B------:R-:W-:Y:S02]  /*16930*/  ISETP.GT.AND P1, PT, R5, 0x36, PT ;  /* 0x000000360500780c */ /* 0x000fe40003f24270 */
[----:B------:R-:W-:Y:S02]  /*16940*/  PRMT R178, RZ, 0x7610, R178 ;  /* 0x00007610ffb27816 */ /* 0x000fe400000000b2 */
[----:B0-----:R-:W-:Y:S02]  /*16950*/  @P0 IMAD.MOV.U32 R8, RZ, RZ, R36 ;  /* 0x000000ffff080224 */ /* 0x001fe400078e0024 */
[----:B------:R-:W-:Y:S01]  /*16960*/  @P0 IMAD.MOV.U32 R9, RZ, RZ, R37 ;  /* 0x000000ffff090224 */ /* 0x000fe200078e0025 */
[----:B------:R-:W-:Y:S01]  /*16970*/  PRMT R155, RZ, 0x7610, R155 ;  /* 0x00007610ff9b7816 */ /* 0x000fe2000000009b */
[----:B------:R-:W4:Y:S04]  /*16980*/  LDL R37, [R1+0x1264] ;  /* 0x0012640001257983 */ /* 0x000f280000100800 */
[----:B------:R2:W4:Y:S01]  /*16990*/  @P0 LDG.E.U8 R157, desc[UR58][R8.64] ;  /* 0x0000003a089d0981 */ /* 0x000522000c1e1100 */
[----:B------:R-:W-:-:S02]  /*169a0*/  PRMT R175, RZ, 0x7610, R175 ;  /* 0x00007610ffaf7816 */ /* 0x000fc400000000af */
[----:B------:R-:W-:Y:S01]  /*169b0*/  PRMT R153, RZ, 0x7610, R153 ;  /* 0x00007610ff997816 */ /* 0x000fe20000000099 */
[----:B------:R-:W4:Y:S01]  /*169c0*/  LDL R36, [R1+0x1268] ;  /* 0x0012680001247983 */ /* 0x000f220000100800 */
[----:B--2---:R-:W-:Y:S02]  /*169d0*/  @P0 IMAD.MOV.U32 R8, RZ, RZ, R32 ;  /* 0x000000ffff080224 */ /* 0x004fe400078e0020 */
        /* <DEDUP_REMOVED lines=9> */
[----:B------:R3:W2:Y:S01]  /*16a70*/  @P1 LDG.E.U8 R155, desc[UR58][R8.64] ;  /* 0x0000003a089b1981 */ /* 0x0006a2000c1e1100 */
[----:B------:R-:W-:Y:S01]  /*16a80*/  PRMT R172, RZ, 0x7610, R172 ;  /* 0x00007610ffac7816 */ /* 0x000fe200000000ac */
[----:B---3--:R-:W-:Y:S02]  /*16a90*/  @P1 IMAD.MOV.U32 R9, RZ, RZ, R29 ;  /* 0x000000ffff091224 */ /* 0x008fe400078e001d */
[----:B------:R-:W3:Y:S01]  /*16aa0*/  LDL R29, [R1+0x1274] ;  /* 0x00127400011d7983 */ /* 0x000ee20000100800 */
[----:B------:R-:W-:-:S03]  /*16ab0*/  @P1 IMAD.MOV.U32 R8, RZ, RZ, R27 ;  /* 0x000000ffff081224 */ /* 0x000fc600078e001b */
[----:B------:R-:W3:Y:S04]  /*16ac0*/  LDL R27, [R1+0x1278] ;  /* 0x00127800011b7983 */ /* 0x000ee80000100800 */
[----:B------:R0:W3:Y:S01]  /*16ad0*/  @P1 LDG.E.U8 R175, desc[UR58][R8.64] ;  /* 0x0000003a08af1981 */ /* 0x0000e2000c1e1100 */
[----:B------:R-:W-:Y:S01]  /*16ae0*/  ISETP.GT.AND P1, PT, R5, 0x38, PT ;  /* 0x000000380500780c */ /* 0x000fe20003f24270 */
[----:B0-----:R-:W-:Y:S02]  /*16af0*/  @P0 IMAD.MOV.U32 R8, RZ, RZ, R26 ;  /* 0x000000ffff080224 */ /* 0x001fe400078e001a */
[----:B------:R-:W3:Y:S01]  /*16b00*/  LDL R26, [R1+0x1270] ;  /* 0x00127000011a7983 */ /* 0x000ee20000100800 */
[----:B------:R-:W-:-:S03]  /*16b10*/  @P0 IMAD.MOV.U32 R9, RZ, RZ, R28 ;  /* 0x000000ffff090224 */ /* 0x000fc600078e001c */
[----:B------:R-:W3:Y:S04]  /*16b20*/  LDL R28, [R1+0x126c] ;  /* 0x00126c00011c7983 */ /* 0x000ee80000100800 */
[----:B------:R0:W3:Y:S02]  /*16b30*/  @P0 LDG.E.U8 R153, desc[UR58][R8.64] ;  /* 0x0000003a08990981 */ /* 0x0000e4000c1e1100 */
[----:B0-----:R-:W-:Y:S02]  /*16b40*/  @P0 IMAD.MOV.U32 R8, RZ, RZ, R34 ;  /* 0x000000ffff080224 */ /* 0x001fe400078e0022 */
[----:B------:R-:W-:Y:S01]  /*16b50*/  @P0 IMAD.MOV.U32 R9, RZ, RZ, R35 ;  /* 0x000000ffff090224 */ /* 0x000fe200078e0023 */
[----:B------:R-:W-:Y:S01]  /*16b60*/  PRMT R23, RZ, 0x7610, R23 ;  /* 0x00007610ff177816 */ /* 0x000fe20000000017 */
[----:B------:R-:W3:Y:S04]  /*16b70*/  LDL R35, [R1+0x1254] ;  /* 0x0012540001237983 */ /* 0x000ee80000100800 */
[----:B------:R4:W3:Y:S01]  /*16b80*/  @P0 LDG.E.U8 R172, desc[UR58][R8.64] ;  /* 0x0000003a08ac0981 */ /* 0x0008e2000c1e1100 */
[----:B------:R-:W-:-:S03]  /*16b90*/  PRMT R168, RZ, 0x7610, R168 ;  /* 0x00007610ffa87816 */ /* 0x000fc600000000a8 */
[----:B------:R-:W3:Y:S01]  /*16ba0*/  LDL R34, [R1+0x1258] ;  /* 0x0012580001227983 */ /* 0x000ee20000100800 */
[----:B----4-:R-:W-:Y:S02]  /*16bb0*/  @P1 IMAD.MOV.U32 R8, RZ, RZ, R24 ;  /* 0x000000ffff081224 */ /* 0x010fe400078e0018 */
[----:B------:R-:W-:Y:S01]  /*16bc0*/  @P1 IMAD.MOV.U32 R9, RZ, RZ, R25 ;  /* 0x000000ffff091224 */ /* 0x000fe200078e0019 */
[----:B------:R-:W4:Y:S04]  /*16bd0*/  LDL R24, [R1+0x1260] ;  /* 0x0012600001187983 */ /* 0x000f280000100800 */
[----:B------:R-:W4:Y:S01]  /*16be0*/  LDL R25, [R1+0x125c] ;  /* 0x00125c0001197983 */ /* 0x000f220000100800 */
[----:B------:R-:W-:-:S03]  /*16bf0*/  ISETP.GT.AND P0, PT, R5, 0x39, PT ;  /* 0x000000390500780c */ /* 0x000fc60003f04270 */
[----:B------:R2:W4:Y:S01]  /*16c00*/  @P1 LDG.E.U8 R23, desc[UR58][R8.64] ;  /* 0x0000003a08171981 */ /* 0x000522000c1e1100 */
[----:B------:R-:W-:Y:S01]  /*16c10*/  PRMT R22, RZ, 0x7610, R22 ;  /* 0x00007610ff167816 */ /* 0x000fe20000000016 */
[----:B--2---:R-:W-:Y:S02]  /*16c20*/  @P1 IMAD.MOV.U32 R8, RZ, RZ, R32 ;  /* 0x000000ffff081224 */ /* 0x004fe400078e0020 */
[----:B------:R-:W2:Y:S01]  /*16c30*/  LDL R32, [R1+0x124c] ;  /* 0x00124c0001207983 */ /* 0x000ea20000100800 */
[----:B------:R-:W-:-:S03]  /*16c40*/  @P1 IMAD.MOV.U32 R9, RZ, RZ, R33 ;  /* 0x000000ffff091224 */ /* 0x000fc600078e0021 */
[----:B------:R-:W2:Y:S04]  /*16c50*/  LDL R33, [R1+0x1244] ;  /* 0x0012440001217983 */ /* 0x000ea80000100800 */
[----:B------:R0:W2:Y:S02]  /*16c60*/  @P1 LDG.E.U8 R168, desc[UR58][R8.64] ;  /* 0x0000003a08a81981 */ /* 0x0000a4000c1e1100 */
[----:B0-----:R-:W-:Y:S02]  /*16c70*/  @P0 IMAD.MOV.U32 R9, RZ, RZ, R31 ;  /* 0x000000ffff090224 */ /* 0x001fe400078e001f */
[----:B------:R-:W2:Y:S01]  /*16c80*/  LDL R31, [R1+0x1250] ;  /* 0x00125000011f7983 */ /* 0x000ea20000100800 */
[----:B------:R-:W-:-:S03]  /*16c90*/  @P0 IMAD.MOV.U32 R8, RZ, RZ, R30 ;  /* 0x000000ffff080224 */ /* 0x000fc600078e001e */
[----:B------:R-:W2:Y:S01]  /*16ca0*/  LDL R30, [R1+0x1248] ;  /* 0x00124800011e7983 */ /* 0x000ea20000100800 */
[----:B------:R-:W-:-:S03]  /*16cb0*/  ISETP.GT.AND P1, PT, R5, 0x3a, PT ;  /* 0x0000003a0500780c */ /* 0x000fc60003f24270 */
[----:B------:R3:W2:Y:S01]  /*16cc0*/  @P0 LDG.E.U8 R22, desc[UR58][R8.64] ;  /* 0x0000003a08160981 */ /* 0x0006a2000c1e1100 */
[----:B------:R-:W-:Y:S02]  /*16cd0*/  PRMT R164, RZ, 0x7610, R164 ;  /* 0x00007610ffa47816 */ /* 0x000fe400000000a4 */
[----:B------:R-:W-:Y:S02]  /*16ce0*/  PRMT R21, RZ, 0x7610, R21 ;  /* 0x00007610ff157816 */ /* 0x000fe40000000015 */
[----:B------:R-:W-:Y:S01]  /*16cf0*/  PRMT R162, RZ, 0x7610, R162 ;  /* 0x00007610ffa27816 */ /* 0x000fe200000000a2 */
[----:B---3--:R-:W-:Y:S02]  /*16d00*/  @P0 IMAD.MOV.U32 R9, RZ, RZ, R29 ;  /* 0x000000ffff090224 */ /* 0x008fe400078e001d */
[----:B------:R-:W3:Y:S01]  /*16d10*/  LDL R29, [R1+0x123c] ;  /* 0x00123c00011d7983 */ /* 0x000ee20000100800 */
[----:B------:R-:W-:-:S03]  /*16d20*/  @P0 IMAD.MOV.U32 R8, RZ, RZ, R27 ;  /* 0x000000ffff080224 */ /* 0x000fc600078e001b */
[----:B------:R-:W3:Y:S04]  /*16d30*/  LDL R27, [R1+0x1240] ;  /* 0x00124000011b7983 */ /* 0x000ee80000100800 */
[----:B------:R-:W3:Y:S04]  /*16d40*/  LDL.LU R150, [R1+0xe14] ;  /* 0x000e140001967983 */ /* 0x000ee80000300800 */
[----:B------:R0:W3:Y:S01]  /*16d50*/  @P0 LDG.E.U8 R164, desc[UR58][R8.64] ;  /* 0x0000003a08a40981 */ /* 0x0000e2000c1e1100 */
[----:B------:R-:W-:Y:S01]  /*16d60*/  ISETP.GT.AND P0, PT, R5, 0x3b, PT ;  /* 0x0000003b0500780c */ /* 0x000fe20003f04270 */
[----:B0-----:R-:W-:-:S02]  /*16d70*/  @P1 IMAD.MOV.U32 R8, RZ, RZ, R26 ;  /* 0x000000ffff081224 */ /* 0x001fc400078e001a */
[----:B------:R-:W-:Y:S01]  /*16d80*/  @P1 IMAD.MOV.U32 R9, RZ, RZ, R28 ;  /* 0x000000ffff091224 */ /* 0x000fe200078e001c */
[----:B------:R-:W3:Y:S04]  /*16d90*/  LDL R26, [R1+0x1238] ;  /* 0x00123800011a7983 */ /* 0x000ee80000100800 */
[----:B------:R-:W3:Y:S04]  /*16da0*/  LDL R28, [R1+0x1234] ;  /* 0x00123400011c7983 */ /* 0x000ee80000100800 */
[----:B------:R0:W3:Y:S04]  /*16db0*/  @P1 LDG.E.U8 R21, desc[UR58][R8.64] ;  /* 0x0000003a08151981 */ /* 0x0000e8000c1e1100 */
[----:B------:R-:W3:Y:S01]  /*16dc0*/  LDL.LU R151, [R1+0xe0c] ;  /* 0x000e0c0001977983 */ /* 0x000ee20000300800 */
[----:B0-----:R-:W-:-:S02]  /*16dd0*/  @P1 IMAD.MOV.U32 R8, RZ, RZ, R36 ;  /* 0x000000ffff081224 */ /* 0x001fc400078e0024 */
[----:B------:R-:W-:-:S05]  /*16de0*/  @P1 IMAD.MOV.U32 R9, RZ, RZ, R37 ;  /* 0x000000ffff091224 */ /* 0x000fca00078e0025 */
[----:B------:R4:W3:Y:S02]  /*16df0*/  @P1 LDG.E.U8 R162, desc[UR58][R8.64] ;  /* 0x0000003a08a21981 */ /* 0x0008e4000c1e1100 */
[----:B----4-:R-:W-:Y:S02]  /*16e00*/  @P0 IMAD.MOV.U32 R8, RZ, RZ, R24 ;  /* 0x000000ffff080224 */ /* 0x010fe400078e0018 */
[----:B------:R-:W-:Y:S01]  /*16e10*/  @P0 IMAD.MOV.U32 R9, RZ, RZ, R25 ;  /* 0x000000ffff090224 */ /* 0x000fe200078e0019 */
[----:B------:R-:W4:Y:S04]  /*16e20*/  LDL R24, [R1+0x1230] ;  /* 0x0012300001187983 */ /* 0x000f280000100800 */
[----:B------:R-:W4:Y:S01]  /*16e30*/  LDL R25, [R1+0x122c] ;  /* 0x00122c0001197983 */ /* 0x000f220000100800 */
[----:B------:R-:W-:-:S02]  /*16e40*/  PRMT R20, RZ, 0x7610, R20 ;  /* 0x00007610ff147816 */ /* 0x000fc40000000014 */
[----:B------:R-:W-:Y:S02]  /*16e50*/  ISETP.GT.AND P1, PT, R5, 0x3c, PT ;  /* 0x0000003c0500780c */ /* 0x000fe40003f24270 */
[----:B------:R-:W-:Y:S02]  /*16e60*/  PRMT R160, RZ, 0x7610, R160 ;  /* 0x00007610ffa07816 */ /* 0x000fe400000000a0 */
[----:B------:R0:W4:Y:S01]  /*16e70*/  @P0 LDG.E.U8 R20, desc[UR58][R8.64] ;  /* 0x0000003a08140981 */ /* 0x000122000c1e1100 */
[----:B------:R-:W-:Y:S01]  /*16e80*/  PRMT R19, RZ, 0x7610, R19 ;  /* 0x00007610ff137816 */ /* 0x000fe20000000013 */
[----:B0-----:R-:W-:Y:S02]  /*16e90*/  @P0 IMAD.MOV.U32 R8, RZ, RZ, R34 ;  /* 0x000000ffff080224 */ /* 0x001fe400078e0022 */
[----:B------:R-:W-:-:S05]  /*16ea0*/  @P0 IMAD.MOV.U32 R9, RZ, RZ, R35 ;  /* 0x000000ffff090224 */ /* 0x000fca00078e0023 */
[----:B------:R2:W4:Y:S01]  /*16eb0*/  @P0 LDG.E.U8 R160, desc[UR58][R8.64] ;  /* 0x0000003a08a00981 */ /* 0x000522000c1e1100 */
[----:B------:R-:W-:Y:S02]  /*16ec0*/  ISETP.GT.AND P0, PT, R5, 0x3d, PT ;  /* 0x0000003d0500780c */ /* 0x000fe40003f04270 */
[----:B------:R-:W-:Y:S01]  /*16ed0*/  PRMT R158, RZ, 0x7610, R158 ;  /* 0x00007610ff9e7816 */ /* 0x000fe2000000009e */
[----:B--2---:R-:W-:Y:S01]  /*16ee0*/  @P1 IMAD.MOV.U32 R9, RZ, RZ, R32 ;  /* 0x000000ffff091224 */ /* 0x004fe200078e0020 */
[----:B------:R-:W-:Y:S01]  /*16ef0*/  PRMT R18, RZ, 0x7610, R18 ;  /* 0x00007610ff127816 */ /* 0x000fe20000000012 */
[----:B------:R-:W2:Y:S01]  /*16f00*/  LDL R32, [R1+0x1224] ;  /* 0x0012240001207983 */ /* 0x000ea20000100800 */
[----:B------:R-:W-:Y:S01]  /*16f10*/  @P1 IMAD.MOV.U32 R8, RZ, RZ, R31 ;  /* 0x000000ffff081224 */ /* 0x000fe200078e001f */
[----:B------:R-:W-:Y:S02]  /*16f20*/  LOP3.LUT R156, R156, 0xffff, RZ, 0xc0, !PT ;  /* 0x0000ffff9c9c7812 */ /* 0x000fe400078ec0ff */
[----:B------:R-:W2:Y:S04]  /*16f30*/  LDL R31, [R1+0x1228] ;  /* 0x00122800011f7983 */ /* 0x000ea80000100800 */
[----:B------:R0:W2:Y:S02]  /*16f40*/  @P1 LDG.E.U8 R19, desc[UR58][R8.64] ;  /* 0x0000003a08131981 */ /* 0x0000a4000c1e1100 */
[----:B0-----:R-:W-:-:S02]  /*16f50*/  @P1 IMAD.MOV.U32 R8, RZ, RZ, R30 ;  /* 0x000000ffff081224 */ /* 0x001fc400078e001e */
[----:B------:R-:W-:Y:S01]  /*16f60*/  @P1 IMAD.MOV.U32 R9, RZ, RZ, R33 ;  /* 0x000000ffff091224 */ /* 0x000fe200078e0021 */
[----:B------:R-:W-:Y:S01]  /*16f70*/  LOP3.LUT R17, R17, 0xffff, RZ, 0xc0, !PT ;  /* 0x0000ffff11117812 */ /* 0x000fe200078ec0ff */
[----:B------:R-:W2:Y:S04]  /*16f80*/  LDL R30, [R1+0x121c] ;  /* 0x00121c00011e7983 */ /* 0x000ea80000100800 */
[----:B------:R3:W2:Y:S02]  /*16f90*/  @P1 LDG.E.U8 R158, desc[UR58][R8.64] ;  /* 0x0000003a089e1981 */ /* 0x0006a4000c1e1100 */
[----:B---3--:R-:W-:Y:S02]  /*16fa0*/  @P0 IMAD.MOV.U32 R9, RZ, RZ, R29 ;  /* 0x000000ffff090224 */ /* 0x008fe400078e001d */
[----:B------:R-:W3:Y:S01]  /*16fb0*/  LDL R29, [R1+0x1220] ;  /* 0x00122000011d7983 */ /* 0x000ee20000100800 */
[----:B------:R-:W-:-:S05]  /*16fc0*/  @P0 IMAD.MOV.U32 R8, RZ, RZ, R27 ;  /* 0x000000ffff080224 */ /* 0x000fca00078e001b */
[----:B------:R0:W3:Y:S02]  /*16fd0*/  @P0 LDG.E.U8 R18, desc[UR58][R8.64] ;  /* 0x0000003a08120981 */ /* 0x0000e4000c1e1100 */
[----:B0-----:R-:W-:-:S04]  /*16fe0*/  LOP3.LUT R8, R150, 0xffff, RZ, 0xc0, !PT ;  /* 0x0000ffff96087812 */ /* 0x001fc800078ec0ff */
[--C-:B------:R-:W-:Y:S02]  /*16ff0*/  PRMT R27, R8, 0x3340, R156.reuse ;  /* 0x00003340081b7816 */ /* 0x100fe4000000009c */
[----:B------:R-:W-:Y:S01]  /*17000*/  PRMT R156, RZ, 0x7610, R156 ;  /* 0x00007610ff9c7816 */ /* 0x000fe2000000009c */
[----:B------:R-:W-:Y:S02]  /*17010*/  @P0 IMAD.MOV.U32 R8, RZ, RZ, R26 ;  /* 0x000000ffff080224 */ /* 0x000fe400078e001a */
[----:B------:R-:W-:-:S05]  /*17020*/  @P0 IMAD.MOV.U32 R9, RZ, RZ, R28 ;  /* 0x000000ffff090224 */ /* 0x000fca00078e001c */
[----:B------:R0:W3:Y:S01]  /*17030*/  @P0 LDG.E.U8 R156, desc[UR58][R8.64] ;  /* 0x0000003a089c0981 */ /* 0x0000e2000c1e1100 */
[----:B------:R-:W-:Y:S02]  /*17040*/  ISETP.GT.AND P0, PT, R5, 0x3e, PT ;  /* 0x0000003e0500780c */ /* 0x000fe40003f04270 */
[----:B0-----:R-:W-:-:S04]  /*17050*/  LOP3.LUT R8, R151, 0xffff, RZ, 0xc0, !PT ;  /* 0x0000ffff97087812 */ /* 0x001fc800078ec0ff */
[----:B------:R-:W-:-:S07]  /*17060*/  PRMT R28, R8, 0x3340, R17 ;  /* 0x00003340081c7816 */ /* 0x000fce0000000011 */
[----:B----4-:R-:W-:Y:S02]  /*17070*/  @P0 IMAD.MOV.U32 R8, RZ, RZ, R24 ;  /* 0x000000ffff080224 */ /* 0x010fe400078e0018 */
[----:B------:R-:W4:Y:S01]  /*17080*/  LDL R24, [R1+0x1218] ;  /* 0x0012180001187983 */ /* 0x000f220000100800 */
[----:B------:R-:W-:-:S03]  /*17090*/  @P0 IMAD.MOV.U32 R9, RZ, RZ, R25 ;  /* 0x000000ffff090224 */ /* 0x000fc600078e0019 */
[----:B------:R-:W4:Y:S01]  /*170a0*/  LDL R25, [R1+0x1214] ;  /* 0x0012140001197983 */ /* 0x000f220000100800 */
[----:B------:R-:W-:-:S06]  /*170b0*/  PRMT R17, RZ, 0x7610, R17 ;  /* 0x00007610ff117816 */ /* 0x000fcc0000000011 */
[----:B------:R0:W4:Y:S02]  /*170c0*/  @P0 LDG.E.U8 R17, desc[UR58][R8.64] ;  /* 0x0000003a08110981 */ /* 0x000124000c1e1100 */
[----:B0-----:R-:W-:Y:S02]  /*170d0*/  LOP3.LUT R8, R6, 0xffff, RZ, 0xc0, !PT ;  /* 0x0000ffff06087812 */ /* 0x001fe400078ec0ff */
[----:B------:R-:W4:Y:S04]  /*170e0*/  LDL R6, [R1+0x1628] ;  /* 0x0016280001067983 */ /* 0x000f280000100800 */
[----:B------:R-:W4:Y:S04]  /*170f0*/  LDL.LU R149, [R1+0xe28] ;  /* 0x000e280001957983 */ /* 0x000f280000300800 */
[----:B------:R-:W4:Y:S04]  /*17100*/  LDL.LU R150, [R1+0xe24] ;  /* 0x000e240001967983 */ /* 0x000f280000300800 */
[----:B------:R-:W4:Y:S01]  /*17110*/  LDL.LU R151, [R1+0xe20] ;  /* 0x000e200001977983 */ /* 0x000f220000300800 */
[----:B------:R-:W-:Y:S01]  /*17120*/  LOP3.LUT R154, R154, 0xffff, RZ, 0xc0, !PT ;  /* 0x0000ffff9a9a7812 */ /* 0x000fe200078ec0ff */
[----:B--2---:R-:W-:-:S03]  /*17130*/  @P0 IMAD.MOV.U32 R9, RZ, RZ, R32 ;  /* 0x000000ffff090224 */ /* 0x004fc600078e0020 */
[--C-:B------:R-:W-:Y:S02]  /*17140*/  PRMT R26, R8, 0x3340, R154.reuse ;  /* 0x00003340081a7816 */ /* 0x100fe4000000009a */
[----:B------:R-:W-:Y:S01]  /*17150*/  PRMT R154, RZ, 0x7610, R154 ;  /* 0x00007610ff9a7816 */ /* 0x000fe2000000009a */
[----:B------:R-:W-:Y:S01]  /*17160*/  @P0 IMAD.MOV.U32 R8, RZ, RZ, R31 ;  /* 0x000000ffff080224 */ /* 0x000fe200078e001f */
[----:B------:R-:W-:-:S04]  /*17170*/  LOP3.LUT R249, R249, 0xffff, RZ, 0xc0, !PT ;  /* 0x0000fffff9f97812 */ /* 0x000fc800078ec0ff */
[----:B------:R0:W2:Y:S01]  /*17180*/  @P0 LDG.E.U8 R154, desc[UR58][R8.64] ;  /* 0x0000003a089a0981 */ /* 0x0000a2000c1e1100 */
[----:B------:R-:W-:Y:S02]  /*17190*/  ISETP.GT.AND P0, PT, R5, 0x3f, PT ;  /* 0x0000003f0500780c */ /* 0x000fe40003f04270 */
[----:B------:R-:W-:Y:S02]  /*171a0*/  LOP3.LUT R248, R248, 0xffff, RZ, 0xc0, !PT ;  /* 0x0000fffff8f87812 */ /* 0x000fe400078ec0ff */
[----:B------:R-:W-:Y:S02]  /*171b0*/  LOP3.LUT R245, R245, 0xffff, RZ, 0xc0, !PT ;  /* 0x0000fffff5f57812 */ /* 0x000fe400078ec0ff */
[----:B------:R-:W-:Y:S02]  /*171c0*/  LOP3.LUT R152, R152, 0xffff, RZ, 0xc0, !PT ;  /* 0x0000ffff98987812 */ /* 0x000fe400078ec0ff */
[----:B------:R-:W-:Y:S02]  /*171d0*/  LOP3.LUT R15, R15, 0xffff, RZ, 0xc0, !PT ;  /* 0x0000ffff0f0f7812 */ /* 0x000fe400078ec0ff */
[----:B------:R-:W-:-:S02]  /*171e0*/  LOP3.LUT R14, R14, 0xffff, RZ, 0xc0, !PT ;  /* 0x0000ffff0e0e7812 */ /* 0x000fc400078ec0ff */
[----:B------:R-:W-:Y:S02]  /*171f0*/  LOP3.LUT R11, R11, 0xffff, RZ, 0xc0, !PT ;  /* 0x0000ffff0b0b7812 */ /* 0x000fe400078ec0ff */
[----:B------:R-:W-:Y:S02]  /*17200*/  LOP3.LUT R10, R10, 0xffff, RZ, 0xc0, !PT ;  /* 0x0000ffff0a0a7812 */ /* 0x000fe400078ec0ff */
[----:B------:R-:W-:Y:S02]  /*17210*/  LOP3.LUT R252, R252, 0xffff, RZ, 0xc0, !PT ;  /* 0x0000fffffcfc7812 */ /* 0x000fe400078ec0ff */
[----:B------:R-:W-:Y:S02]  /*17220*/  LOP3.LUT R16, R16, 0xffff, RZ, 0xc0, !PT ;  /* 0x0000ffff10107812 */ /* 0x000fe400078ec0ff */
[----:B------:R-:W-:Y:S02]  /*17230*/  PRMT R248, R249, 0x3340, R248 ;  /* 0x00003340f9f87816 */ /* 0x000fe400000000f8 */
[----:B------:R-:W-:-:S02]  /*17240*/  PRMT R152, R245, 0x3340, R152 ;  /* 0x00003340f5987816 */ /* 0x000fc40000000098 */
[----:B------:R-:W-:Y:S02]  /*17250*/  PRMT R14, R15, 0x3340, R14 ;  /* 0x000033400f0e7816 */ /* 0x000fe4000000000e */
[----:B------:R-:W-:Y:S02]  /*17260*/  PRMT R11, R11, 0x3340, R10 ;  /* 0x000033400b0b7816 */ /* 0x000fe4000000000a */
[----:B------:R-:W-:Y:S02]  /*17270*/  PRMT R252, R252, 0x3340, R16 ;  /* 0x00003340fcfc7816 */ /* 0x000fe40000000010 */
[----:B------:R-:W-:Y:S01]  /*17280*/  PRMT R10, R248, 0x5410, R152 ;  /* 0x00005410f80a7816 */ /* 0x000fe20000000098 */
[----:B0-----:R-:W-:Y:S01]  /*17290*/  @P0 IMAD.MOV.U32 R9, RZ, RZ, R30 ;  /* 0x000000ffff090224 */ /* 0x001fe200078e001e */
[----:B------:R-:W-:Y:S02]  /*172a0*/  PRMT R16, RZ, 0x7610, R16 ;  /* 0x00007610ff107816 */ /* 0x000fe40000000010 */
[----:B------:R-:W-:-:S02]  /*172b0*/  PRMT R11, R14, 0x5410, R11 ;  /* 0x000054100e0b7816 */ /* 0x000fc4000000000b */
[----:B------:R-:W-:Y:S02]  /*172c0*/  PRMT R152, RZ, 0x7610, R152 ;  /* 0x00007610ff987816 */ /* 0x000fe40000000098 */
        /* <DEDUP_REMOVED lines=8> */
[----:B------:R-:W-:Y:S02]  /*17350*/  PRMT R250, R251, 0x3340, R250 ;  /* 0x00003340fbfa7816 */ /* 0x000fe400000000fa */
[----:B------:R-:W-:Y:S01]  /*17360*/  PRMT R243, R244, 0x3340, R243 ;  /* 0x00003340f4f37816 */ /* 0x000fe200000000f3 */
[----:B---3--:R-:W-:-:S05]  /*17370*/  @P0 IMAD.MOV.U32 R8, RZ, RZ, R29 ;  /* 0x000000ffff080224 */ /* 0x008fca00078e001d */
[----:B------:R0:W3:Y:S02]  /*17380*/  @P0 LDG.E.U8 R16, desc[UR58][R8.64] ;  /* 0x0000003a08100981 */ /* 0x0000e4000c1e1100 */
[----:B0-----:R-:W-:Y:S02]  /*17390*/  PRMT R8, R27, 0x5410, R28 ;  /* 0x000054101b087816 */ /* 0x001fe4000000001c */
[----:B------:R-:W-:Y:S01]  /*173a0*/  PRMT R9, R26, 0x5410, R252 ;  /* 0x000054101a097816 */ /* 0x000fe200000000fc */
[----:B----4-:R-:W-:Y:S02]  /*173b0*/  @P0 IMAD.MOV.U32 R14, RZ, RZ, R24 ;  /* 0x000000ffff0e0224 */ /* 0x010fe400078e0018 */
[----:B------:R-:W-:-:S05]  /*173c0*/  @P0 IMAD.MOV.U32 R15, RZ, RZ, R25 ;  /* 0x000000ffff0f0224 */ /* 0x000fca00078e0019 */
[----:B------:R0:W4:Y:S01]  /*173d0*/  @P0 LDG.E.U8 R152, desc[UR58][R14.64] ;  /* 0x0000003a0e980981 */ /* 0x000122000c1e1100 */
[----:B------:R-:W-:Y:S06]  /*173e0*/  BAR.SYNC.DEFER_BLOCKING 0x0 ;  /* 0x0000000000007b1d */ /* 0x000fec0000010000 */
[----:B------:R1:W-:Y:S02]  /*173f0*/  STS.128 [R6+UR4], R8 ;  /* 0x0000000806007988 */ /* 0x0003e40008000c04 */
[----:B-1----:R-:W-:Y:S02]  /*17400*/  LOP3.LUT R11, R149, 0xffff, RZ, 0xc0, !PT ;  /* 0x0000ffff950b7812 */ /* 0x002fe400078ec0ff */
[----:B------:R-:W-:-:S02]  /*17410*/  LOP3.LUT R10, R150, 0xffff, RZ, 0xc0, !PT ;  /* 0x0000ffff960a7812 */ /* 0x000fc400078ec0ff */
[----:B------:R-:W-:Y:S02]  /*17420*/  LOP3.LUT R9, R151, 0xffff, RZ, 0xc0, !PT ;  /* 0x0000ffff97097812 */ /* 0x000fe400078ec0ff */
[----:B------:R-:W-:Y:S02]  /*17430*/  LOP3.LUT R8, R3, 0xffff, RZ, 0xc0, !PT ;  /* 0x0000ffff03087812 */ /* 0x000fe400078ec0ff */
[----:B------:R-:W-:Y:S01]  /*17440*/  PRMT R245, R11, 0x3340, R10 ;  /* 0x000033400bf57816 */ /* 0x000fe2000000000a */
[----:B------:R-:W4:Y:S01]  /*17450*/  LDL.LU R3, [R1+0x1c48] ;  /* 0x001c480001037983 */ /* 0x000f220000300800 */
[----:B0-----:R-:W-:Y:S02]  /*17460*/  PRMT R15, R9, 0x3340, R8 ;  /* 0x00003340090f7816 */ /* 0x001fe40000000008 */
[----:B------:R-:W-:Y:S02]  /*17470*/  LOP3.LUT R11, R13, 0xffff, RZ, 0xc0, !PT ;  /* 0x0000ffff0d0b7812 */ /* 0x000fe400078ec0ff */
[----:B------:R-:W-:Y:S01]  /*17480*/  LOP3.LUT R10, R7, 0xffff, RZ, 0xc0, !PT ;  /* 0x0000ffff070a7812 */ /* 0x000fe200078ec0ff */
[----:B------:R-:W4:Y:S01]  /*17490*/  LDL.LU R13, [R1+0x1c44] ;  /* 0x001c4400010d7983 */ /* 0x000f220000300800 */
[----:B------:R-:W-:-:S02]  /*174a0*/  LOP3.LUT R9, R211, 0xffff, RZ, 0xc0, !PT ;  /* 0x0000ffffd3097812 */ /* 0x000fc400078ec0ff */
[----:B------:R-:W-:Y:S01]  /*174b0*/  LOP3.LUT R8, R0, 0xffff, RZ, 0xc0, !PT ;  /* 0x0000ffff00087812 */ /* 0x000fe200078ec0ff */
[----:B------:R-:W4:Y:S01]  /*174c0*/  LDL.LU R7, [R1+0x1c40] ;  /* 0x001c400001077983 */ /* 0x000f220000300800 */
[----:B------:R-:W-:Y:S02]  /*174d0*/  PRMT R14, R11, 0x3340, R10 ;  /* 0x000033400b0e7816 */ /* 0x000fe4000000000a */
[----:B------:R-:W-:Y:S01]  /*174e0*/  PRMT R9, R9, 0x3340, R8 ;  /* 0x0000334009097816 */ /* 0x000fe20000000008 */
[----:B------:R-:W4:Y:S01]  /*174f0*/  LDL.LU R211, [R1+0x1c3c] ;  /* 0x001c3c0001d37983 */ /* 0x000f220000300800 */
[----:B------:R-:W-:Y:S02]  /*17500*/  PRMT R10, R247, 0x3340, R246 ;  /* 0x00003340f70a7816 */ /* 0x000fe400000000f6 */
[----:B------:R-:W-:Y:S01]  /*17510*/  PRMT R11, R242, 0x3340, R239 ;  /* 0x00003340f20b7816 */ /* 0x000fe200000000ef */
[----:B------:R-:W4:Y:S01]  /*17520*/  LDL.LU R0, [R1+0x1c38] ;  /* 0x001c380001007983 */ /* 0x000f220000300800 */
[----:B------:R-:W-:-:S02]  /*17530*/  PRMT R8, R245, 0x5410, R15 ;  /* 0x00005410f5087816 */ /* 0x000fc4000000000f */
[----:B------:R-:W-:Y:S01]  /*17540*/  PRMT R9, R14, 0x5410, R9 ;  /* 0x000054100e097816 */ /* 0x000fe20000000009 */
[----:B------:R-:W2:Y:S01]  /*17550*/  LDL R28, [R1+0xe3c] ;  /* 0x000e3c00011c7983 */ /* 0x000ea20000100800 */
[----:B------:R-:W-:Y:S02]  /*17560*/  PRMT R10, R250, 0x5410, R10 ;  /* 0x00005410fa0a7816 */ /* 0x000fe4000000000a */
[----:B------:R-:W-:Y:S01]  /*17570*/  PRMT R11, R243, 0x5410, R11 ;  /* 0x00005410f30b7816 */ /* 0x000fe2000000000b */
[----:B------:R-:W3:Y:S04]  /*17580*/  LDL R14, [R1+0x1634] ;  /* 0x00163400010e7983 */ /* 0x000ee80000100800 */
[----:B------:R0:W-:Y:S01]  /*17590*/  STS.128 [R6+UR4+0x4000], R8 ;  /* 0x0040000806007988 */ /* 0x0001e20008000c04 */
[----:B------:R-:W-:-:S02]  /*175a0*/  LOP3.LUT R240, R240, 0xffff, RZ, 0xc0, !PT ;  /* 0x0000fffff0f07812 */ /* 0x000fc400078ec0ff */
[----:B------:R-:W-:Y:S01]  /*175b0*/  LOP3.LUT R237, R237, 0xffff, RZ, 0xc0, !PT ;  /* 0x0000ffffeded7812 */ /* 0x000fe200078ec0ff */
[----:B------:R-:W4:Y:S01]  /*175c0*/  LDL R27, [R1+0x1620] ;  /* 0x00162000011b7983 */ /* 0x000f220000100800 */
[----:B------:R-:W-:Y:S02]  /*175d0*/  LOP3.LUT R235, R235, 0xffff, RZ, 0xc0, !PT ;  /* 0x0000ffffebeb7812 */ /* 0x000fe400078ec0ff */
[----:B------:R-:W-:Y:S01]  /*175e0*/  LOP3.LUT R233, R233, 0xffff, RZ, 0xc0, !PT ;  /* 0x0000ffffe9e97812 */ /* 0x000fe200078ec0ff */
[----:B------:R-:W4:Y:S01]  /*175f0*/  LDL R26, [R1+0x1624] ;  /* 0x00162400011a7983 */ /* 0x000f220000100800 */
[----:B------:R-:W-:Y:S02]  /*17600*/  LOP3.LUT R231, R231, 0xffff, RZ, 0xc0, !PT ;  /* 0x0000ffffe7e77812 */ /* 0x000fe400078ec0ff */
[----:B------:R-:W-:Y:S01]  /*17610*/  LOP3.LUT R229, R229, 0xffff, RZ, 0xc0, !PT ;  /* 0x0000ffffe5e57812 */ /* 0x000fe200078ec0ff */
[----:B------:R-:W4:Y:S04]  /*17620*/  LDL R25, [R1+0x1614] ;  /* 0x0016140001197983 */ /* 0x000f280000100800 */
[----:B0-----:R-:W2:Y:S01]  /*17630*/  LDL R6, [R1+0x1638] ;  /* 0x0016380001067983 */ /* 0x001ea20000100800 */
[----:B------:R-:W-:-:S02]  /*17640*/  LOP3.LUT R227, R227, 0xffff, RZ, 0xc0, !PT ;  /* 0x0000ffffe3e37812 */ /* 0x000fc400078ec0ff */
[----:B------:R-:W-:Y:S01]  /*17650*/  LOP3.LUT R225, R225, 0xffff, RZ, 0xc0, !PT ;  /* 0x0000ffffe1e17812 */ /* 0x000fe200078ec0ff */
[----:B------:R-:W4:Y:S01]  /*17660*/  LDL R15, [R1+0x1618] ;  /* 0x00161800010f7983 */ /* 0x000f220000100800 */
[----:B------:R-:W-:Y:S02]  /*17670*/  LOP3.LUT R223, R223, 0xffff, RZ, 0xc0, !PT ;  /* 0x0000ffffdfdf7812 */ /* 0x000fe400078ec0ff */
[----:B------:R-:W-:Y:S01]  /*17680*/  LOP3.LUT R221, R221, 0xffff, RZ, 0xc0, !PT ;  /* 0x0000ffffdddd7812 */ /* 0x000fe200078ec0ff */
[----:B------:R-:W4:Y:S01]  /*17690*/  LDL R24, [R1+0x1630] ;  /* 0x0016300001187983 */ /* 0x000f220000100800 */
[----:B------:R-:W-:Y:S02]  /*176a0*/  LOP3.LUT R219, R219, 0xffff, RZ, 0xc0, !PT ;  /* 0x0000ffffdbdb7812 */ /* 0x000fe400078ec0ff */
[----:B------:R-:W-:Y:S02]  /*176b0*/  LOP3.LUT R217, R217, 0xffff, RZ, 0xc0, !PT ;  /* 0x0000ffffd9d97812 */ /* 0x000fe400078ec0ff */
[----:B------:R-:W-:-:S02]  /*176c0*/  LOP3.LUT R215, R215, 0xffff, RZ, 0xc0, !PT ;  /* 0x0000ffffd7d77812 */ /* 0x000fc400078ec0ff */
[----:B------:R-:W-:Y:S02]  /*176d0*/  LOP3.LUT R213, R213, 0xffff, RZ, 0xc0, !PT ;  /* 0x0000ffffd5d57812 */ /* 0x000fe400078ec0ff */
[----:B------:R-:W-:Y:S02]  /*176e0*/  LOP3.LUT R209, R209, 0xffff, RZ, 0xc0, !PT ;  /* 0x0000ffffd1d17812 */ /* 0x000fe400078ec0ff */
[----:B------:R-:W-:Y:S02]  /*176f0*/  LOP3.LUT R205, R205, 0xffff, RZ, 0xc0, !PT ;  /* 0x0000ffffcdcd7812 */ /* 0x000fe400078ec0ff */
[----:B------:R-:W-:Y:S02]  /*17700*/  PRMT R237, R240, 0x3340, R237 ;  /* 0x00003340f0ed7816 */ /* 0x000fe400000000ed */
[----:B------:R-:W-:Y:S02]  /*17710*/  PRMT R8, R235, 0x3340, R233 ;  /* 0x00003340eb087816 */ /* 0x000fe400000000e9 */
[----:B------:R-:W-:-:S02]  /*17720*/  PRMT R229, R231, 0x3340, R229 ;  /* 0x00003340e7e57816 */ /* 0x000fc400000000e5 */
[----:B------:R-:W-:Y:S02]  /*17730*/  PRMT R9, R227, 0x3340, R225 ;  /* 0x00003340e3097816 */ /* 0x000fe400000000e1 */
[----:B------:R-:W-:Y:S02]  /*17740*/  PRMT R221, R223, 0x3340, R221 ;  /* 0x00003340dfdd7816 */ /* 0x000fe400000000dd */
[----:B------:R-:W-:Y:S02]  /*17750*/  PRMT R10, R219, 0x3340, R217 ;  /* 0x00003340db0a7816 */ /* 0x000fe400000000d9 */
[----:B------:R-:W-:Y:S02]  /*17760*/  PRMT R213, R215, 0x3340, R213 ;  /* 0x00003340d7d57816 */ /* 0x000fe400000000d5 */
[----:B------:R-:W-:Y:S02]  /*17770*/  PRMT R11, R209, 0x3340, R205 ;  /* 0x00003340d10b7816 */ /* 0x000fe400000000cd */
[----:B------:R-:W-:-:S02]  /*17780*/  PRMT R8, R237, 0x5410, R8 ;  /* 0x00005410ed087816 */ /* 0x000fc40000000008 */
[----:B------:R-:W-:Y:S02]  /*17790*/  PRMT R9, R229, 0x5410, R9 ;  /* 0x00005410e5097816 */ /* 0x000fe40000000009 */
[----:B------:R-:W-:Y:S02]  /*177a0*/  PRMT R10, R221, 0x5410, R10 ;  /* 0x00005410dd0a7816 */ /* 0x000fe4000000000a */
[----:B------:R-:W-:Y:S02]  /*177b0*/  PRMT R11, R213, 0x5410, R11 ;  /* 0x00005410d50b7816 */ /* 0x000fe4000000000b */
[----:B------:R-:W-:Y:S02]  /*177c0*/  LOP3.LUT R241, R241, 0xffff, RZ, 0xc0, !PT ;  /* 0x0000fffff1f17812 */ /* 0x000fe400078ec0ff */
[----:B------:R-:W-:Y:S02]  /*177d0*/  LOP3.LUT R238, R238, 0xffff, RZ, 0xc0, !PT ;  /* 0x0000ffffeeee7812 */ /* 0x000fe400078ec0ff */
[----:B------:R-:W-:-:S02]  /*177e0*/  LOP3.LUT R236, R236, 0xffff, RZ, 0xc0, !PT ;  /* 0x0000ffffecec7812 */ /* 0x000fc400078ec0ff */
[----:B------:R-:W-:Y:S02]  /*177f0*/  LOP3.LUT R234, R234, 0xffff, RZ, 0xc0, !PT ;  /* 0x0000ffffeaea7812 */ /* 0x000fe400078ec0ff */
        /* <DEDUP_REMOVED lines=12> */
[----:B------:R-:W-:Y:S02]  /*178c0*/  PRMT R238, R241, 0x3340, R238 ;  /* 0x00003340f1ee7816 */ /* 0x000fe400000000ee */
[----:B------:R-:W-:Y:S02]  /*178d0*/  PRMT R230, R232, 0x3340, R230 ;  /* 0x00003340e8e67816 */ /* 0x000fe400000000e6 */
[----:B------:R-:W-:Y:S02]  /*178e0*/  PRMT R222, R224, 0x3340, R222 ;  /* 0x00003340e0de7816 */ /* 0x000fe400000000de */
[----:B------:R-:W-:Y:S02]  /*178f0*/  PRMT R214, R216, 0x3340, R214 ;  /* 0x00003340d8d67816 */ /* 0x000fe400000000d6 */
        /* <DEDUP_REMOVED lines=36> */
[----:B------:R-:W-:-:S02]  /*17b40*/  PRMT R206, R210, 0x3340, R206 ;  /* 0x00003340d2ce7816 */ /* 0x000fc400000000ce */
[----:B------:R-:W-:Y:S02]  /*17b50*/  PRMT R197, R199, 0x3340, R197 ;  /* 0x00003340c7c57816 */ /* 0x000fe400000000c5 */
[----:B------:R-:W-:Y:S02]  /*17b60*/  PRMT R186, R189, 0x3340, R186 ;  /* 0x00003340bdba7816 */ /* 0x000fe400000000ba */
[----:B------:R-:W-:Y:S01]  /*17b70*/  PRMT R174, R177, 0x3340, R174 ;  /* 0x00003340b1ae7816 */ /* 0x000fe200000000ae */
[----:B--2---:R0:W-:Y:S02]  /*17b80*/  STS.128 [R6+UR4], R8 ;  /* 0x0000000806007988 */ /* 0x0041e40008000c04 */
[----:B0-----:R-:W-:Y:S02]  /*17b90*/  PRMT R8, R236, 0x3340, R234 ;  /* 0x00003340ec087816 */ /* 0x001fe400000000ea */
[----:B------:R-:W-:Y:S02]  /*17ba0*/  PRMT R9, R228, 0x3340, R226 ;  /* 0x00003340e4097816 */ /* 0x000fe400000000e2 */
[----:B------:R-:W-:-:S02]  /*17bb0*/  PRMT R10, R220, 0x3340, R218 ;  /* 0x00003340dc0a7816 */ /* 0x000fc400000000da */
[----:B------:R-:W-:Y:S02]  /*17bc0*/  PRMT R11, R212, 0x3340, R207 ;  /* 0x00003340d40b7816 */ /* 0x000fe400000000cf */
[----:B------:R-:W-:Y:S02]  /*17bd0*/  PRMT R8, R238, 0x5410, R8 ;  /* 0x00005410ee087816 */ /* 0x000fe40000000008 */
[----:B------:R-:W-:Y:S02]  /*17be0*/  PRMT R9, R230, 0x5410, R9 ;  /* 0x00005410e6097816 */ /* 0x000fe40000000009 */
[----:B------:R-:W-:Y:S02]  /*17bf0*/  PRMT R10, R222, 0x5410, R10 ;  /* 0x00005410de0a7816 */ /* 0x000fe4000000000a */
[----:B------:R-:W-:-:S05]  /*17c00*/  PRMT R11, R214, 0x5410, R11 ;  /* 0x00005410d60b7816 */ /* 0x000fca000000000b */
[----:B------:R0:W-:Y:S02]  /*17c10*/  STS.128 [R6+UR4+0x4000], R8 ;  /* 0x0040000806007988 */ /* 0x0001e40008000c04 */
[----:B0-----:R-:W0:Y:S01]  /*17c20*/  S2R R6, SR_TID.X ;  /* 0x0000000000067919 */ /* 0x001e220000002100 */
[----:B------:R-:W-:Y:S02]  /*17c30*/  PRMT R8, R202, 0x3340, R200 ;  /* 0x00003340ca087816 */ /* 0x000fe400000000c8 */
[----:B------:R-:W-:Y:S02]  /*17c40*/  PRMT R9, R194, 0x3340, R191 ;  /* 0x00003340c2097816 */ /* 0x000fe400000000bf */
[----:B------:R-:W-:Y:S02]  /*17c50*/  PRMT R10, R182, 0x3340, R179 ;  /* 0x00003340b60a7816 */ /* 0x000fe400000000b3 */
[----:B------:R-:W-:Y:S02]  /*17c60*/  PRMT R11, R170, 0x3340, R166 ;  /* 0x00003340aa0b7816 */ /* 0x000fe400000000a6 */
[----:B------:R-:W-:-:S02]  /*17c70*/  PRMT R8, R204, 0x5410, R8 ;  /* 0x00005410cc087816 */ /* 0x000fc40000000008 */
[----:B------:R-:W-:Y:S02]  /*17c80*/  PRMT R9, R196, 0x5410, R9 ;  /* 0x00005410c4097816 */ /* 0x000fe40000000009 */
[----:B------:R-:W-:Y:S02]  /*17c90*/  PRMT R10, R185, 0x5410, R10 ;  /* 0x00005410b90a7816 */ /* 0x000fe4000000000a */
[----:B------:R-:W-:-:S05]  /*17ca0*/  PRMT R11, R173, 0x5410, R11 ;  /* 0x00005410ad0b7816 */ /* 0x000fca000000000b */
[----:B---3--:R1:W-:Y:S01]  /*17cb0*/  STS.128 [R14+UR4], R8 ;  /* 0x000000080e007988 */ /* 0x0083e20008000c04 */
[----:B0-----:R-:W-:Y:S02]  /*17cc0*/  LOP3.LUT R6, R6, 0x3f, RZ, 0xc0, !PT ;  /* 0x0000003f06067812 */ /* 0x001fe400078ec0ff */
[----:B-1----:R-:W-:Y:S02]  /*17cd0*/  PRMT R8, R203, 0x3340, R201 ;  /* 0x00003340cb087816 */ /* 0x002fe400000000c9 */
[----:B------:R-:W-:Y:S02]  /*17ce0*/  PRMT R9, R195, 0x3340, R192 ;  /* 0x00003340c3097816 */ /* 0x000fe400000000c0 */
[----:B------:R-:W-:Y:S02]  /*17cf0*/  PRMT R10, R183, 0x3340, R180 ;  /* 0x00003340b70a7816 */ /* 0x000fe400000000b4 */
[----:B------:R-:W-:Y:S02]  /*17d00*/  PRMT R11, R171, 0x3340, R167 ;  /* 0x00003340ab0b7816 */ /* 0x000fe400000000a7 */
[----:B------:R-:W-:-:S02]  /*17d10*/  PRMT R8, R206, 0x5410, R8 ;  /* 0x00005410ce087816 */ /* 0x000fc40000000008 */
[----:B------:R-:W-:Y:S02]  /*17d20*/  PRMT R9, R197, 0x5410, R9 ;  /* 0x00005410c5097816 */ /* 0x000fe40000000009 */
[----:B------:R-:W-:Y:S02]  /*17d30*/  PRMT R10, R186, 0x5410, R10 ;  /* 0x00005410ba0a7816 */ /* 0x000fe4000000000a */
[----:B------:R-:W-:Y:S02]  /*17d40*/  PRMT R11, R174, 0x5410, R11 ;  /* 0x00005410ae0b7816 */ /* 0x000fe4000000000b */
[----:B------:R-:W-:Y:S02]  /*17d50*/  ISETP.GE.AND P0, PT, R6, R5, PT ;  /* 0x000000050600720c */ /* 0x000fe40003f06270 */
[----:B------:R-:W2:Y:S04]  /*17d60*/  LDL R6, [R1+0x1608] ;  /* 0x0016080001067983 */ /* 0x000ea80000100800 */
[----:B------:R0:W-:Y:S04]  /*17d70*/  STS.128 [R14+UR4+0x4000], R8 ;  /* 0x004000080e007988 */ /* 0x0001e80008000c04 */
[----:B0-----:R-:W3:Y:S04]  /*17d80*/  LDL R14, [R1+0x1604] ;  /* 0x00160400010e7983 */ /* 0x001ee80000100800 */
[----:B------:R-:W2:Y:S04]  /*17d90*/  LDL.LU R32, [R1+0xe38] ;  /* 0x000e380001207983 */ /* 0x000ea80000300800 */
[----:B------:R-:W3:Y:S04]  /*17da0*/  LDL R42, [R1+0x1200] ;  /* 0x00120000012a7983 */ /* 0x000ee80000100800 */
[----:B------:R-:W3:Y:S04]  /*17db0*/  LDL R41, [R1+0x1204] ;  /* 0x0012040001297983 */ /* 0x000ee80000100800 */
[----:B------:R-:W3:Y:S04]  /*17dc0*/  LDL R40, [R1+0x11f0] ;  /* 0x0011f00001287983 */ /* 0x000ee80000100800 */
[----:B------:R-:W3:Y:S04]  /*17dd0*/  LDL R39, [R1+0x11f4] ;  /* 0x0011f40001277983 */ /* 0x000ee80000100800 */
[----:B------:R-:W3:Y:S04]  /*17de0*/  LDL R38, [R1+0x11e0] ;  /* 0x0011e00001267983 */ /* 0x000ee80000100800 */
[----:B------:R-:W3:Y:S01]  /*17df0*/  LDL R37, [R1+0x11e4] ;  /* 0x0011e40001257983 */ /* 0x000ee20000100800 */
[----:B------:R-:W-:-:S03]  /*17e00*/  LOP3.LUT R169, R169, 0xffff, RZ, 0xc0, !PT ;  /* 0x0000ffffa9a97812 */ /* 0x000fc600078ec0ff */
[----:B------:R-:W3:Y:S01]  /*17e10*/  LDL R36, [R1+0x11d0] ;  /* 0x0011d00001247983 */ /* 0x000ee20000100800 */
[----:B------:R-:W-:-:S03]  /*17e20*/  LOP3.LUT R165, R165, 0xffff, RZ, 0xc0, !PT ;  /* 0x0000ffffa5a57812 */ /* 0x000fc600078ec0ff */
[----:B------:R-:W3:Y:S01]  /*17e30*/  LDL R35, [R1+0x11d4] ;  /* 0x0011d40001237983 */ /* 0x000ee20000100800 */
[----:B------:R-:W-:Y:S02]  /*17e40*/  LOP3.LUT R163, R163, 0xffff, RZ, 0xc0, !PT ;  /* 0x0000ffffa3a37812 */ /* 0x000fe400078ec0ff */
[----:B------:R-:W-:Y:S01]  /*17e50*/  LOP3.LUT R161, R161, 0xffff, RZ, 0xc0, !PT ;  /* 0x0000ffffa1a17812 */ /* 0x000fe200078ec0ff */
[----:B------:R-:W3:Y:S01]  /*17e60*/  LDL R34, [R1+0x11c0] ;  /* 0x0011c00001227983 */ /* 0x000ee20000100800 */
[----:B------:R-:W-:Y:S02]  /*17e70*/  LOP3.LUT R159, R159, 0xffff, RZ, 0xc0, !PT ;  /* 0x0000ffff9f9f7812 */ /* 0x000fe400078ec0ff */
[----:B------:R-:W-:Y:S01]  /*17e80*/  LOP3.LUT R157, R157, 0xffff, RZ, 0xc0, !PT ;  /* 0x0000ffff9d9d7812 */ /* 0x000fe200078ec0ff */
[----:B------:R-:W3:Y:S01]  /*17e90*/  LDL R33, [R1+0x11c4] ;  /* 0x0011c40001217983 */ /* 0x000ee20000100800 */
[----:B------:R-:W-:Y:S02]  /*17ea0*/  LOP3.LUT R155, R155, 0xffff, RZ, 0xc0, !PT ;  /* 0x0000ffff9b9b7812 */ /* 0x000fe400078ec0ff */
[----:B------:R-:W-:Y:S01]  /*17eb0*/  LOP3.LUT R153, R153, 0xffff, RZ, 0xc0, !PT ;  /* 0x0000ffff99997812 */ /* 0x000fe200078ec0ff */
[----:B------:R-:W3:Y:S01]  /*17ec0*/  LDL R31, [R1+0x11b0] ;  /* 0x0011b000011f7983 */ /* 0x000ee20000100800 */
[----:B------:R-:W-:-:S02]  /*17ed0*/  LOP3.LUT R23, R23, 0xffff, RZ, 0xc0, !PT ;  /* 0x0000ffff17177812 */ /* 0x000fc400078ec0ff */
[----:B------:R-:W-:Y:S01]  /*17ee0*/  LOP3.LUT R22, R22, 0xffff, RZ, 0xc0, !PT ;  /* 0x0000ffff16167812 */ /* 0x000fe200078ec0ff */
[----:B------:R-:W3:Y:S01]  /*17ef0*/  LDL R30, [R1+0x11b4] ;  /* 0x0011b400011e7983 */ /* 0x000ee20000100800 */
[----:B------:R-:W-:Y:S02]  /*17f00*/  LOP3.LUT R21, R21, 0xffff, RZ, 0xc0, !PT ;  /* 0x0000ffff15157812 */ /* 0x000fe400078ec0ff */
[----:B------:R-:W-:Y:S01]  /*17f10*/  LOP3.LUT R20, R20, 0xffff, RZ, 0xc0, !PT ;  /* 0x0000ffff14147812 */ /* 0x000fe200078ec0ff */
[----:B------:R-:W3:Y:S01]  /*17f20*/  LDL R29, [R1+0x11a0] ;  /* 0x0011a000011d7983 */ /* 0x000ee20000100800 */
        /* <DEDUP_REMOVED lines=16> */
[----:B------:R-:W-:-:S03]  /*18030*/  PRMT R49, RZ, 0x7610, R49 ;  /* 0x00007610ff317816 */ /* 0x000fc60000000031 */
[----:B----4-:R0:W-:Y:S01]  /*18040*/  STS.128 [R24+UR4], R8 ;  /* 0x0000000818007988 */ /* 0x0101e20008000c04 */
[----:B------:R-:W-:Y:S02]  /*18050*/  PRMT R5, RZ, 0x7610, R5 ;  /* 0x00007610ff057816 */ /* 0x000fe40000000005 */
[----:B------:R-:W-:Y:S01]  /*18060*/  PRMT R62, RZ, 0x7610, R62 ;  /* 0x00007610ff3e7816 */ /* 0x000fe2000000003e */
[----:B0-----:R-:W-:Y:S01]  /*18070*/  @!P0 IMAD.MOV.U32 R8, RZ, RZ, R28 ;  /* 0x000000ffff088224 */ /* 0x001fe200078e001c */
[----:B------:R-:W4:Y:S04]  /*18080*/  LDL R11, [R1+0x1174] ;  /* 0x00117400010b7983 */ /* 0x000f280000100800 */
[----:B------:R-:W4:Y:S01]  /*18090*/  LDL R28, [R1+0x11a4] ;  /* 0x0011a400011c7983 */ /* 0x000f220000100800 */
[----:B------:R-:W-:-:S02]  /*180a0*/  PRMT R61, RZ, 0x7610, R61 ;  /* 0x00007610ff3d7816 */ /* 0x000fc4000000003d */
[----:B------:R-:W-:Y:S01]  /*180b0*/  PRMT R60, RZ, 0x7610, R60 ;  /* 0x00007610ff3c7816 */ /* 0x000fe2000000003c */
[----:B------:R-:W4:Y:S01]  /*180c0*/  LDL R10, [R1+0x1160] ;  /* 0x00116000010a7983 */ /* 0x000f220000100800 */
[----:B--2---:R-:W-:-:S05]  /*180d0*/  @!P0 IMAD.MOV.U32 R9, RZ, RZ, R32 ;  /* 0x000000ffff098224 */ /* 0x004fca00078e0020 */
[----:B------:R0:W2:Y:S02]  /*180e0*/  @!P0 LDG.E.U8 R49, desc[UR58][R8.64] ;  /* 0x0000003a08318981 */ /* 0x0000a4000c1e1100 */
[----:B0-----:R-:W-:Y:S02]  /*180f0*/  @!P0 IMAD.MOV.U32 R8, RZ, RZ, R26 ;  /* 0x000000ffff088224 */ /* 0x001fe400078e001a */
[----:B------:R-:W-:Y:S01]  /*18100*/  @!P0 IMAD.MOV.U32 R9, RZ, RZ, R27 ;  /* 0x000000ffff098224 */ /* 0x000fe200078e001b */
[----:B------:R-:W2:Y:S04]  /*18110*/  LDL R26, [R1+0x1194] ;  /* 0x00119400011a7983 */ /* 0x000ea80000100800 */
[----:B------:R-:W2:Y:S04]  /*18120*/  LDL R27, [R1+0x1190] ;  /* 0x00119000011b7983 */ /* 0x000ea80000100800 */
[----:B------:R0:W2:Y:S02]  /*18130*/  @!P0 LDG.E.U8 R5, desc[UR58][R8.64] ;  /* 0x0000003a08058981 */ /* 0x0000a4000c1e1100 */
[----:B0-----:R-:W-:-:S02]  /*18140*/  @!P0 IMAD.MOV.U32 R8, RZ, RZ, R15 ;  /* 0x000000ffff088224 */ /* 0x001fc400078e000f */
[----:B------:R-:W-:Y:S01]  /*18150*/  @!P0 IMAD.MOV.U32 R9, RZ, RZ, R25 ;  /* 0x000000ffff098224 */ /* 0x000fe200078e0019 */
[----:B------:R-:W2:Y:S04]  /*18160*/  LDL R15, [R1+0x1184] ;  /* 0x00118400010f7983 */ /* 0x000ea80000100800 */
[----:B------:R-:W2:Y:S04]  /*18170*/  LDL R25, [R1+0x1180] ;  /* 0x0011800001197983 */ /* 0x000ea80000100800 */
[----:B------:R3:W2:Y:S02]  /*18180*/  @!P0 LDG.E.U8 R62, desc[UR58][R8.64] ;  /* 0x0000003a083e8981 */ /* 0x0006a4000c1e1100 */
[----:B---3--:R-:W-:-:S02]  /*18190*/  @!P0 IMAD.MOV.U32 R9, RZ, RZ, R14 ;  /* 0x000000ffff098224 */ /* 0x008fc400078e000e */
[----:B------:R-:W3:Y:S01]  /*181a0*/  LDL R14, [R1+0x1170] ;  /* 0x00117000010e7983 */ /* 0x000ee20000100800 */
[----:B------:R-:W-:-:S03]  /*181b0*/  @!P0 IMAD.MOV.U32 R8, RZ, RZ, R6 ;  /* 0x000000ffff088224 */ /* 0x000fc600078e0006 */
[----:B------:R-:W3:Y:S04]  /*181c0*/  LDL R6, [R1+0x1164] ;  /* 0x0011640001067983 */ /* 0x000ee80000100800 */
[----:B------:R0:W3:Y:S01]  /*181d0*/  @!P0 LDG.E.U8 R61, desc[UR58][R8.64] ;  /* 0x0000003a083d8981 */ /* 0x0000e2000c1e1100 */
[----:B------:R-:W-:Y:S01]  /*181e0*/  PRMT R59, RZ, 0x7610, R59 ;  /* 0x00007610ff3b7816 */ /* 0x000fe2000000003b */
[----:B0-----:R-:W-:Y:S02]  /*181f0*/  @!P0 IMAD.MOV.U32 R8, RZ, RZ, R41 ;  /* 0x000000ffff088224 */ /* 0x001fe400078e0029 */
[----:B------:R-:W-:-:S05]  /*18200*/  @!P0 IMAD.MOV.U32 R9, RZ, RZ, R42 ;  /* 0x000000ffff098224 */ /* 0x000fca00078e002a */
[----:B------:R0:W3:Y:S01]  /*18210*/  @!P0 LDG.E.U8 R60, desc[UR58][R8.64] ;  /* 0x0000003a083c8981 */ /* 0x0000e2000c1e1100 */
[----:B------:R-:W-:Y:S01]  /*18220*/  PRMT R58, RZ, 0x7610, R58 ;  /* 0x00007610ff3a7816 */ /* 0x000fe2000000003a */
[----:B0-----:R-:W-:Y:S02]  /*18230*/  @!P0 IMAD.MOV.U32 R8, RZ, RZ, R39 ;  /* 0x000000ffff088224 */ /* 0x001fe400078e0027 */
[----:B------:R-:W-:-:S05]  /*18240*/  @!P0 IMAD.MOV.U32 R9, RZ, RZ, R40 ;  /* 0x000000ffff098224 */ /* 0x000fca00078e0028 */
[----:B------:R0:W3:Y:S01]  /*18250*/  @!P0 LDG.E.U8 R59, desc[UR58][R8.64] ;  /* 0x0000003a083b8981 */ /* 0x0000e2000c1e1100 */
[----:B------:R-:W-:Y:S01]  /*18260*/  PRMT R57, RZ, 0x7610, R57 ;  /* 0x00007610ff397816 */ /* 0x000fe20000000039 */
[----:B0-----:R-:W-:Y:S02]  /*18270*/  @!P0 IMAD.MOV.U32 R8, RZ, RZ, R37 ;  /* 0x000000ffff088224 */ /* 0x001fe400078e0025 */
[----:B------:R-:W-:Y:S01]  /*18280*/  @!P0 IMAD.MOV.U32 R9, RZ, RZ, R38 ;  /* 0x000000ffff098224 */ /* 0x000fe200078e0026 */
[----:B------:R-:W-:Y:S01]  /*18290*/  PRMT R56, RZ, 0x7610, R56 ;  /* 0x00007610ff387816 */ /* 0x000fe20000000038 */
[----:B------:R-:W3:Y:S04]  /*182a0*/  LDL R37, [R1+0x1120] ;  /* 0x0011200001257983 */ /* 0x000ee80000100800 */
[----:B------:R0:W3:Y:S02]  /*182b0*/  @!P0 LDG.E.U8 R58, desc[UR58][R8.64] ;  /* 0x0000003a083a8981 */ /* 0x0000e4000c1e1100 */
[----:B0-----:R-:W-:-:S02]  /*182c0*/  @!P0 IMAD.MOV.U32 R8, RZ, RZ, R35 ;  /* 0x000000ffff088224 */ /* 0x001fc400078e0023 */
[----:B------:R-:W-:Y:S01]  /*182d0*/  @!P0 IMAD.MOV.U32 R9, RZ, RZ, R36 ;  /* 0x000000ffff098224 */ /* 0x000fe200078e0024 */
[----:B------:R-:W-:Y:S01]  /*182e0*/  PRMT R55, RZ, 0x7610, R55 ;  /* 0x00007610ff377816 */ /* 0x000fe20000000037 */
[----:B------:R-:W3:Y:S04]  /*182f0*/  LDL R36, [R1+0x1124] ;  /* 0x0011240001247983 */ /* 0x000ee80000100800 */
[----:B------:R0:W3:Y:S01]  /*18300*/  @!P0 LDG.E.U8 R57, desc[UR58][R8.64] ;  /* 0x0000003a08398981 */ /* 0x0000e2000c1e1100 */
[----:B------:R-:W-:Y:S02]  /*18310*/  PRMT R54, RZ, 0x7610, R54 ;  /* 0x00007610ff367816 */ /* 0x000fe40000000036 */
[----:B------:R-:W-:Y:S01]  /*18320*/  PRMT R53, RZ, 0x7610, R53 ;  /* 0x00007610ff357816 */ /* 0x000fe20000000035 */
[----:B------:R-:W3:Y:S01]  /*18330*/  LDL R35, [R1+0x1110] ;  /* 0x0011100001237983 */ /* 0x000ee20000100800 */
[----:B0-----:R-:W-:-:S02]  /*18340*/  @!P0 IMAD.MOV.U32 R8, RZ, RZ, R33 ;  /* 0x000000ffff088224 */ /* 0x001fc400078e0021 */
[----:B------:R-:W-:Y:S01]  /*18350*/  @!P0 IMAD.MOV.U32 R9, RZ, RZ, R34 ;  /* 0x000000ffff098224 */ /* 0x000fe200078e0022 */
[----:B------:R-:W-:Y:S01]  /*18360*/  PRMT R52, RZ, 0x7610, R52 ;  /* 0x00007610ff347816 */ /* 0x000fe20000000034 */
[----:B------:R-:W3:Y:S04]  /*18370*/  LDL R34, [R1+0x1130] ;  /* 0x0011300001227983 */ /* 0x000ee80000100800 */
[----:B------:R0:W3:Y:S01]  /*18380*/  @!P0 LDG.E.U8 R56, desc[UR58][R8.64] ;  /* 0x0000003a08388981 */ /* 0x0000e2000c1e1100 */
[----:B------:R-:W-:-:S03]  /*18390*/  PRMT R51, RZ, 0x7610, R51 ;  /* 0x00007610ff337816 */ /* 0x000fc60000000033 */
[----:B------:R-:W3:Y:S01]  /*183a0*/  LDL R33, [R1+0x1114] ;  /* 0x0011140001217983 */ /* 0x000ee20000100800 */
[----:B0-----:R-:W-:Y:S02]  /*183b0*/  @!P0 IMAD.MOV.U32 R8, RZ, RZ, R30 ;  /* 0x000000ffff088224 */ /* 0x001fe400078e001e */
[----:B------:R-:W-:Y:S01]  /*183c0*/  @!P0 IMAD.MOV.U32 R9, RZ, RZ, R31 ;  /* 0x000000ffff098224 */ /* 0x000fe200078e001f */
[----:B------:R-:W-:Y:S01]  /*183d0*/  PRMT R50, RZ, 0x7610, R50 ;  /* 0x00007610ff327816 */ /* 0x000fe20000000032 */
[----:B------:R-:W3:Y:S04]  /*183e0*/  LDL R31, [R1+0x1100] ;  /* 0x00110000011f7983 */ /* 0x000ee80000100800 */
[----:B------:R4:W3:Y:S01]  /*183f0*/  @!P0 LDG.E.U8 R55, desc[UR58][R8.64] ;  /* 0x0000003a08378981 */ /* 0x0008e2000c1e1100 */
[----:B------:R-:W-:-:S02]  /*18400*/  LOP3.LUT R193, R193, 0xffff, RZ, 0xc0, !PT ;  /* 0x0000ffffc1c17812 */ /* 0x000fc400078ec0ff */
[----:B------:R-:W-:Y:S01]  /*18410*/  LOP3.LUT R190, R190, 0xffff, RZ, 0xc0, !PT ;  /* 0x0000ffffbebe7812 */ /* 0x000fe200078ec0ff */
[----:B------:R-:W3:Y:S01]  /*18420*/  LDL R30, [R1+0x10f0] ;  /* 0x0010f000011e7983 */ /* 0x000ee20000100800 */
[----:B----4-:R-:W-:Y:S02]  /*18430*/  @!P0 IMAD.MOV.U32 R8, RZ, RZ, R28 ;  /* 0x000000ffff088224 */ /* 0x010fe400078e001c */
[----:B------:R-:W-:Y:S01]  /*18440*/  @!P0 IMAD.MOV.U32 R9, RZ, RZ, R29 ;  /* 0x000000ffff098224 */ /* 0x000fe200078e001d */
[----:B------:R-:W-:Y:S01]  /*18450*/  LOP3.LUT R187, R187, 0xffff, RZ, 0xc0, !PT ;  /* 0x0000ffffbbbb7812 */ /* 0x000fe200078ec0ff */
[----:B------:R-:W4:Y:S04]  /*18460*/  LDL R29, [R1+0x10f4] ;  /* 0x0010f400011d7983 */ /* 0x000f280000100800 */
[----:B------:R2:W4:Y:S01]  /*18470*/  @!P0 LDG.E.U8 R54, desc[UR58][R8.64] ;  /* 0x0000003a08368981 */ /* 0x000522000c1e1100 */
[----:B------:R-:W-:-:S02]  /*18480*/  LOP3.LUT R184, R184, 0xffff, RZ, 0xc0, !PT ;  /* 0x0000ffffb8b87812 */ /* 0x000fc400078ec0ff */
[----:B------:R-:W-:Y:S01]  /*18490*/  LOP3.LUT R181, R181, 0xffff, RZ, 0xc0, !PT ;  /* 0x0000ffffb5b57812 */ /* 0x000fe200078ec0ff */
[----:B------:R-:W4:Y:S01]  /*184a0*/  LDL R28, [R1+0x10e0] ;  /* 0x0010e000011c7983 */ /* 0x000f220000100800 */
[----:B--2---:R-:W-:-:S03]  /*184b0*/  @!P0 IMAD.MOV.U32 R8, RZ, RZ, R26 ;  /* 0x000000ffff088224 */ /* 0x004fc600078e001a */
[----:B------:R-:W2:Y:S01]  /*184c0*/  LDL R26, [R1+0x1134] ;  /* 0x00113400011a7983 */ /* 0x000ea20000100800 */
[----:B------:R-:W-:-:S03]  /*184d0*/  @!P0 IMAD.MOV.U32 R9, RZ, RZ, R27 ;  /* 0x000000ffff098224 */ /* 0x000fc600078e001b */
[----:B------:R-:W4:Y:S04]  /*184e0*/  LDL R27, [R1+0x1140] ;  /* 0x00114000011b7983 */ /* 0x000f280000100800 */
[----:B------:R0:W2:Y:S02]  /*184f0*/  @!P0 LDG.E.U8 R53, desc[UR58][R8.64] ;  /* 0x0000003a08358981 */ /* 0x0000a4000c1e1100 */
[----:B0-----:R-:W-:Y:S01]  /*18500*/  @!P0 IMAD.MOV.U32 R8, RZ, RZ, R15 ;  /* 0x000000ffff088224 */ /* 0x001fe200078e000f */
[----:B------:R-:W-:Y:S01]  /*18510*/  LOP3.LUT R178, R178, 0xffff, RZ, 0xc0, !PT ;  /* 0x0000ffffb2b27812 */ /* 0x000fe200078ec0ff */
[----:B------:R-:W2:Y:S01]  /*18520*/  LDL R15, [R1+0x1150] ;  /* 0x00115000010f7983 */ /* 0x000ea20000100800 */
[----:B------:R-:W-:-:S03]  /*18530*/  @!P0 IMAD.MOV.U32 R9, RZ, RZ, R25 ;  /* 0x000000ffff098224 */ /* 0x000fc600078e0019 */
[----:B------:R-:W2:Y:S04]  /*18540*/  LDL R25, [R1+0x1104] ;  /* 0x0011040001197983 */ /* 0x000ea80000100800 */
[----:B------:R0:W2:Y:S02]  /*18550*/  @!P0 LDG.E.U8 R52, desc[UR58][R8.64] ;  /* 0x0000003a08348981 */ /* 0x0000a4000c1e1100 */
[----:B0-----:R-:W-:Y:S02]  /*18560*/  @!P0 IMAD.MOV.U32 R8, RZ, RZ, R11 ;  /* 0x000000ffff088224 */ /* 0x001fe400078e000b */
[----:B---3--:R-:W-:Y:S01]  /*18570*/  @!P0 IMAD.MOV.U32 R9, RZ, RZ, R14 ;  /* 0x000000ffff098224 */ /* 0x008fe200078e000e */
[----:B------:R-:W-:Y:S01]  /*18580*/  LOP3.LUT R175, R175, 0xffff, RZ, 0xc0, !PT ;  /* 0x0000ffffafaf7812 */ /* 0x000fe200078ec0ff */
[----:B------:R-:W3:Y:S04]  /*18590*/  LDL R14, [R1+0x1154] ;  /* 0x00115400010e7983 */ /* 0x000ee80000100800 */
[----:B------:R0:W3:Y:S02]  /*185a0*/  @!P0 LDG.E.U8 R51, desc[UR58][R8.64] ;  /* 0x0000003a08338981 */ /* 0x0000e4000c1e1100 */
[----:B0-----:R-:W-:-:S02]  /*185b0*/  @!P0 IMAD.MOV.U32 R8, RZ, RZ, R6 ;  /* 0x000000ffff088224 */ /* 0x001fc400078e0006 */
[----:B------:R-:W2:Y:S01]  /*185c0*/  LDL R6, [R1+0x1144] ;  /* 0x0011440001067983 */ /* 0x000ea20000100800 */
[----:B------:R-:W-:Y:S01]  /*185d0*/  @!P0 IMAD.MOV.U32 R9, RZ, RZ, R10 ;  /* 0x000000ffff098224 */ /* 0x000fe200078e000a */
[----:B------:R-:W-:Y:S02]  /*185e0*/  LOP3.LUT R172, R172, 0xffff, RZ, 0xc0, !PT ;  /* 0x0000ffffacac7812 */ /* 0x000fe400078ec0ff */
[----:B------:R-:W-:Y:S02]  /*185f0*/  LOP3.LUT R168, R168, 0xffff, RZ, 0xc0, !PT ;  /* 0x0000ffffa8a87812 */ /* 0x000fe400078ec0ff */
[----:B------:R-:W-:Y:S01]  /*18600*/  LOP3.LUT R164, R164, 0xffff, RZ, 0xc0, !PT ;  /* 0x0000ffffa4a47812 */ /* 0x000fe200078ec0ff */
[----:B------:R0:W3:Y:S01]  /*18610*/  @!P0 LDG.E.U8 R50, desc[UR58][R8.64] ;  /* 0x0000003a08328981 */ /* 0x0000e2000c1e1100 */
[----:B------:R-:W-:Y:S02]  /*18620*/  LOP3.LUT R162, R162, 0xffff, RZ, 0xc0, !PT ;  /* 0x0000ffffa2a27812 */ /* 0x000fe400078ec0ff */
[----:B------:R-:W-:-:S02]  /*18630*/  LOP3.LUT R160, R160, 0xffff, RZ, 0xc0, !PT ;  /* 0x0000ffffa0a07812 */ /* 0x000fc400078ec0ff */
[----:B------:R-:W-:Y:S02]  /*18640*/  LOP3.LUT R158, R158, 0xffff, RZ, 0xc0, !PT ;  /* 0x0000ffff9e9e7812 */ /* 0x000fe400078ec0ff */
[----:B------:R-:W-:Y:S02]  /*18650*/  LOP3.LUT R156, R156, 0xffff, RZ, 0xc0, !PT ;  /* 0x0000ffff9c9c7812 */ /* 0x000fe400078ec0ff */
[----:B------:R-:W-:Y:S02]  /*18660*/  LOP3.LUT R154, R154, 0xffff, RZ, 0xc0, !PT ;  /* 0x0000ffff9a9a7812 */ /* 0x000fe400078ec0ff */
[----:B------:R-:W-:Y:S02]  /*18670*/  LOP3.LUT R152, R152, 0xffff, RZ, 0xc0, !PT ;  /* 0x0000ffff98987812 */ /* 0x000fe400078ec0ff */
[----:B------:R-:W-:Y:S02]  /*18680*/  PRMT R190, R193, 0x3340, R190 ;  /* 0x00003340c1be7816 */ /* 0x000fe400000000be */
[----:B0-----:R-:W-:-:S02]  /*18690*/  PRMT R8, R187, 0x3340, R184 ;  /* 0x00003340bb087816 */ /* 0x001fc400000000b8 */
        /* <DEDUP_REMOVED lines=9> */
[----:B------:R-:W-:-:S05]  /*18730*/  PRMT R11, R156, 0x5410, R11 ;  /* 0x000054109c0b7816 */ /* 0x000fca000000000b */
[----:B------:R0:W-:Y:S01]  /*18740*/  STS.128 [R24+UR4+0x4000], R8 ;  /* 0x0040000818007988 */ /* 0x0001e20008000c04 */
[----:B------:R-:W-:Y:S01]  /*18750*/  PRMT R251, RZ, 0x7610, R251 ;  /* 0x00007610fffb7816 */ /* 0x000fe200000000fb */
[----:B------:R-:W-:Y:S01]  /*18760*/  IMAD.MOV.U32 R151, RZ, RZ, R4 ;  /* 0x000000ffff977224 */ /* 0x000fe200078e0004 */
[----:B------:R-:W-:Y:S01]  /*18770*/  PRMT R250, RZ, 0x7610, R250 ;  /* 0x00007610fffa7816 */ /* 0x000fe200000000fa */
[----:B------:R-:W-:Y:S02]  /*18780*/  IMAD.MOV.U32 R149, RZ, RZ, R3 ;  /* 0x000000ffff957224 */ /* 0x000fe400078e0003 */
[----:B------:R-:W-:Y:S01]  /*18790*/  IMAD.MOV.U32 R150, RZ, RZ, R2 ;  /* 0x000000ffff967224 */ /* 0x000fe200078e0002 */
[----:B0-----:R-:W3:Y:S04]  /*187a0*/  LDL R24, [R1+0x10e4] ;  /* 0x0010e40001187983 */ /* 0x001ee80000100800 */
[----:B------:R-:W3:Y:S04]  /*187b0*/  LDL.LU R4, [R1+0xea4] ;  /* 0x000ea40001047983 */ /* 0x000ee80000300800 */
[----:B------:R-:W3:Y:S04]  /*187c0*/  LDL.LU R3, [R1+0xec8] ;  /* 0x000ec80001037983 */ /* 0x000ee80000300800 */
[----:B------:R-:W3:Y:S01]  /*187d0*/  LDL.LU R2, [R1+0xe9c] ;  /* 0x000e9c0001027983 */ /* 0x000ee20000300800 */
[----:B------:R-:W-:-:S02]  /*187e0*/  PRMT R249, RZ, 0x7610, R249 ;  /* 0x00007610fff97816 */ /* 0x000fc400000000f9 */
[----:B------:R-:W-:Y:S01]  /*187f0*/  PRMT R248, RZ, 0x7610, R248 ;  /* 0x00007610fff87816 */ /* 0x000fe200000000f8 */
[----:B----4-:R-:W-:Y:S02]  /*18800*/  @!P0 IMAD.MOV.U32 R9, RZ, RZ, R27 ;  /* 0x000000ffff098224 */ /* 0x010fe400078e001b */
[----:B------:R-:W4:Y:S01]  /*18810*/  LDL R27, [R1+0x10d0] ;  /* 0x0010d000011b7983 */ /* 0x000f220000100800 */
[----:B--2---:R-:W-:-:S03]  /*18820*/  @!P0 IMAD.MOV.U32 R8, RZ, RZ, R6 ;  /* 0x000000ffff088224 */ /* 0x004fc600078e0006 */
[----:B------:R-:W2:Y:S04]  /*18830*/  LDL R6, [R1+0x10d4] ;  /* 0x0010d40001067983 */ /* 0x000ea80000100800 */
[----:B------:R0:W2:Y:S02]  /*18840*/  @!P0 LDG.E.U8 R251, desc[UR58][R8.64] ;  /* 0x0000003a08fb8981 */ /* 0x0000a4000c1e1100 */
[----:B0-----:R-:W-:Y:S02]  /*18850*/  @!P0 IMAD.MOV.U32 R8, RZ, RZ, R26 ;  /* 0x000000ffff088224 */ /* 0x001fe400078e001a */
[----:B------:R-:W-:Y:S01]  /*18860*/  @!P0 IMAD.MOV.U32 R9, RZ, RZ, R34 ;  /* 0x000000ffff098224 */ /* 0x000fe200078e0022 */
[----:B------:R-:W2:Y:S04]  /*18870*/  LDL R26, [R1+0x10c4] ;  /* 0x0010c400011a7983 */ /* 0x000ea80000100800 */
[----:B------:R0:W2:Y:S04]  /*18880*/  @!P0 LDG.E.U8 R250, desc[UR58][R8.64] ;  /* 0x0000003a08fa8981 */ /* 0x0000a8000c1e1100 */
[----:B------:R-:W2:Y:S01]  /*18890*/  LDL R34, [R1+0x10c0] ;  /* 0x0010c00001227983 */ /* 0x000ea20000100800 */
[----:B0-----:R-:W-:-:S02]  /*188a0*/  @!P0 IMAD.MOV.U32 R8, RZ, RZ, R36 ;  /* 0x000000ffff088224 */ /* 0x001fc400078e0024 */
[----:B------:R-:W-:-:S05]  /*188b0*/  @!P0 IMAD.MOV.U32 R9, RZ, RZ, R37 ;  /* 0x000000ffff098224 */ /* 0x000fca00078e0025 */
[----:B------:R0:W2:Y:S02]  /*188c0*/  @!P0 LDG.E.U8 R249, desc[UR58][R8.64] ;  /* 0x0000003a08f98981 */ /* 0x0000a4000c1e1100 */
[----:B0-----:R-:W-:Y:S02]  /*188d0*/  @!P0 IMAD.MOV.U32 R9, RZ, RZ, R35 ;  /* 0x000000ffff098224 */ /* 0x001fe400078e0023 */
[----:B------:R-:W-:Y:S01]  /*188e0*/  @!P0 IMAD.MOV.U32 R8, RZ, RZ, R33 ;  /* 0x000000ffff088224 */ /* 0x000fe200078e0021 */
[----:B------:R-:W2:Y:S04]  /*188f0*/  LDL R35, [R1+0x10b0] ;  /* 0x0010b00001237983 */ /* 0x000ea80000100800 */
[----:B------:R-:W2:Y:S04]  /*18900*/  LDL.LU R33, [R1+0x10b4] ;  /* 0x0010b40001217983 */ /* 0x000ea80000300800 */
[----:B------:R0:W2:Y:S01]  /*18910*/  @!P0 LDG.E.U8 R248, desc[UR58][R8.64] ;  /* 0x0000003a08f88981 */ /* 0x0000a2000c1e1100 */
[----:B------:R-:W-:-:S02]  /*18920*/  PRMT R247, RZ, 0x7610, R247 ;  /* 0x00007610fff77816 */ /* 0x000fc400000000f7 */
[----:B------:R-:W-:Y:S01]  /*18930*/  PRMT R246, RZ, 0x7610, R246 ;  /* 0x00007610fff67816 */ /* 0x000fe200000000f6 */
[----:B------:R-:W2:Y:S01]  /*18940*/  LDL R36, [R1+0x1050] ;  /* 0x0010500001247983 */ /* 0x000ea20000100800 */
[----:B------:R-:W-:Y:S02]  /*18950*/  PRMT R245, RZ, 0x7610, R245 ;  /* 0x00007610fff57816 */ /* 0x000fe400000000f5 */
[----:B------:R-:W-:Y:S01]  /*18960*/  PRMT R244, RZ, 0x7610, R244 ;  /* 0x00007610fff47816 */ /* 0x000fe200000000f4 */
[----:B------:R-:W2:Y:S01]  /*18970*/  LDL R38, [R1+0xff0] ;  /* 0x000ff00001267983 */ /* 0x000ea20000100800 */
[----:B0-----:R-:W-:-:S03]  /*18980*/  @!P0 IMAD.MOV.U32 R8, RZ, RZ, R25 ;  /* 0x000000ffff088224 */ /* 0x001fc600078e0019 */
[----:B------:R-:W2:Y:S01]  /*18990*/  LDL R25, [R1+0x10a4] ;  /* 0x0010a40001197983 */ /* 0x000ea20000100800 */
[----:B------:R-:W-:-:S03]  /*189a0*/  @!P0 IMAD.MOV.U32 R9, RZ, RZ, R31 ;  /* 0x000000ffff098224 */ /* 0x000fc600078e001f */
[----:B------:R-:W2:Y:S04]  /*189b0*/  LDL R31, [R1+0x10a0] ;  /* 0x0010a000011f7983 */ /* 0x000ea80000100800 */
[----:B------:R0:W2:Y:S01]  /*189c0*/  @!P0 LDG.E.U8 R247, desc[UR58][R8.64] ;  /* 0x0000003a08f78981 */ /* 0x0000a2000c1e1100 */
[----:B------:R-:W-:Y:S02]  /*189d0*/  PRMT R243, RZ, 0x7610, R243 ;  /* 0x00007610fff37816 */ /* 0x000fe400000000f3 */
[----:B------:R-:W-:Y:S01]  /*189e0*/  PRMT R242, RZ, 0x7610, R242 ;  /* 0x00007610fff27816 */ /* 0x000fe200000000f2 */
[----:B------:R-:W2:Y:S01]  /*189f0*/  LDL R37, [R1+0xff4] ;  /* 0x000ff40001257983 */ /* 0x000ea20000100800 */
[----:B------:R-:W-:Y:S02]  /*18a00*/  PRMT R241, RZ, 0x7610, R241 ;  /* 0x00007610fff17816 */ /* 0x000fe400000000f1 */
[----:B------:R-:W-:Y:S01]  /*18a10*/  PRMT R240, RZ, 0x7610, R240 ;  /* 0x00007610fff07816 */ /* 0x000fe200000000f0 */
[----:B------:R-:W2:Y:S01]  /*18a20*/  LDL R40, [R1+0xf40] ;  /* 0x000f400001287983 */ /* 0x000ea20000100800 */
[----:B0-----:R-:W-:-:S02]  /*18a30*/  @!P0 IMAD.MOV.U32 R8, RZ, RZ, R29 ;  /* 0x000000ffff088224 */ /* 0x001fc400078e001d */
[----:B------:R-:W-:Y:S01]  /*18a40*/  @!P0 IMAD.MOV.U32 R9, RZ, RZ, R30 ;  /* 0x000000ffff098224 */ /* 0x000fe200078e001e */
[----:B------:R-:W2:Y:S04]  /*18a50*/  LDL R29, [R1+0x1094] ;  /* 0x00109400011d7983 */ /* 0x000ea80000100800 */
[----:B------:R-:W2:Y:S04]  /*18a60*/  LDL R30, [R1+0x1090] ;  /* 0x00109000011e7983 */ /* 0x000ea80000100800 */
[----:B------:R3:W2:Y:S01]  /*18a70*/  @!P0 LDG.E.U8 R246, desc[UR58][R8.64] ;  /* 0x0000003a08f68981 */ /* 0x0006a2000c1e1100 */
[----:B------:R-:W-:-:S02]  /*18a80*/  PRMT R239, RZ, 0x7610, R239 ;  /* 0x00007610ffef7816 */ /* 0x000fc400000000ef */
[----:B------:R-:W-:Y:S01]  /*18a90*/  PRMT R238, RZ, 0x7610, R238 ;  /* 0x00007610ffee7816 */ /* 0x000fe200000000ee */
[----:B------:R-:W2:Y:S01]  /*18aa0*/  LDL R39, [R1+0xf44] ;  /* 0x000f440001277983 */ /* 0x000ea20000100800 */
[----:B---3--:R-:W-:Y:S02]  /*18ab0*/  @!P0 IMAD.MOV.U32 R8, RZ, RZ, R24 ;  /* 0x000000ffff088224 */ /* 0x008fe400078e0018 */
[----:B------:R-:W-:Y:S01]  /*18ac0*/  @!P0 IMAD.MOV.U32 R9, RZ, RZ, R28 ;  /* 0x000000ffff098224 */ /* 0x000fe200078e001c */
[----:B------:R-:W3:Y:S04]  /*18ad0*/  LDL R24, [R1+0x1084] ;  /* 0x0010840001187983 */ /* 0x000ee80000100800 */
[----:B------:R-:W3:Y:S04]  /*18ae0*/  LDL R28, [R1+0x1080] ;  /* 0x00108000011c7983 */ /* 0x000ee80000100800 */
[----:B------:R4:W3:Y:S02]  /*18af0*/  @!P0 LDG.E.U8 R245, desc[UR58][R8.64] ;  /* 0x0000003a08f58981 */ /* 0x0008e4000c1e1100 */
[----:B----4-:R-:W-:-:S02]  /*18b00*/  @!P0 IMAD.MOV.U32 R9, RZ, RZ, R27 ;  /* 0x000000ffff098224 */ /* 0x010fc400078e001b */
[----:B------:R-:W4:Y:S01]  /*18b10*/  LDL R27, [R1+0x1070] ;  /* 0x00107000011b7983 */ /* 0x000f220000100800 */
[----:B--2---:R-:W-:-:S03]  /*18b20*/  @!P0 IMAD.MOV.U32 R8, RZ, RZ, R6 ;  /* 0x000000ffff088224 */ /* 0x004fc600078e0006 */
[----:B------:R-:W2:Y:S04]  /*18b30*/  LDL R6, [R1+0x1074] ;  /* 0x0010740001067983 */ /* 0x000ea80000100800 */
[----:B------:R0:W2:Y:S02]  /*18b40*/  @!P0 LDG.E.U8 R244, desc[UR58][R8.64] ;  /* 0x0000003a08f48981 */ /* 0x0000a4000c1e1100 */
[----:B0-----:R-:W-:Y:S02]  /*18b50*/  @!P0 IMAD.MOV.U32 R8, RZ, RZ, R26 ;  /* 0x000000ffff088224 */ /* 0x001fe400078e001a */
[----:B------:R-:W2:Y:S01]  /*18b60*/  LDL R26, [R1+0x1064] ;  /* 0x00106400011a7983 */ /* 0x000ea20000100800 */
[----:B------:R-:W-:-:S03]  /*18b70*/  @!P0 IMAD.MOV.U32 R9, RZ, RZ, R34 ;  /* 0x000000ffff098224 */ /* 0x000fc600078e0022 */
[----:B------:R-:W2:Y:S04]  /*18b80*/  LDL R34, [R1+0x1060] ;  /* 0x0010600001227983 */ /* 0x000ea80000100800 */
[----:B------:R0:W2:Y:S02]  /*18b90*/  @!P0 LDG.E.U8 R243, desc[UR58][R8.64] ;  /* 0x0000003a08f38981 */ /* 0x0000a4000c1e1100 */
[----:B0-----:R-:W-:Y:S02]  /*18ba0*/  @!P0 IMAD.MOV.U32 R9, RZ, RZ, R35 ;  /* 0x000000ffff098224 */ /* 0x001fe400078e0023 */
[----:B------:R-:W2:Y:S01]  /*18bb0*/  LDL R35, [R1+0x1054] ;  /* 0x0010540001237983 */ /* 0x000ea20000100800 */
[----:B------:R-:W-:-:S05]  /*18bc0*/  @!P0 IMAD.MOV.U32 R8, RZ, RZ, R33 ;  /* 0x000000ffff088224 */ /* 0x000fca00078e0021 */
        /* <DEDUP_REMOVED lines=8> */
[----:B------:R-:W-:-:S03]  /*18c50*/  @!P0 IMAD.MOV.U32 R9, RZ, RZ, R30 ;  /* 0x000000ffff098224 */ /* 0x000fc600078e001e */
[----:B------:R-:W2:Y:S04]  /*18c60*/  LDL R30, [R1+0x1030] ;  /* 0x00103000011e7983 */ /* 0x000ea80000100800 */
[----:B------:R3:W2:Y:S02]  /*18c70*/  @!P0 LDG.E.U8 R240, desc[UR58][R8.64] ;  /* 0x0000003a08f08981 */ /* 0x0006a4000c1e1100 */
[----:B---3--:R-:W-:Y:S02]  /*18c80*/  @!P0 IMAD.MOV.U32 R8, RZ, RZ, R24 ;  /* 0x000000ffff088224 */ /* 0x008fe400078e0018 */
[----:B------:R-:W3:Y:S01]  /*18c90*/  LDL R24, [R1+0x1024] ;  /* 0x0010240001187983 */ /* 0x000ee20000100800 */
[----:B------:R-:W-:-:S03]  /*18ca0*/  @!P0 IMAD.MOV.U32 R9, RZ, RZ, R28 ;  /* 0x000000ffff098224 */ /* 0x000fc600078e001c */
[----:B------:R-:W3:Y:S04]  /*18cb0*/  LDL R28, [R1+0x1020] ;  /* 0x00102000011c7983 */ /* 0x000ee80000100800 */
[----:B------:R4:W3:Y:S01]  /*18cc0*/  @!P0 LDG.E.U8 R239, desc[UR58][R8.64] ;  /* 0x0000003a08ef8981 */ /* 0x0008e2000c1e1100 */
[----:B------:R-:W-:Y:S02]  /*18cd0*/  PRMT R237, RZ, 0x7610, R237 ;  /* 0x00007610ffed7816 */ /* 0x000fe400000000ed */
[----:B------:R-:W-:Y:S01]  /*18ce0*/  PRMT R236, RZ, 0x7610, R236 ;  /* 0x00007610ffec7816 */ /* 0x000fe200000000ec */
[----:B----4-:R-:W-:Y:S02]  /*18cf0*/  @!P0 IMAD.MOV.U32 R9, RZ, RZ, R27 ;  /* 0x000000ffff098224 */ /* 0x010fe400078e001b */
        /* <DEDUP_REMOVED lines=9> */
[----:B0-----:R-:W-:Y:S01]  /*18d90*/  @!P0 IMAD.MOV.U32 R9, RZ, RZ, R36 ;  /* 0x000000ffff098224 */ /* 0x001fe200078e0024 */
[----:B------:R-:W-:Y:S01]  /*18da0*/  PRMT R235, RZ, 0x7610, R235 ;  /* 0x00007610ffeb7816 */ /* 0x000fe200000000eb */
[----:B------:R-:W2:Y:S01]  /*18db0*/  LDL R36, [R1+0xfb0] ;  /* 0x000fb00001247983 */ /* 0x000ea20000100800 */
[----:B------:R-:W-:Y:S01]  /*18dc0*/  @!P0 IMAD.MOV.U32 R8, RZ, RZ, R35 ;  /* 0x000000ffff088224 */ /* 0x000fe200078e0023 */
[----:B------:R-:W-:-:S02]  /*18dd0*/  PRMT R234, RZ, 0x7610, R234 ;  /* 0x00007610ffea7816 */ /* 0x000fc400000000ea */
        /* <DEDUP_REMOVED lines=11> */
[----:B------:R3:W2:Y:S01]  /*18e90*/  @!P0 LDG.E.U8 R234, desc[UR58][R8.64] ;  /* 0x0000003a08ea8981 */ /* 0x0006a2000c1e1100 */
[----:B------:R-:W-:Y:S01]  /*18ea0*/  PRMT R233, RZ, 0x7610, R233 ;  /* 0x00007610ffe97816 */ /* 0x000fe200000000e9 */
[----:B---3--:R-:W-:Y:S02]  /*18eb0*/  @!P0 IMAD.MOV.U32 R8, RZ, RZ, R24 ;  /* 0x000000ffff088224 */ /* 0x008fe400078e0018 */
[----:B------:R-:W3:Y:S01]  /*18ec0*/  LDL R24, [R1+0xfc4] ;  /* 0x000fc40001187983 */ /* 0x000ee20000100800 */
[----:B------:R-:W-:-:S03]  /*18ed0*/  @!P0 IMAD.MOV.U32 R9, RZ, RZ, R28 ;  /* 0x000000ffff098224 */ /* 0x000fc600078e001c */
[----:B------:R-:W3:Y:S01]  /*18ee0*/  LDL R28, [R1+0xfc0] ;  /* 0x000fc000011c7983 */ /* 0x000ee20000100800 */
[----:B------:R-:W-:-:S03]  /*18ef0*/  PRMT R232, RZ, 0x7610, R232 ;  /* 0x00007610ffe87816 */ /* 0x000fc600000000e8 */
        /* <DEDUP_REMOVED lines=14> */
[----:B------:R-:W-:Y:S01]  /*18fe0*/  @!P0 IMAD.MOV.U32 R9, RZ, RZ, R38 ;  /* 0x000000ffff098224 */ /* 0x000fe200078e0026 */
[----:B------:R-:W-:Y:S01]  /*18ff0*/  PRMT R229, RZ, 0x7610, R229 ;  /* 0x00007610ffe57816 */ /* 0x000fe200000000e5 */
[----:B------:R-:W2:Y:S04]  /*19000*/  LDL R38, [R1+0xf30] ;  /* 0x000f300001267983 */ /* 0x000ea80000100800 */
[----:B------:R0:W2:Y:S01]  /*19010*/  @!P0 LDG.E.U8 R230, desc[UR58][R8.64] ;  /* 0x0000003a08e68981 */ /* 0x0000a2000c1e1100 */
[----:B------:R-:W-:-:S02]  /*19020*/  PRMT R228, RZ, 0x7610, R228 ;  /* 0x00007610ffe47816 */ /* 0x000fc400000000e4 */
[----:B------:R-:W-:Y:S01]  /*19030*/  PRMT R227, RZ, 0x7610, R227 ;  /* 0x00007610ffe37816 */ /* 0x000fe200000000e3 */
[----:B------:R-:W2:Y:S01]  /*19040*/  LDL R37, [R1+0xf20] ;  /* 0x000f200001257983 */ /* 0x000ea20000100800 */
[----:B0-----:R-:W-:-:S03]  /*19050*/  @!P0 IMAD.MOV.U32 R8, RZ, RZ, R25 ;  /* 0x000000ffff088224 */ /* 0x001fc600078e0019 */
        /* <DEDUP_REMOVED lines=13> */
[----:B------:R-:W3:Y:S04]  /*19130*/  LDL R28, [R1+0xf60] ;  /* 0x000f6000011c7983 */ /* 0x000ee80000100800 */
[----:B------:R0:W3:Y:S02]  /*19140*/  @!P0 LDG.E.U8 R227, desc[UR58][R8.64] ;  /* 0x0000003a08e38981 */ /* 0x0000e4000c1e1100 */
[----:B0-----:R-:W-:Y:S02]  /*19150*/  @!P0 IMAD.MOV.U32 R8, RZ, RZ, R35 ;  /* 0x000000ffff088224 */ /* 0x001fe400078e0023 */
[----:B------:R-:W-:Y:S01]  /*19160*/  @!P0 IMAD.MOV.U32 R9, RZ, RZ, R36 ;  /* 0x000000ffff098224 */ /* 0x000fe200078e0024 */
[----:B------:R-:W-:Y:S01]  /*19170*/  PRMT R225, RZ, 0x7610, R225 ;  /* 0x00007610ffe17816 */ /* 0x000fe200000000e1 */
[----:B------:R-:W3:Y:S04]  /*19180*/  LDL R36, [R1+0xf10] ;  /* 0x000f100001247983 */ /* 0x000ee80000100800 */
[----:B------:R4:W3:Y:S01]  /*19190*/  @!P0 LDG.E.U8 R226, desc[UR58][R8.64] ;  /* 0x0000003a08e28981 */ /* 0x0008e2000c1e1100 */
[----:B------:R-:W-:-:S02]  /*191a0*/  PRMT R224, RZ, 0x7610, R224 ;  /* 0x00007610ffe07816 */ /* 0x000fc400000000e0 */
[----:B------:R-:W-:Y:S01]  /*191b0*/  PRMT R223, RZ, 0x7610, R223 ;  /* 0x00007610ffdf7816 */ /* 0x000fe200000000df */
[----:B------:R-:W3:Y:S01]  /*191c0*/  LDL R35, [R1+0xf00] ;  /* 0x000f000001237983 */ /* 0x000ee20000100800 */
[----:B----4-:R-:W-:-:S03]  /*191d0*/  @!P0 IMAD.MOV.U32 R9, RZ, RZ, R27 ;  /* 0x000000ffff098224 */ /* 0x010fc600078e001b */
        /* <DEDUP_REMOVED lines=11> */
[----:B------:R-:W-:Y:S01]  /*19290*/  @!P0 IMAD.MOV.U32 R9, RZ, RZ, R31 ;  /* 0x000000ffff098224 */ /* 0x000fe200078e001f */
[----:B------:R-:W-:-:S02]  /*192a0*/  PRMT R222, RZ, 0x7610, R222 ;  /* 0x00007610ffde7816 */ /* 0x000fc400000000de */
[----:B------:R-:W2:Y:S04]  /*192b0*/  LDL R31, [R1+0xf04] ;  /* 0x000f0400011f7983 */ /* 0x000ea80000100800 */
[----:B------:R0:W2:Y:S01]  /*192c0*/  @!P0 LDG.E.U8 R223, desc[UR58][R8.64] ;  /* 0x0000003a08df8981 */ /* 0x0000a2000c1e1100 */
[----:B------:R-:W-:Y:S01]  /*192d0*/  PRMT R221, RZ, 0x7610, R221 ;  /* 0x00007610ffdd7816 */ /* 0x000fe200000000dd */
[----:B0-----:R-:W-:Y:S01]  /*192e0*/  @!P0 IMAD.MOV.U32 R8, RZ, RZ, R29 ;  /* 0x000000ffff088224 */ /* 0x001fe200078e001d */
[----:B------:R-:W-:Y:S01]  /*192f0*/  PRMT R220, RZ, 0x7610, R220 ;  /* 0x00007610ffdc7816 */ /* 0x000fe200000000dc */
[----:B------:R-:W2:Y:S01]  /*19300*/  LDL R29, [R1+0xef4] ;  /* 0x000ef400011d7983 */ /* 0x000ea20000100800 */
[----:B------:R-:W-:Y:S01]  /*19310*/  @!P0 IMAD.MOV.U32 R9, RZ, RZ, R30 ;  /* 0x000000ffff098224 */ /* 0x000fe200078e001e */
[----:B------:R-:W-:-:S02]  /*19320*/  PRMT R219, RZ, 0x7610, R219 ;  /* 0x00007610ffdb7816 */ /* 0x000fc400000000db */
[----:B------:R-:W2:Y:S04]  /*19330*/  LDL R30, [R1+0xef0] ;  /* 0x000ef000011e7983 */ /* 0x000ea80000100800 */
[----:B------:R3:W2:Y:S02]  /*19340*/  @!P0 LDG.E.U8 R222, desc[UR58][R8.64] ;  /* 0x0000003a08de8981 */ /* 0x0006a4000c1e1100 */
[----:B---3--:R-:W-:Y:S01]  /*19350*/  @!P0 IMAD.MOV.U32 R8, RZ, RZ, R24 ;  /* 0x000000ffff088224 */ /* 0x008fe200078e0018 */
[----:B------:R-:W-:Y:S01]  /*19360*/  PRMT R218, RZ, 0x7610, R218 ;  /* 0x00007610ffda7816 */ /* 0x000fe200000000da */
[----:B------:R-:W3:Y:S01]  /*19370*/  LDL R24, [R1+0xee4] ;  /* 0x000ee40001187983 */ /* 0x000ee20000100800 */
[----:B------:R-:W-:-:S03]  /*19380*/  @!P0 IMAD.MOV.U32 R9, RZ, RZ, R28 ;  /* 0x000000ffff098224 */ /* 0x000fc600078e001c */
[----:B------:R-:W3:Y:S04]  /*19390*/  LDL R28, [R1+0xee0] ;  /* 0x000ee000011c7983 */ /* 0x000ee80000100800 */
[----:B------:R4:W3:Y:S01]  /*193a0*/  @!P0 LDG.E.U8 R221, desc[UR58][R8.64] ;  /* 0x0000003a08dd8981 */ /* 0x0008e2000c1e1100 */
[----:B------:R-:W-:Y:S01]  /*193b0*/  PRMT R217, RZ, 0x7610, R217 ;  /* 0x00007610ffd97816 */ /* 0x000fe200000000d9 */
[----:B----4-:R-:W-:Y:S02]  /*193c0*/  @!P0 IMAD.MOV.U32 R9, RZ, RZ, R27 ;  /* 0x000000ffff098224 */ /* 0x010fe400078e001b */
[----:B------:R-:W4:Y:S01]  /*193d0*/  LDL R27, [R1+0xed0] ;  /* 0x000ed000011b7983 */ /* 0x000f220000100800 */
[----:B--2---:R-:W-:-:S03]  /*193e0*/  @!P0 IMAD.MOV.U32 R8, RZ, RZ, R6 ;  /* 0x000000ffff088224 */ /* 0x004fc600078e0006 */
[----:B------:R-:W2:Y:S04]  /*193f0*/  LDL R6, [R1+0xed4] ;  /* 0x000ed40001067983 */ /* 0x000ea80000100800 */
[----:B------:R0:W2:Y:S02]  /*19400*/  @!P0 LDG.E.U8 R220, desc[UR58][R8.64] ;  /* 0x0000003a08dc8981 */ /* 0x0000a4000c1e1100 */
[----:B0-----:R-:W-:Y:S02]  /*19410*/  @!P0 IMAD.MOV.U32 R8, RZ, RZ, R39 ;  /* 0x000000ffff088224 */ /* 0x001fe400078e0027 */
[----:B------:R-:W-:-:S05]  /*19420*/  @!P0 IMAD.MOV.U32 R9, RZ, RZ, R40 ;  /* 0x000000ffff098224 */ /* 0x000fca00078e0028 */
[----:B------:R0:W2:Y:S02]  /*19430*/  @!P0 LDG.E.U8 R219, desc[UR58][R8.64] ;  /* 0x0000003a08db8981 */ /* 0x0000a4000c1e1100 */
[----:B0-----:R-:W-:Y:S02]  /*19440*/  @!P0 IMAD.MOV.U32 R8, RZ, RZ, R26 ;  /* 0x000000ffff088224 */ /* 0x001fe400078e001a */
[----:B------:R-:W-:Y:S01]  /*19450*/  @!P0 IMAD.MOV.U32 R9, RZ, RZ, R38 ;  /* 0x000000ffff098224 */ /* 0x000fe200078e0026 */
[----:B------:R-:W2:Y:S04]  /*19460*/  LDL R26, [R1+0xec4] ;  /* 0x000ec400011a7983 */ /* 0x000ea80000100800 */
[----:B------:R0:W2:Y:S02]  /*19470*/  @!P0 LDG.E.U8 R218, desc[UR58][R8.64] ;  /* 0x0000003a08da8981 */ /* 0x0000a4000c1e1100 */
[----:B0-----:R-:W-:-:S02]  /*19480*/  @!P0 IMAD.MOV.U32 R9, RZ, RZ, R37 ;  /* 0x000000ffff098224 */ /* 0x001fc400078e0025 */
[----:B------:R-:W-:Y:S02]  /*19490*/  @!P0 IMAD.MOV.U32 R8, RZ, RZ, R25 ;  /* 0x000000ffff088224 */ /* 0x000fe400078e0019 */
[----:B------:R-:W2:Y:S04]  /*194a0*/  LDL R25, [R1+0xeb4] ;  /* 0x000eb40001197983 */ /* 0x000ea80000100800 */
[----:B------:R0:W2:Y:S02]  /*194b0*/  @!P0 LDG.E.U8 R217, desc[UR58][R8.64] ;  /* 0x0000003a08d98981 */ /* 0x0000a4000c1e1100 */
[----:B0-----:R-:W-:Y:S02]  /*194c0*/  @!P0 IMAD.MOV.U32 R8, RZ, RZ, R34 ;  /* 0x000000ffff088224 */ /* 0x001fe400078e0022 */
[----:B------:R-:W2:Y:S01]  /*194d0*/  LDL.LU R34, [R1+0xec0] ;  /* 0x000ec00001227983 */ /* 0x000ea20000300800 */
[----:B------:R-:W-:Y:S01]  /*194e0*/  PRMT R216, RZ, 0x7610, R216 ;  /* 0x00007610ffd87816 */ /* 0x000fe200000000d8 */
[----:B------:R-:W-:Y:S01]  /*194f0*/  @!P0 IMAD.MOV.U32 R9, RZ, RZ, R36 ;  /* 0x000000ffff098224 */ /* 0x000fe200078e0024 */
[----:B------:R-:W-:Y:S01]  /*19500*/  PRMT R215, RZ, 0x7610, R215 ;  /* 0x00007610ffd77816 */ /* 0x000fe200000000d7 */
[----:B------:R-:W2:Y:S04]  /*19510*/  LDL.LU R38, [R1+0xeb0] ;  /* 0x000eb00001267983 */ /* 0x000ea80000300800 */
[----:B------:R0:W2:Y:S01]  /*19520*/  @!P0 LDG.E.U8 R216, desc[UR58][R8.64] ;  /* 0x0000003a08d88981 */ /* 0x0000a2000c1e1100 */
[----:B------:R-:W-:-:S03]  /*19530*/  PRMT R214, RZ, 0x7610, R214 ;  /* 0x00007610ffd67816 */ /* 0x000fc600000000d6 */
[----:B------:R-:W2:Y:S01]  /*19540*/  LDL.LU R42, [R1+0xea0] ;  /* 0x000ea000012a7983 */ /* 0x000ea20000300800 */
[----:B0-----:R-:W-:Y:S02]  /*19550*/  @!P0 IMAD.MOV.U32 R8, RZ, RZ, R31 ;  /* 0x000000ffff088224 */ /* 0x001fe400078e001f */
[----:B------:R-:W-:-:S05]  /*19560*/  @!P0 IMAD.MOV.U32 R9, RZ, RZ, R35 ;  /* 0x000000ffff098224 */ /* 0x000fca00078e0023 */
[----:B------:R0:W2:Y:S01]  /*19570*/  @!P0 LDG.E.U8 R215, desc[UR58][R8.64] ;  /* 0x0000003a08d78981 */ /* 0x0000a2000c1e1100 */
[----:B------:R-:W-:Y:S01]  /*19580*/  PRMT R213, RZ, 0x7610, R213 ;  /* 0x00007610ffd57816 */ /* 0x000fe200000000d5 */
[----:B0-----:R-:W-:Y:S02]  /*19590*/  @!P0 IMAD.MOV.U32 R8, RZ, RZ, R29 ;  /* 0x000000ffff088224 */ /* 0x001fe400078e001d */
[----:B------:R-:W-:-:S05]  /*195a0*/  @!P0 IMAD.MOV.U32 R9, RZ, RZ, R30 ;  /* 0x000000ffff098224 */ /* 0x000fca00078e001e */
[----:B------:R3:W2:Y:S01]  /*195b0*/  @!P0 LDG.E.U8 R214, desc[UR58][R8.64] ;  /* 0x0000003a08d68981 */ /* 0x0006a2000c1e1100 */
[----:B------:R-:W-:Y:S01]  /*195c0*/  PRMT R212, RZ, 0x7610, R212 ;  /* 0x00007610ffd47816 */ /* 0x000fe200000000d4 */
[----:B---3--:R-:W-:Y:S02]  /*195d0*/  @!P0 IMAD.MOV.U32 R8, RZ, RZ, R24 ;  /* 0x000000ffff088224 */ /* 0x008fe400078e0018 */
[----:B------:R-:W-:Y:S01]  /*195e0*/  @!P0 IMAD.MOV.U32 R9, RZ, RZ, R28 ;  /* 0x000000ffff098224 */ /* 0x000fe200078e001c */
[----:B------:R-:W3:Y:S04]  /*195f0*/  LDL.LU R24, [R1+0xe90] ;  /* 0x000e900001187983 */ /* 0x000ee80000300800 */
[----:B------:R-:W3:Y:S04]  /*19600*/  LDL.LU R35, [R1+0xe94] ;  /* 0x000e940001237983 */ /* 0x000ee80000300800 */
[----:B------:R4:W3:Y:S01]  /*19610*/  @!P0 LDG.E.U8 R213, desc[UR58][R8.64] ;  /* 0x0000003a08d58981 */ /* 0x0008e2000c1e1100 */
[----:B------:R-:W-:Y:S01]  /*19620*/  PRMT R210, RZ, 0x7610, R210 ;  /* 0x00007610ffd27816 */ /* 0x000fe200000000d2 */
[----:B----4-:R-:W-:-:S02]  /*19630*/  @!P0 IMAD.MOV.U32 R9, RZ, RZ, R27 ;  /* 0x000000ffff098224 */ /* 0x010fc400078e001b */
[----:B--2---:R-:W-:Y:S02]  /*19640*/  @!P0 IMAD.MOV.U32 R8, RZ, RZ, R6 ;  /* 0x000000ffff088224 */ /* 0x004fe400078e0006 */
[----:B------:R-:W2:Y:S04]  /*19650*/  LDL.LU R6, [R1+0xe80] ;  /* 0x000e800001067983 */ /* 0x000ea80000300800 */
[----:B------:R-:W4:Y:S04]  /*19660*/  LDL.LU R39, [R1+0xe84] ;  /* 0x000e840001277983 */ /* 0x000f280000300800 */
[----:B------:R0:W4:Y:S04]  /*19670*/  @!P0 LDG.E.U8 R212, desc[UR58][R8.64] ;  /* 0x0000003a08d48981 */ /* 0x000128000c1e1100 */
[----:B------:R-:W4:Y:S04]  /*19680*/  LDL.LU R27, [R1+0xe70] ;  /* 0x000e7000011b7983 */ /* 0x000f280000300800 */
[----:B------:R-:W4:Y:S04]  /*19690*/  LDL R43, [R1+0xe50] ;  /* 0x000e5000012b7983 */ /* 0x000f280000100800 */
[----:B------:R-:W4:Y:S04]  /*196a0*/  LDL R41, [R1+0xe40] ;  /* 0x000e400001297983 */ /* 0x000f280000100800 */
[----:B------:R-:W4:Y:S04]  /*196b0*/  LDL R28, [R1+0xe44] ;  /* 0x000e4400011c7983 */ /* 0x000f280000100800 */
[----:B------:R-:W4:Y:S01]  /*196c0*/  LDL R46, [R1+0x1210] ;  /* 0x00121000012e7983 */ /* 0x000f220000100800 */
[----:B0-----:R-:W-:-:S03]  /*196d0*/  @!P0 IMAD.MOV.U32 R8, RZ, RZ, R26 ;  /* 0x000000ffff088224 */ /* 0x001fc600078e001a */
[----:B------:R-:W4:Y:S04]  /*196e0*/  LDL R45, [R1+0x161c] ;  /* 0x00161c00012d7983 */ /* 0x000f280000100800 */
[----:B------:R-:W4:Y:S04]  /*196f0*/  LDL R40, [R1+0x160c] ;  /* 0x00160c0001287983 */ /* 0x000f280000100800 */
[----:B------:R-:W4:Y:S04]  /*19700*/  LDL R36, [R1+0x1610] ;  /* 0x0016100001247983 */ /* 0x000f280000100800 */
[----:B------:R-:W4:Y:S04]  /*19710*/  LDL R37, [R1+0x1208] ;  /* 0x0012080001257983 */ /* 0x000f280000100800 */
[----:B------:R-:W4:Y:S04]  /*19720*/  LDL R31, [R1+0x120c] ;  /* 0x00120c00011f7983 */ /* 0x000f280000100800 */
[----:B------:R-:W4:Y:S04]  /*19730*/  LDL R30, [R1+0x11f8] ;  /* 0x0011f800011e7983 */ /* 0x000f280000100800 */
[----:B------:R-:W4:Y:S04]  /*19740*/  LDL R26, [R1+0x11fc] ;  /* 0x0011fc00011a7983 */ /* 0x000f280000100800 */
[----:B------:R-:W4:Y:S04]  /*19750*/  LDL.LU R48, [R1+0xe54] ;  /* 0x000e540001307983 */ /* 0x000f280000300800 */
[----:B------:R-:W4:Y:S04]  /*19760*/  LDL.LU R47, [R1+0xe74] ;  /* 0x000e7400012f7983 */ /* 0x000f280000300800 */
[----:B------:R-:W4:Y:S01]  /*19770*/  LDL.LU R29, [R1+0xe60] ;  /* 0x000e6000011d7983 */ /* 0x000f220000300800 */
[----:B------:R-:W-:-:S05]  /*19780*/  @!P0 IMAD.MOV.U32 R9, RZ, RZ, R34 ;  /* 0x000000ffff098224 */ /* 0x000fca00078e0022 */
[----:B------:R0:W4:Y:S02]  /*19790*/  @!P0 LDG.E.U8 R210, desc[UR58][R8.64] ;  /* 0x0000003a08d28981 */ /* 0x000124000c1e1100 */
[----:B0-----:R-:W-:Y:S02]  /*197a0*/  @!P0 IMAD.MOV.U32 R8, RZ, RZ, R25 ;  /* 0x000000ffff088224 */ /* 0x001fe400078e0019 */
[----:B------:R-:W4:Y:S01]  /*197b0*/  LDL.LU R25, [R1+0xe64] ;  /* 0x000e640001197983 */ /* 0x000f220000300800 */
[----:B------:R-:W-:Y:S01]  /*197c0*/  PRMT R209, RZ, 0x7610, R209 ;  /* 0x00007610ffd17816 */ /* 0x000fe200000000d1 */
[----:B------:R-:W-:Y:S01]  /*197d0*/  @!P0 IMAD.MOV.U32 R9, RZ, RZ, R38 ;  /* 0x000000ffff098224 */ /* 0x000fe200078e0026 */
[----:B------:R-:W-:-:S04]  /*197e0*/  PRMT R208, RZ, 0x7610, R208 ;  /* 0x00007610ffd07816 */ /* 0x000fc800000000d0 */
[----:B------:R0:W4:Y:S01]  /*197f0*/  @!P0 LDG.E.U8 R209, desc[UR58][R8.64] ;  /* 0x0000003a08d18981 */ /* 0x000122000c1e1100 */
[----:B------:R-:W-:Y:S01]  /*19800*/  PRMT R207, RZ, 0x7610, R207 ;  /* 0x00007610ffcf7816 */ /* 0x000fe200000000cf */
[----:B0-----:R-:W-:Y:S02]  /*19810*/  @!P0 IMAD.MOV.U32 R8, RZ, RZ, R4 ;  /* 0x000000ffff088224 */ /* 0x001fe400078e0004 */
[----:B------:R-:W-:-:S05]  /*19820*/  @!P0 IMAD.MOV.U32 R9, RZ, RZ, R42 ;  /* 0x000000ffff098224 */ /* 0x000fca00078e002a */
[----:B------:R3:W4:Y:S01]  /*19830*/  @!P0 LDG.E.U8 R208, desc[UR58][R8.64] ;  /* 0x0000003a08d08981 */ /* 0x000722000c1e1100 */
[----:B------:R-:W-:Y:S02]  /*19840*/  PRMT R206, RZ, 0x7610, R206 ;  /* 0x00007610ffce7816 */ /* 0x000fe400000000ce */
[----:B------:R-:W-:Y:S01]  /*19850*/  PRMT R205, RZ, 0x7610, R205 ;  /* 0x00007610ffcd7816 */ /* 0x000fe200000000cd */
[----:B---3--:R-:W-:Y:S02]  /*19860*/  @!P0 IMAD.MOV.U32 R9, RZ, RZ, R24 ;  /* 0x000000ffff098224 */ /* 0x008fe400078e0018 */
[----:B------:R-:W-:-:S05]  /*19870*/  @!P0 IMAD.MOV.U32 R8, RZ, RZ, R35 ;  /* 0x000000ffff088224 */ /* 0x000fca00078e0023 */
[----:B------:R2:W3:Y:S01]  /*19880*/  @!P0 LDG.E.U8 R207, desc[UR58][R8.64] ;  /* 0x0000003a08cf8981 */ /* 0x0004e2000c1e1100 */
[----:B------:R-:W-:Y:S02]  /*19890*/  PRMT R204, RZ, 0x7610, R204 ;  /* 0x00007610ffcc7816 */ /* 0x000fe400000000cc */
[----:B------:R-:W-:Y:S01]  /*198a0*/  PRMT R203, RZ, 0x7610, R203 ;  /* 0x00007610ffcb7816 */ /* 0x000fe200000000cb */
[----:B------:R0:W-:Y:S04]  /*198b0*/  STL [R1+0x1650], R4 ;  /* 0x0016500401007387 */ /* 0x0001e80000100800 */
[----:B0-----:R-:W3:Y:S04]  /*198c0*/  LDL.LU R4, [R1+0xeac] ;  /* 0x000eac0001047983 */ /* 0x001ee80000300800 */
[----:B------:R-:W3:Y:S01]  /*198d0*/  LDL R44, [R1+0x11e8] ;  /* 0x0011e800012c7983 */ /* 0x000ee20000100800 */
[----:B------:R-:W-:-:S02]  /*198e0*/  PRMT R202, RZ, 0x7610, R202 ;  /* 0x00007610ffca7816 */ /* 0x000fc400000000ca */
[----:B------:R-:W-:Y:S01]  /*198f0*/  PRMT R201, RZ, 0x7610, R201 ;  /* 0x00007610ffc97816 */ /* 0x000fe200000000c9 */
[----:B------:R-:W3:Y:S01]  /*19900*/  LDL R64, [R1+0xfe8] ;  /* 0x000fe80001407983 */ /* 0x000ee20000100800 */
[----:B------:R-:W-:Y:S02]  /*19910*/  PRMT R200, RZ, 0x7610, R200 ;  /* 0x00007610ffc87816 */ /* 0x000fe400000000c8 */
[----:B------:R-:W-:Y:S01]  /*19920*/  PRMT R199, RZ, 0x7610, R199 ;  /* 0x00007610ffc77816 */ /* 0x000fe200000000c7 */
[----:B------:R-:W3:Y:S01]  /*19930*/  LDL R63, [R1+0xfec] ;  /* 0x000fec00013f7983 */ /* 0x000ee20000100800 */
[----:B------:R-:W-:Y:S02]  /*19940*/  PRMT R198, RZ, 0x7610, R198 ;  /* 0x00007610ffc67816 */ /* 0x000fe400000000c6 */
[----:B------:R-:W-:Y:S01]  /*19950*/  PRMT R197, RZ, 0x7610, R197 ;  /* 0x00007610ffc57816 */ /* 0x000fe200000000c5 */
[----:B------:R-:W3:Y:S01]  /*19960*/  LDL R67, [R1+0xf48] ;  /* 0x000f480001437983 */ /* 0x000ee20000100800 */
[----:B------:R-:W-:-:S02]  /*19970*/  PRMT R196, RZ, 0x7610, R196 ;  /* 0x00007610ffc47816 */ /* 0x000fc400000000c4 */
[----:B------:R-:W-:Y:S01]  /*19980*/  PRMT R195, RZ, 0x7610, R195 ;  /* 0x00007610ffc37816 */ /* 0x000fe200000000c3 */
[----:B------:R-:W3:Y:S01]  /*19990*/  LDL R66, [R1+0xf4c] ;  /* 0x000f4c0001427983 */ /* 0x000ee20000100800 */
[----:B------:R-:W-:Y:S02]  /*199a0*/  PRMT R194, RZ, 0x7610, R194 ;  /* 0x00007610ffc27816 */ /* 0x000fe400000000c2 */
[----:B------:R-:W-:Y:S01]  /*199b0*/  PRMT R193, RZ, 0x7610, R193 ;  /* 0x00007610ffc17816 */ /* 0x000fe200000000c1 */
[----:B------:R-:W3:Y:S01]  /*199c0*/  LDL R65, [R1+0xf38] ;  /* 0x000f380001417983 */ /* 0x000ee20000100800 */
[----:B--2---:R-:W-:Y:S02]  /*199d0*/  @!P0 IMAD.MOV.U32 R9, RZ, RZ, R6 ;  /* 0x000000ffff098224 */ /* 0x004fe400078e0006 */
[----:B----4-:R-:W-:-:S05]  /*199e0*/  @!P0 IMAD.MOV.U32 R8, RZ, RZ, R39 ;  /* 0x000000ffff088224 */ /* 0x010fca00078e0027 */
[----:B------:R0:W2:Y:S02]  /*199f0*/  @!P0 LDG.E.U8 R206, desc[UR58][R8.64] ;  /* 0x0000003a08ce8981 */ /* 0x0000a4000c1e1100 */
[----:B0-----:R-:W-:Y:S02]  /*19a00*/  @!P0 IMAD.MOV.U32 R9, RZ, RZ, R27 ;  /* 0x000000ffff098224 */ /* 0x001fe400078e001b */
[----:B------:R-:W-:-:S05]  /*19a10*/  @!P0 IMAD.MOV.U32 R8, RZ, RZ, R47 ;  /* 0x000000ffff088224 */ /* 0x000fca00078e002f */
[----:B------:R0:W4:Y:S02]  /*19a20*/  @!P0 LDG.E.U8 R205, desc[UR58][R8.64] ;  /* 0x0000003a08cd8981 */ /* 0x000124000c1e1100 */
[----:B0-----:R-:W-:Y:S02]  /*19a30*/  @!P0 IMAD.MOV.U32 R9, RZ, RZ, R29 ;  /* 0x000000ffff098224 */ /* 0x001fe400078e001d */
[----:B------:R-:W-:-:S05]  /*19a40*/  @!P0 IMAD.MOV.U32 R8, RZ, RZ, R25 ;  /* 0x000000ffff088224 */ /* 0x000fca00078e0019 */
[----:B------:R0:W4:Y:S02]  /*19a50*/  @!P0 LDG.E.U8 R204, desc[UR58][R8.64] ;  /* 0x0000003a08cc8981 */ /* 0x000124000c1e1100 */
[----:B0-----:R-:W-:Y:S02]  /*19a60*/  @!P0 IMAD.MOV.U32 R8, RZ, RZ, R48 ;  /* 0x000000ffff088224 */ /* 0x001fe400078e0030 */
[----:B------:R-:W-:Y:S02]  /*19a70*/  @!P0 IMAD.MOV.U32 R9, RZ, RZ, R43 ;  /* 0x000000ffff098224 */ /* 0x000fe400078e002b */
[----:B------:R-:W2:Y:S04]  /*19a80*/  LDL R43, [R1+0x11ec] ;  /* 0x0011ec00012b7983 */ /* 0x000ea80000100800 */
[----:B------:R0:W4:Y:S02]  /*19a90*/  @!P0 LDG.E.U8 R203, desc[UR58][R8.64] ;  /* 0x0000003a08cb8981 */ /* 0x000124000c1e1100 */
[----:B0-----:R-:W-:-:S02]  /*19aa0*/  @!P0 IMAD.MOV.U32 R8, RZ, RZ, R28 ;  /* 0x000000ffff088224 */ /* 0x001fc400078e001c */
[----:B------:R-:W4:Y:S01]  /*19ab0*/  LDL R28, [R1+0x11dc] ;  /* 0x0011dc00011c7983 */ /* 0x000f220000100800 */
[----:B------:R-:W-:-:S03]  /*19ac0*/  @!P0 IMAD.MOV.U32 R9, RZ, RZ, R41 ;  /* 0x000000ffff098224 */ /* 0x000fc600078e0029 */
[----:B------:R-:W4:Y:S04]  /*19ad0*/  LDL R41, [R1+0x11d8] ;  /* 0x0011d80001297983 */ /* 0x000f280000100800 */
[----:B------:R0:W4:Y:S02]  /*19ae0*/  @!P0 LDG.E.U8 R202, desc[UR58][R8.64] ;  /* 0x0000003a08ca8981 */ /* 0x000124000c1e1100 */
[----:B0-----:R-:W-:Y:S02]  /*19af0*/  @!P0 IMAD.MOV.U32 R8, RZ, RZ, R45 ;  /* 0x000000ffff088224 */ /* 0x001fe400078e002d */
[----:B------:R-:W-:Y:S01]  /*19b00*/  @!P0 IMAD.MOV.U32 R9, RZ, RZ, R46 ;  /* 0x000000ffff098224 */ /* 0x000fe200078e002e */
[----:B------:R-:W4:Y:S04]  /*19b10*/  LDL R45, [R1+0x11cc] ;  /* 0x0011cc00012d7983 */ /* 0x000f280000100800 */
[----:B------:R-:W4:Y:S04]  /*19b20*/  LDL R46, [R1+0x11c8] ;  /* 0x0011c800012e7983 */ /* 0x000f280000100800 */
        /* <DEDUP_REMOVED lines=16> */
[----:B---3--:R-:W-:Y:S02]  /*19c30*/  @!P0 IMAD.MOV.U32 R9, RZ, RZ, R44 ;  /* 0x000000ffff098224 */ /* 0x008fe400078e002c */
[----:B------:R-:W3:Y:S01]  /*19c40*/  LDL R44, [R1+0x1188] ;  /* 0x00118800012c7983 */ /* 0x000ee20000100800 */
[----:B--2---:R-:W-:-:S03]  /*19c50*/  @!P0 IMAD.MOV.U32 R8, RZ, RZ, R43 ;  /* 0x000000ffff088224 */ /* 0x004fc600078e002b */
[----:B------:R-:W2:Y:S04]  /*19c60*/  LDL R43, [R1+0x118c] ;  /* 0x00118c00012b7983 */ /* 0x000ea80000100800 */
[----:B------:R4:W2:Y:S02]  /*19c70*/  @!P0 LDG.E.U8 R197, desc[UR58][R8.64] ;  /* 0x0000003a08c58981 */ /* 0x0008a4000c1e1100 */
[----:B----4-:R-:W-:Y:S02]  /*19c80*/  @!P0 IMAD.MOV.U32 R8, RZ, RZ, R28 ;  /* 0x000000ffff088224 */ /* 0x010fe400078e001c */
[----:B------:R-:W4:Y:S01]  /*19c90*/  LDL R28, [R1+0x117c] ;  /* 0x00117c00011c7983 */ /* 0x000f220000100800 */
[----:B------:R-:W-:-:S03]  /*19ca0*/  @!P0 IMAD.MOV.U32 R9, RZ, RZ, R41 ;  /* 0x000000ffff098224 */ /* 0x000fc600078e0029 */
[----:B------:R-:W4:Y:S04]  /*19cb0*/  LDL R41, [R1+0x1178] ;  /* 0x0011780001297983 */ /* 0x000f280000100800 */
[----:B------:R0:W4:Y:S02]  /*19cc0*/  @!P0 LDG.E.U8 R196, desc[UR58][R8.64] ;  /* 0x0000003a08c48981 */ /* 0x000124000c1e1100 */
[----:B0-----:R-:W-:Y:S02]  /*19cd0*/  @!P0 IMAD.MOV.U32 R8, RZ, RZ, R45 ;  /* 0x000000ffff088224 */ /* 0x001fe400078e002d */
        /* <DEDUP_REMOVED lines=12> */
[----:B------:R-:W4:Y:S01]  /*19da0*/  LDL R37, [R1+0x1148] ;  /* 0x0011480001257983 */ /* 0x000f220000100800 */
[----:B------:R-:W-:-:S03]  /*19db0*/  PRMT R192, RZ, 0x7610, R192 ;  /* 0x00007610ffc07816 */ /* 0x000fc600000000c0 */
[----:B------:R0:W4:Y:S01]  /*19dc0*/  @!P0 LDG.E.U8 R193, desc[UR58][R8.64] ;  /* 0x0000003a08c18981 */ /* 0x000122000c1e1100 */
[----:B------:R-:W-:Y:S01]  /*19dd0*/  PRMT R191, RZ, 0x7610, R191 ;  /* 0x00007610ffbf7816 */ /* 0x000fe200000000bf */
[----:B0-----:R-:W-:Y:S02]  /*19de0*/  @!P0 IMAD.MOV.U32 R9, RZ, RZ, R30 ;  /* 0x000000ffff098224 */ /* 0x001fe400078e001e */
        /* <DEDUP_REMOVED lines=11> */
[----:B------:R-:W-:Y:S01]  /*19ea0*/  PRMT R190, RZ, 0x7610, R190 ;  /* 0x00007610ffbe7816 */ /* 0x000fe200000000be */
[----:B------:R-:W-:-:S02]  /*19eb0*/  @!P0 IMAD.MOV.U32 R9, RZ, RZ, R41 ;  /* 0x000000ffff098224 */ /* 0x000fc400078e0029 */
        /* <DEDUP_REMOVED lines=13> */
[----:B------:R0:W4:Y:S01]  /*19f90*/  @!P0 LDG.E.U8 R188, desc[UR58][R8.64] ;  /* 0x0000003a08bc8981 */ /* 0x000122000c1e1100 */
[----:B------:R-:W-:Y:S01]  /*19fa0*/  PRMT R187, RZ, 0x7610, R187 ;  /* 0x00007610ffbb7816 */ /* 0x000fe200000000bb */
        /* <DEDUP_REMOVED lines=97> */
[----:B0-----:R-:W-:Y:S01]  /*1a5c0*/  @!P0 IMAD.MOV.U32 R8, RZ, RZ, R45 ;  /* 0x000000ffff088224 */ /* 0x001fe200078e002d */
[----:B------:R-:W-:Y:S01]  /*1a5d0*/  PRMT R169, RZ, 0x7610, R169 ;  /* 0x00007610ffa97816 */ /* 0x000fe200000000a9 */
        /* <DEDUP_REMOVED lines=29> */
[----:B------:R-:W-:Y:S01]  /*1a7b0*/  @!P0 IMAD.MOV.U32 R9, RZ, RZ, R41 ;  /* 0x000000ffff098224 */ /* 0x000fe200078e0029 */
[----:B------:R-:W-:Y:S01]  /*1a7c0*/  PRMT R165, RZ, 0x7610, R165 ;  /* 0x00007610ffa57816 */ /* 0x000fe200000000a5 */
[----:B------:R-:W4:Y:S04]  /*1a7d0*/  LDL R41, [R1+0xf88] ;  /* 0x000f880001297983 */ /* 0x000f280000100800 */
[----:B------:R0:W4:Y:S01]  /*1a7e0*/  @!P0 LDG.E.U8 R166, desc[UR58][R8.64] ;  /* 0x0000003a08a68981 */ /* 0x000122000c1e1100 */
[----:B------:R-:W-:Y:S01]  /*1a7f0*/  PRMT R164, RZ, 0x7610, R164 ;  /* 0x00007610ffa47816 */ /* 0x000fe200000000a4 */
[----:B0-----:R-:W-:-:S02]  /*1a800*/  @!P0 IMAD.MOV.U32 R8, RZ, RZ, R63 ;  /* 0x000000ffff088224 */ /* 0x001fc400078e003f */
[----:B------:R-:W-:Y:S01]  /*1a810*/  @!P0 IMAD.MOV.U32 R9, RZ, RZ, R64 ;  /* 0x000000ffff098224 */ /* 0x000fe200078e0040 */
[----:B------:R-:W-:Y:S01]  /*1a820*/  PRMT R163, RZ, 0x7610, R163 ;  /* 0x00007610ffa37816 */ /* 0x000fe200000000a3 */
[----:B------:R-:W4:Y:S04]  /*1a830*/  LDL R64, [R1+0xf28] ;  /* 0x000f280001407983 */ /* 0x000f280000100800 */
[----:B------:R0:W4:Y:S01]  /*1a840*/  @!P0 LDG.E.U8 R165, desc[UR58][R8.64] ;  /* 0x0000003a08a58981 */ /* 0x000122000c1e1100 */
[----:B------:R-:W-:Y:S02]  /*1a850*/  PRMT R162, RZ, 0x7610, R162 ;  /* 0x00007610ffa27816 */ /* 0x000fe400000000a2 */
[----:B------:R-:W-:Y:S01]  /*1a860*/  PRMT R161, RZ, 0x7610, R161 ;  /* 0x00007610ffa17816 */ /* 0x000fe200000000a1 */
[----:B------:R-:W4:Y:S01]  /*1a870*/  LDL R63, [R1+0xf2c] ;  /* 0x000f2c00013f7983 */ /* 0x000f220000100800 */
[----:B0-----:R-:W-:-:S03]  /*1a880*/  @!P0 IMAD.MOV.U32 R8, RZ, RZ, R36 ;  /* 0x000000ffff088224 */ /* 0x001fc600078e0024 */
        /* <DEDUP_REMOVED lines=10> */
[----:B------:R-:W-:Y:S01]  /*1a930*/  @!P0 IMAD.MOV.U32 R9, RZ, RZ, R46 ;  /* 0x000000ffff098224 */ /* 0x000fe200078e002e */
[----:B------:R-:W-:Y:S01]  /*1a940*/  PRMT R160, RZ, 0x7610, R160 ;  /* 0x00007610ffa07816 */ /* 0x000fe200000000a0 */
[----:B------:R-:W4:Y:S04]  /*1a950*/  LDL R46, [R1+0xf18] ;  /* 0x000f1800012e7983 */ /* 0x000f280000100800 */
[----:B------:R0:W4:Y:S01]  /*1a960*/  @!P0 LDG.E.U8 R162, desc[UR58][R8.64] ;  /* 0x0000003a08a28981 */ /* 0x000122000c1e1100 */
[----:B------:R-:W-:-:S03]  /*1a970*/  PRMT R159, RZ, 0x7610, R159 ;  /* 0x00007610ff9f7816 */ /* 0x000fc6000000009f */
[----:B------:R-:W4:Y:S01]  /*1a980*/  LDL R45, [R1+0xf1c] ;  /* 0x000f1c00012d7983 */ /* 0x000f220000100800 */
[----:B0-----:R-:W-:-:S03]  /*1a990*/  @!P0 IMAD.MOV.U32 R9, RZ, RZ, R30 ;  /* 0x000000ffff098224 */ /* 0x001fc600078e001e */
[----:B------:R-:W4:Y:S01]  /*1a9a0*/  LDL R30, [R1+0xf58] ;  /* 0x000f5800011e7983 */ /* 0x000f220000100800 */
[----:B------:R-:W-:-:S03]  /*1a9b0*/  @!P0 IMAD.MOV.U32 R8, RZ, RZ, R26 ;  /* 0x000000ffff088224 */ /* 0x000fc600078e001a */
[----:B------:R-:W4:Y:S04]  /*1a9c0*/  LDL R26, [R1+0xf5c] ;  /* 0x000f5c00011a7983 */ /* 0x000f280000100800 */
[----:B------:R3:W4:Y:S02]  /*1a9d0*/  @!P0 LDG.E.U8 R161, desc[UR58][R8.64] ;  /* 0x0000003a08a18981 */ /* 0x000724000c1e1100 */
[----:B---3--:R-:W-:Y:S02]  /*1a9e0*/  @!P0 IMAD.MOV.U32 R9, RZ, RZ, R44 ;  /* 0x000000ffff098224 */ /* 0x008fe400078e002c */
[----:B------:R-:W3:Y:S01]  /*1a9f0*/  LDL R44, [R1+0xf08] ;  /* 0x000f0800012c7983 */ /* 0x000ee20000100800 */
[----:B--2---:R-:W-:Y:S01]  /*1aa00*/  @!P0 IMAD.MOV.U32 R8, RZ, RZ, R43 ;  /* 0x000000ffff088224 */ /* 0x004fe200078e002b */
[----:B------:R-:W-:-:S02]  /*1aa10*/  PRMT R158, RZ, 0x7610, R158 ;  /* 0x00007610ff9e7816 */ /* 0x000fc4000000009e */
[----:B------:R-:W2:Y:S04]  /*1aa20*/  LDL R43, [R1+0xef8] ;  /* 0x000ef800012b7983 */ /* 0x000ea80000100800 */
[----:B------:R4:W2:Y:S02]  /*1aa30*/  @!P0 LDG.E.U8 R160, desc[UR58][R8.64] ;  /* 0x0000003a08a08981 */ /* 0x0008a4000c1e1100 */
[----:B----4-:R-:W-:Y:S02]  /*1aa40*/  @!P0 IMAD.MOV.U32 R8, RZ, RZ, R28 ;  /* 0x000000ffff088224 */ /* 0x010fe400078e001c */
[----:B------:R-:W4:Y:S01]  /*1aa50*/  LDL R28, [R1+0xf3c] ;  /* 0x000f3c00011c7983 */ /* 0x000f220000100800 */
[----:B------:R-:W-:-:S03]  /*1aa60*/  @!P0 IMAD.MOV.U32 R9, RZ, RZ, R41 ;  /* 0x000000ffff098224 */ /* 0x000fc600078e0029 */
[----:B------:R-:W2:Y:S04]  /*1aa70*/  LDL R41, [R1+0xefc] ;  /* 0x000efc0001297983 */ /* 0x000ea80000100800 */
[----:B------:R0:W2:Y:S01]  /*1aa80*/  @!P0 LDG.E.U8 R159, desc[UR58][R8.64] ;  /* 0x0000003a089f8981 */ /* 0x0000a2000c1e1100 */
[----:B------:R-:W-:Y:S02]  /*1aa90*/  PRMT R157, RZ, 0x7610, R157 ;  /* 0x00007610ff9d7816 */ /* 0x000fe4000000009d */
[----:B------:R-:W-:Y:S01]  /*1aaa0*/  PRMT R156, RZ, 0x7610, R156 ;  /* 0x00007610ff9c7816 */ /* 0x000fe2000000009c */
[----:B0-----:R-:W-:Y:S02]  /*1aab0*/  @!P0 IMAD.MOV.U32 R8, RZ, RZ, R36 ;  /* 0x000000ffff088224 */ /* 0x001fe400078e0024 */
[----:B------:R-:W3:Y:S01]  /*1aac0*/  LDL R36, [R1+0xf0c] ;  /* 0x000f0c0001247983 */ /* 0x000ee20000100800 */
        /* <DEDUP_REMOVED lines=9> */
[----:B0-----:R-:W-:Y:S02]  /*1ab60*/  @!P0 IMAD.MOV.U32 R9, RZ, RZ, R30 ;  /* 0x000000ffff098224 */ /* 0x001fe400078e001e */
[----:B------:R-:W2:Y:S01]  /*1ab70*/  LDL R30, [R1+0xedc] ;  /* 0x000edc00011e7983 */ /* 0x000ea20000100800 */
[----:B------:R-:W-:-:S03]  /*1ab80*/  @!P0 IMAD.MOV.U32 R8, RZ, RZ, R26 ;  /* 0x000000ffff088224 */ /* 0x000fc600078e001a */
[----:B------:R-:W2:Y:S04]  /*1ab90*/  LDL R26, [R1+0xecc] ;  /* 0x000ecc00011a7983 */ /* 0x000ea80000100800 */
[----:B------:R0:W2:Y:S02]  /*1aba0*/  @!P0 LDG.E.U8 R156, desc[UR58][R8.64] ;  /* 0x0000003a089c8981 */ /* 0x0000a4000c1e1100 */
[----:B0-----:R-:W-:Y:S02]  /*1abb0*/  @!P0 IMAD.MOV.U32 R8, RZ, RZ, R66 ;  /* 0x000000ffff088224 */ /* 0x001fe400078e0042 */
[----:B------:R-:W-:-:S05]  /*1abc0*/  @!P0 IMAD.MOV.U32 R9, RZ, RZ, R67 ;  /* 0x000000ffff098224 */ /* 0x000fca00078e0043 */
[----:B------:R4:W2:Y:S02]  /*1abd0*/  @!P0 LDG.E.U8 R155, desc[UR58][R8.64] ;  /* 0x0000003a089b8981 */ /* 0x0008a4000c1e1100 */
[----:B----4-:R-:W-:Y:S02]  /*1abe0*/  @!P0 IMAD.MOV.U32 R8, RZ, RZ, R28 ;  /* 0x000000ffff088224 */ /* 0x010fe400078e001c */
[----:B------:R-:W4:Y:S01]  /*1abf0*/  LDL R28, [R1+0xebc] ;  /* 0x000ebc00011c7983 */ /* 0x000f220000100800 */
        /* <DEDUP_REMOVED lines=8> */
[----:B------:R-:W-:Y:S01]  /*1ac80*/  PRMT R23, RZ, 0x7610, R23 ;  /* 0x00007610ff177816 */ /* 0x000fe20000000017 */
[----:B0-----:R-:W-:Y:S02]  /*1ac90*/  @!P0 IMAD.MOV.U32 R8, RZ, RZ, R45 ;  /* 0x000000ffff088224 */ /* 0x001fe400078e002d */
[----:B------:R-:W-:-:S05]  /*1aca0*/  @!P0 IMAD.MOV.U32 R9, RZ, RZ, R46 ;  /* 0x000000ffff098224 */ /* 0x000fca00078e002e */
[----:B------:R3:W4:Y:S01]  /*1acb0*/  @!P0 LDG.E.U8 R152, desc[UR58][R8.64] ;  /* 0x0000003a08988981 */ /* 0x000722000c1e1100 */
[----:B------:R-:W-:Y:S01]  /*1acc0*/  PRMT R22, RZ, 0x7610, R22 ;  /* 0x00007610ff167816 */ /* 0x000fe20000000016 */
[----:B---3--:R-:W-:Y:S02]  /*1acd0*/  @!P0 IMAD.MOV.U32 R8, RZ, RZ, R36 ;  /* 0x000000ffff088224 */ /* 0x008fe400078e0024 */
[----:B------:R-:W-:Y:S01]  /*1ace0*/  @!P0 IMAD.MOV.U32 R9, RZ, RZ, R44 ;  /* 0x000000ffff098224 */ /* 0x000fe200078e002c */
[----:B------:R-:W3:Y:S04]  /*1acf0*/  LDL.LU R36, [R1+0xeb8] ;  /* 0x000eb80001247983 */ /* 0x000ee80000300800 */
[----:B------:R2:W3:Y:S01]  /*1ad00*/  @!P0 LDG.E.U8 R23, desc[UR58][R8.64] ;  /* 0x0000003a08178981 */ /* 0x0004e2000c1e1100 */
[----:B------:R-:W-:Y:S01]  /*1ad10*/  PRMT R21, RZ, 0x7610, R21 ;  /* 0x00007610ff157816 */ /* 0x000fe20000000015 */
[----:B--2---:R-:W-:-:S02]  /*1ad20*/  @!P0 IMAD.MOV.U32 R8, RZ, RZ, R41 ;  /* 0x000000ffff088224 */ /* 0x004fc400078e0029 */
[----:B------:R-:W-:-:S05]  /*1ad30*/  @!P0 IMAD.MOV.U32 R9, RZ, RZ, R43 ;  /* 0x000000ffff098224 */ /* 0x000fca00078e002b */
[----:B------:R0:W2:Y:S01]  /*1ad40*/  @!P0 LDG.E.U8 R22, desc[UR58][R8.64] ;  /* 0x0000003a08168981 */ /* 0x0000a2000c1e1100 */
[----:B------:R-:W-:Y:S01]  /*1ad50*/  PRMT R20, RZ, 0x7610, R20 ;  /* 0x00007610ff147816 */ /* 0x000fe20000000014 */
[----:B0-----:R-:W-:Y:S02]  /*1ad60*/  @!P0 IMAD.MOV.U32 R9, RZ, RZ, R40 ;  /* 0x000000ffff098224 */ /* 0x001fe400078e0028 */
[----:B------:R-:W2:Y:S01]  /*1ad70*/  LDL.LU R40, [R1+0xea8] ;  /* 0x000ea80001287983 */ /* 0x000ea20000300800 */
[----:B------:R-:W-:-:S03]  /*1ad80*/  @!P0 IMAD.MOV.U32 R8, RZ, RZ, R37 ;  /* 0x000000ffff088224 */ /* 0x000fc600078e0025 */
[----:B------:R-:W2:Y:S04]  /*1ad90*/  LDL.LU R46, [R1+0xe98] ;  /* 0x000e9800012e7983 */ /* 0x000ea80000300800 */
[----:B------:R0:W2:Y:S04]  /*1ada0*/  @!P0 LDG.E.U8 R21, desc[UR58][R8.64] ;  /* 0x0000003a08158981 */ /* 0x0000a8000c1e1100 */
[----:B------:R-:W2:Y:S04]  /*1adb0*/  LDL.LU R44, [R1+0xe88] ;  /* 0x000e8800012c7983 */ /* 0x000ea80000300800 */
[----:B------:R-:W2:Y:S01]  /*1adc0*/  LDL.LU R37, [R1+0xe8c] ;  /* 0x000e8c0001257983 */ /* 0x000ea20000300800 */
[----:B0-----:R-:W-:-:S02]  /*1add0*/  @!P0 IMAD.MOV.U32 R8, RZ, RZ, R30 ;  /* 0x000000ffff088224 */ /* 0x001fc400078e001e */
[----:B------:R-:W-:Y:S01]  /*1ade0*/  @!P0 IMAD.MOV.U32 R9, RZ, RZ, R31 ;  /* 0x000000ffff098224 */ /* 0x000fe200078e001f */
[----:B------:R-:W-:-:S04]  /*1adf0*/  PRMT R19, RZ, 0x7610, R19 ;  /* 0x00007610ff137816 */ /* 0x000fc80000000013 */
[----:B------:R0:W2:Y:S02]  /*1ae00*/  @!P0 LDG.E.U8 R20, desc[UR58][R8.64] ;  /* 0x0000003a08148981 */ /* 0x0000a4000c1e1100 */
[----:B0-----:R-:W-:Y:S02]  /*1ae10*/  @!P0 IMAD.MOV.U32 R8, RZ, RZ, R26 ;  /* 0x000000ffff088224 */ /* 0x001fe400078e001a */
[----:B------:R-:W2:Y:S01]  /*1ae20*/  LDL.LU R26, [R1+0xe78] ;  /* 0x000e7800011a7983 */ /* 0x000ea20000300800 */
[----:B------:R-:W-:-:S03]  /*1ae30*/  @!P0 IMAD.MOV.U32 R9, RZ, RZ, R3 ;  /* 0x000000ffff098224 */ /* 0x000fc600078e0003 */
[----:B------:R-:W2:Y:S04]  /*1ae40*/  LDL.LU R45, [R1+0xe6c] ;  /* 0x000e6c00012d7983 */ /* 0x000ea80000300800 */
[----:B------:R-:W2:Y:S04]  /*1ae50*/  LDL.LU R43, [R1+0xe5c] ;  /* 0x000e5c00012b7983 */ /* 0x000ea80000300800 */
[----:B------:R-:W2:Y:S04]  /*1ae60*/  LDL.LU R41, [R1+0xe7c] ;  /* 0x000e7c0001297983 */ /* 0x000ea80000300800 */
[----:B------:R4:W2:Y:S04]  /*1ae70*/  @!P0 LDG.E.U8 R19, desc[UR58][R8.64] ;  /* 0x0000003a08138981 */ /* 0x0008a8000c1e1100 */
[----:B------:R-:W2:Y:S04]  /*1ae80*/  LDL.LU R31, [R1+0xe48] ;  /* 0x000e4800011f7983 */ /* 0x000ea80000300800 */
[----:B------:R-:W2:Y:S01]  /*1ae90*/  LDL.LU R30, [R1+0xe58] ;  /* 0x000e5800011e7983 */ /* 0x000ea20000300800 */
[----:B------:R-:W-:-:S02]  /*1aea0*/  IMAD.MOV.U32 R147, RZ, RZ, R149 ;  /* 0x000000ffff937224 */ /* 0x000fc400078e0095 */
[----:B------:R-:W-:Y:S01]  /*1aeb0*/  IMAD.MOV.U32 R149, RZ, RZ, R12 ;  /* 0x000000ffff957224 */ /* 0x000fe200078e000c */
[----:B------:R-:W-:-:S06]  /*1aec0*/  PRMT R252, RZ, 0x7610, R252 ;  /* 0x00007610fffc7816 */ /* 0x000fcc00000000fc */
[----:B------:R0:W2:Y:S01]  /*1aed0*/  @!P0 LDG.E.U8 R252, desc[UR58][R14.64] ;  /* 0x0000003a0efc8981 */ /* 0x0000a2000c1e1100 */
[----:B----4-:R-:W-:-:S03]  /*1aee0*/  @!P0 IMAD.MOV.U32 R8, RZ, RZ, R28 ;  /* 0x000000ffff088224 */ /* 0x010fc600078e001c */
[----:B------:R-:W4:Y:S04]  /*1aef0*/  LDL.LU R28, [R1+0xe68] ;  /* 0x000e6800011c7983 */ /* 0x000f280000300800 */
[----:B------:R-:W4:Y:S01]  /*1af00*/  LDL.LU R12, [R1+0xe4c] ;  /* 0x000e4c00010c7983 */ /* 0x000f220000300800 */
[----:B------:R-:W-:Y:S02]  /*1af10*/  PRMT R18, RZ, 0x7610, R18 ;  /* 0x00007610ff127816 */ /* 0x000fe40000000012 */
[----:B------:R-:W-:Y:S02]  /*1af20*/  PRMT R17, RZ, 0x7610, R17 ;  /* 0x00007610ff117816 */ /* 0x000fe40000000011 */
[----:B------:R-:W-:Y:S02]  /*1af30*/  PRMT R16, RZ, 0x7610, R16 ;  /* 0x00007610ff107816 */ /* 0x000fe40000000010 */
[----:B0-----:R-:W-:-:S02]  /*1af40*/  PRMT R15, RZ, 0x7610, R15 ;  /* 0x00007610ff0f7816 */ /* 0x001fc4000000000f */
[----:B------:R-:W-:Y:S01]  /*1af50*/  PRMT R14, RZ, 0x7610, R14 ;  /* 0x00007610ff0e7816 */ /* 0x000fe2000000000e */
[----:B------:R-:W-:Y:S01]  /*1af60*/  STL.64 [R1+0x1c30], R150 ;  /* 0x001c309601007387 */ /* 0x000fe20000100a00 */
[----:B------:R-:W-:-:S03]  /*1af70*/  PRMT R11, RZ, 0x7610, R11 ;  /* 0x00007610ff0b7816 */ /* 0x000fc6000000000b */
[----:B------:R-:W-:Y:S04]  /*1af80*/  STL.64 [R1+0x1c28], R148 ;  /* 0x001c289401007387 */ /* 0x000fe80000100a00 */
[----:B------:R-:W-:Y:S01]  /*1af90*/  STL [R1+0x1c24], R147 ;  /* 0x001c249301007387 */ /* 0x000fe20000100800 */
[----:B---3--:R-:W-:-:S05]  /*1afa0*/  @!P0 IMAD.MOV.U32 R9, RZ, RZ, R36 ;  /* 0x000000ffff098224 */ /* 0x008fca00078e0024 */
[----:B------:R0:W3:Y:S02]  /*1afb0*/  @!P0 LDG.E.U8 R18, desc[UR58][R8.64] ;  /* 0x0000003a08128981 */ /* 0x0000e4000c1e1100 */
[----:B0-----:R-:W-:Y:S02]  /*1afc0*/  @!P0 IMAD.MOV.U32 R8, RZ, RZ, R4 ;  /* 0x000000ffff088224 */ /* 0x001fe400078e0004 */
[----:B--2---:R-:W-:-:S05]  /*1afd0*/  @!P0 IMAD.MOV.U32 R9, RZ, RZ, R40 ;  /* 0x000000ffff098224 */ /* 0x004fca00078e0028 */
[----:B------:R0:W2:Y:S02]  /*1afe0*/  @!P0 LDG.E.U8 R17, desc[UR58][R8.64] ;  /* 0x0000003a08118981 */ /* 0x0000a4000c1e1100 */
[----:B0-----:R-:W-:Y:S02]  /*1aff0*/  @!P0 IMAD.MOV.U32 R8, RZ, RZ, R2 ;  /* 0x000000ffff088224 */ /* 0x001fe400078e0002 */
[----:B------:R-:W-:-:S05]  /*1b000*/  @!P0 IMAD.MOV.U32 R9, RZ, RZ, R46 ;  /* 0x000000ffff098224 */ /* 0x000fca00078e002e */
[----:B------:R0:W2:Y:S02]  /*1b010*/  @!P0 LDG.E.U8 R16, desc[UR58][R8.64] ;  /* 0x0000003a08108981 */ /* 0x0000a4000c1e1100 */
[----:B0-----:R-:W-:Y:S02]  /*1b020*/  @!P0 IMAD.MOV.U32 R8, RZ, RZ, R37 ;  /* 0x000000ffff088224 */ /* 0x001fe400078e0025 */
[----:B------:R-:W-:-:S05]  /*1b030*/  @!P0 IMAD.MOV.U32 R9, RZ, RZ, R44 ;  /* 0x000000ffff098224 */ /* 0x000fca00078e002c */
[----:B------:R0:W2:Y:S04]  /*1b040*/  @!P0 LDG.E.U8 R15, desc[UR58][R8.64] ;  /* 0x0000003a080f8981 */ /* 0x0000a8000c1e1100 */
[----:B------:R-:W-:Y:S01]  /*1b050*/  STL [R1+0x1c20], R48 ;  /* 0x001c203001007387 */ /* 0x000fe20000100800 */
[----:B0-----:R-:W-:Y:S02]  /*1b060*/  @!P0 IMAD.MOV.U32 R8, RZ, RZ, R41 ;  /* 0x000000ffff088224 */ /* 0x001fe400078e0029 */
[----:B------:R-:W-:Y:S01]  /*1b070*/  @!P0 IMAD.MOV.U32 R9, RZ, RZ, R26 ;  /* 0x000000ffff098224 */ /* 0x000fe200078e001a */
[----:B------:R-:W-:Y:S04]  /*1b080*/  STL.64 [R1+0x1c18], R46 ;  /* 0x001c182e01007387 */ /* 0x000fe80000100a00 */
[----:B------:R0:W2:Y:S04]  /*1b090*/  @!P0 LDG.E.U8 R14, desc[UR58][R8.64] ;  /* 0x0000003a080e8981 */ /* 0x0000a8000c1e1100 */
[----:B------:R-:W-:Y:S01]  /*1b0a0*/  STL.64 [R1+0x1c10], R44 ;  /* 0x001c102c01007387 */ /* 0x000fe20000100a00 */
[----:B------:R-:W-:-:S03]  /*1b0b0*/  PRMT R10, RZ, 0x7610, R10 ;  /* 0x00007610ff0a7816 */ /* 0x000fc6000000000a */
[----:B------:R-:W-:Y:S01]  /*1b0c0*/  STL.64 [R1+0x1c08], R42 ;  /* 0x001c082a01007387 */ /* 0x000fe20000100a00 */
[----:B0-----:R-:W-:-:S03]  /*1b0d0*/  @!P0 IMAD.MOV.U32 R8, RZ, RZ, R45 ;  /* 0x000000ffff088224 */ /* 0x001fc600078e002d */
[----:B------:R-:W-:Y:S04]  /*1b0e0*/  STL.64 [R1+0x1c00], R40 ;  /* 0x001c002801007387 */ /* 0x000fe80000100a00 */
[----:B------:R-:W-:Y:S04]  /*1b0f0*/  STL.64 [R1+0x1bf8], R38 ;  /* 0x001bf82601007387 */ /* 0x000fe80000100a00 */
[----:B------:R-:W-:Y:S04]  /*1b100*/  STL.64 [R1+0x1bf0], R36 ;  /* 0x001bf02401007387 */ /* 0x000fe80000100a00 */
[----:B------:R-:W-:Y:S04]  /*1b110*/  STL.64 [R1+0x1be8], R34 ;  /* 0x001be82201007387 */ /* 0x000fe80000100a00 */
[----:B------:R-:W-:Y:S04]  /*1b120*/  STL.64 [R1+0x1be0], R32 ;  /* 0x001be02001007387 */ /* 0x000fe80000100a00 */
[----:B------:R-:W-:Y:S04]  /*1b130*/  STL.64 [R1+0x1bd8], R30 ;  /* 0x001bd81e01007387 */ /* 0x000fe80000100a00 */
[----:B------:R0:W-:Y:S02]  /*1b140*/  STS.U8 [R0+UR4+0x8000], R5 ;  /* 0x0080000500007988 */ /* 0x0001e40008000004 */
[----:B0-----:R-:W-:-:S02]  /*1b150*/  PRMT R5, RZ, 0x7610, R5 ;  /* 0x00007610ff057816 */ /* 0x001fc40000000005 */
[----:B------:R-:W-:Y:S04]  /*1b160*/  STS.U8 [R0+UR4+0x8200], R62 ;  /* 0x0082003e00007988 */ /* 0x000fe80008000004 */
        /* <DEDUP_REMOVED lines=21> */
[----:B------:R-:W-:Y:S01]  /*1b2c0*/  STS.U8 [R0+UR4+0xae00], R243 ;  /* 0x00ae00f300007988 */ /* 0x000fe20008000004 */
[----:B----4-:R-:W-:-:S03]  /*1b2d0*/  @!P0 IMAD.MOV.U32 R9, RZ, RZ, R28 ;  /* 0x000000ffff098224 */ /* 0x010fc600078e001c */
[----:B------:R-:W-:Y:S04]  /*1b2e0*/  STL.64 [R1+0x1bd0], R28 ;  /* 0x001bd01c01007387 */ /* 0x000fe80000100a00 */
[----:B------:R0:W4:Y:S04]  /*1b2f0*/  @!P0 LDG.E.U8 R11, desc[UR58][R8.64] ;  /* 0x0000003a080b8981 */ /* 0x000128000c1e1100 */
[----:B------:R-:W-:Y:S01]  /*1b300*/  STL.64 [R1+0x1bc8], R26 ;  /* 0x001bc81a01007387 */ /* 0x000fe20000100a00 */
[----:B0-----:R-:W-:Y:S02]  /*1b310*/  @!P0 IMAD.MOV.U32 R8, RZ, RZ, R43 ;  /* 0x000000ffff088224 */ /* 0x001fe400078e002b */
[----:B------:R-:W-:Y:S01]  /*1b320*/  @!P0 IMAD.MOV.U32 R9, RZ, RZ, R30 ;  /* 0x000000ffff098224 */ /* 0x000fe200078e001e */
[----:B------:R0:W-:Y:S04]  /*1b330*/  STL.64 [R1+0x1bc0], R24 ;  /* 0x001bc01801007387 */ /* 0x0001e80000100a00 */
[----:B------:R1:W4:Y:S04]  /*1b340*/  @!P0 LDG.E.U8 R10, desc[UR58][R8.64] ;  /* 0x0000003a080a8981 */ /* 0x000328000c1e1100 */
[----:B0-----:R-:W4:Y:S01]  /*1b350*/  LDL.LU.64 R24, [R1+0xc00] ;  /* 0x000c000001187983 */ /* 0x001f220000300a00 */
[----:B-1----:R-:W-:-:S02]  /*1b360*/  @!P0 IMAD.MOV.U32 R8, RZ, RZ, R12 ;  /* 0x000000ffff088224 */ /* 0x002fc400078e000c */
[----:B------:R-:W-:Y:S01]  /*1b370*/  @!P0 IMAD.MOV.U32 R9, RZ, RZ, R31 ;  /* 0x000000ffff098224 */ /* 0x000fe200078e001f */
[----:B------:R-:W4:Y:S04]  /*1b380*/  LDL.LU.64 R26, [R1+0xc08] ;  /* 0x000c0800011a7983 */ /* 0x000f280000300a00 */
[----:B------:R-:W4:Y:S04]  /*1b390*/  LDL.LU.64 R28, [R1+0xc10] ;  /* 0x000c1000011c7983 */ /* 0x000f280000300a00 */
[----:B------:R-:W4:Y:S04]  /*1b3a0*/  LDL.LU.64 R30, [R1+0xc18] ;  /* 0x000c1800011e7983 */ /* 0x000f280000300a00 */
[----:B------:R-:W4:Y:S04]  /*1b3b0*/  LDL.LU.64 R32, [R1+0xc20] ;  /* 0x000c200001207983 */ /* 0x000f280000300a00 */
[----:B------:R0:W4:Y:S04]  /*1b3c0*/  @!P0 LDG.E.U8 R5, desc[UR58][R8.64] ;  /* 0x0000003a08058981 */ /* 0x000128000c1e1100 */
[----:B------:R-:W4:Y:S04]  /*1b3d0*/  LDL.LU.64 R34, [R1+0xc28] ;  /* 0x000c280001227983 */ /* 0x000f280000300a00 */
[----:B------:R-:W4:Y:S01]  /*1b3e0*/  LDL.LU.64 R36, [R1+0xc30] ;  /* 0x000c300001247983 */ /* 0x000f220000300a00 */
[----:B0-----:R-:W-:-:S03]  /*1b3f0*/  LOP3.LUT R8, R0, 0x20, RZ, 0x3c, !PT ;  /* 0x0000002000087812 */ /* 0x001fc600078e3cff */
[----:B------:R-:W4:Y:S04]  /*1b400*/  LDL.LU.64 R38, [R1+0xc38] ;  /* 0x000c380001267983 */ /* 0x000f280000300a00 */
[----:B------:R-:W4:Y:S04]  /*1b410*/  LDL.LU.64 R40, [R1+0xc40] ;  /* 0x000c400001287983 */ /* 0x000f280000300a00 */
[----:B------:R-:W4:Y:S04]  /*1b420*/  LDL.LU.64 R42, [R1+0xc48] ;  /* 0x000c4800012a7983 */ /* 0x000f280000300a00 */
        /* <DEDUP_REMOVED lines=40> */
[----:B------:R-:W4:Y:S04]  /*1b6b0*/  LDL.LU.64 R44, [R1+0xc50] ;  /* 0x000c5000012c7983 */ /* 0x000f280000300a00 */
[----:B------:R0:W-:Y:S04]  /*1b6c0*/  STS.U8 [R8+UR4+0xff00], R49 ;  /* 0x00ff003108007988 */ /* 0x0001e80008000004 */
[----:B------:R-:W4:Y:S04]  /*1b6d0*/  LDL.LU.64 R46, [R1+0xc58] ;  /* 0x000c5800012e7983 */ /* 0x000f280000300a00 */
[----:B0-----:R-:W4:Y:S04]  /*1b6e0*/  LDL.LU.64 R48, [R1+0xc60] ;  /* 0x000c600001307983 */ /* 0x001f280000300a00 */
[----:B------:R-:W4:Y:S04]  /*1b6f0*/  LDL.LU.64 R50, [R1+0xc68] ;  /* 0x000c680001327983 */ /* 0x000f280000300a00 */
        /* <DEDUP_REMOVED lines=105> */
[----:B---3--:R-:W-:Y:S04]  /*1bd90*/  STS.U8 [R8+UR4+0xef00], R18 ;  /* 0x00ef001208007988 */ /* 0x008fe80008000004 */
[----:B--2---:R-:W-:Y:S04]  /*1bda0*/  STS.U8 [R8+UR4+0xf100], R17 ;  /* 0x00f1001108007988 */ /* 0x004fe80008000004 */
[----:B------:R-:W-:Y:S04]  /*1bdb0*/  STS.U8 [R8+UR4+0xf300], R16 ;  /* 0x00f3001008007988 */ /* 0x000fe80008000004 */
[----:B------:R-:W-:Y:S04]  /*1bdc0*/  STS.U8 [R8+UR4+0xf500], R15 ;  /* 0x00f5000f08007988 */ /* 0x000fe80008000004 */
[----:B------:R-:W-:Y:S04]  /*1bdd0*/  STS.U8 [R8+UR4+0xf700], R14 ;  /* 0x00f7000e08007988 */ /* 0x000fe80008000004 */
[----:B----4-:R-:W-:Y:S04]  /*1bde0*/  STS.U8 [R8+UR4+0xf900], R11 ;  /* 0x00f9000b08007988 */ /* 0x010fe80008000004 */
[----:B------:R-:W-:Y:S04]  /*1bdf0*/  STS.U8 [R8+UR4+0xfb00], R10 ;  /* 0x00fb000a08007988 */ /* 0x000fe80008000004 */
[----:B------:R-:W-:Y:S01]  /*1be00*/  STS.U8 [R8+UR4+0xfd00], R5 ;  /* 0x00fd000508007988 */ /* 0x000fe20008000004 */
[----:B------:R0:W-:Y:S06]  /*1be10*/  MEMBAR.ALL.CTA ;  /* 0x0000000000007992 */ /* 0x0001ec0000008000 */
[----:B0-----:R-:W0:Y:S01]  /*1be20*/  FENCE.VIEW.ASYNC.S ;  /* 0x00000000000073c6 */ /* 0x001e220000000000 */
[----:B------:R-:W-:-:S04]  /*1be30*/  USHF.L.U32 UR6, UR21, 0x6, URZ ;  /* 0x0000000615067899 */ /* 0x000fc8000800063f */
[----:B------:R-:W-:Y:S01]  /*1be40*/  ULOP3.LUT UR6, UR6, 0x100, URZ, 0xc0, !UPT ;  /* 0x0000010006067892 */ /* 0x000fe2000f8ec03f */
[----:B0-----:R-:W-:Y:S03]  /*1be50*/  BAR.SYNC.DEFER_BLOCKING 0x0 ;  /* 0x0000000000007b1d */ /* 0x001fe60000010000 */
[----:B------:R-:W-:-:S04]  /*1be60*/  ULEA.HI UR6, UR4, UR6, URZ, 0x1c ;  /* 0x0000000604067291 */ /* 0x000fc8000f8fe03f */
[----:B------:R-:W-:Y:S01]  /*1be70*/  ULOP3.LUT UR24, UR6, 0x3fff, URZ, 0xc0, !UPT ;  /* 0x00003fff06187892 */ /* 0x000fe2000f8ec03f */
[----:B------:R-:W-:Y:S01]  /*1be80*/  UMOV UR25, 0x80000020 ;  /* 0x8000002000197882 */ /* 0x000fe20000000000 */
[----:B------:R-:W-:-:S07]  /*1be90*/  WARPGROUP.ARRIVE ;  /* 0x00000000000079c5 */ /* 0x000fce0000000000 */
[----:B------:R-:W-:Y:S01]  /*1bea0*/  QGMMA.64x256x32.F32.E5M2.E5M2 R24, gdesc[UR24], R24, gsb0 ;  /* 0x03e00000181879f3 */ /* 0x000fe20008003818 */
[----:B------:R-:W-:Y:S01]  /*1beb0*/  UIADD3 UR16, UP0, UR24, 0x2, URZ ;  /* 0x0000000218107890 */ /* 0x000fe2000ff1e03f */
[----:B------:R-:W-:-:S03]  /*1bec0*/  UMOV UR6, URZ ;  /* 0x0000003f00067c82 */ /* 0x000fc60008000000 */
[----:B------:R-:W-:Y:S01]  /*1bed0*/  UIADD3.X UR17, UR6, -0x7fffffe0, URZ, UP0, !UPT ;  /* 0x8000002006117890 */ /* 0x000fe200087fe43f */
[----:B------:R-:W-:Y:S02]  /*1bee0*/  WARPGROUP.DEPBAR.LE gsb0, 0x0 ;  /* 0x00008000000079c5 */ /* 0x000fe40000010000 */
[----:B------:R-:W-:-:S15]  /*1bef0*/  WARPGROUP.ARRIVE ;  /* 0x00000000000079c5 */ /* 0x000fde0000000000 */
[----:B------:R-:W-:-:S05]  /*1bf00*/  NOP ;  /* 0x0000000000007918 */ /* 0x000fca0000000000 */
[----:B------:R-:W-:Y:S03]  /*1bf10*/  QGMMA.64x256x32.F32.E5M2.E5M2 R24, gdesc[UR16], R24, gsb0 ;  /* 0x03e00000101879f3 */ /* 0x000fe60008003818 */
[----:B------:R-:W-:Y:S02]  /*1bf20*/  WARPGROUP.DEPBAR.LE gsb0, 0x0 ;  /* 0x00008000000079c5 */ /* 0x000fe40000010000 */
        /* <DEDUP_REMOVED lines=64> */
[----:B0-----:R-:W2:Y:S04]  /*1c330*/  LDL.LU.64 R150, [R1+0x1c30] ;  /* 0x001c300001967983 */ /* 0x001ea80000300a00 */
[----:B------:R-:W3:Y:S04]  /*1c340*/  LDL.LU.64 R148, [R1+0x1c28] ;  /* 0x001c280001947983 */ /* 0x000ee80000300a00 */
[----:B------:R-:W4:Y:S04]  /*1c350*/  LDL.LU R147, [R1+0x1c24] ;  /* 0x001c240001937983 */ /* 0x000f280000300800 */
[----:B------:R-:W4:Y:S04]  /*1c360*/  LDL.LU R48, [R1+0x1c20] ;  /* 0x001c200001307983 */ /* 0x000f280000300800 */
        /* <DEDUP_REMOVED lines=12> */
[----:B--2---:R-:W-:Y:S04]  /*1c430*/  STL.64 [R1+0x1bb8], R150 ;  /* 0x001bb89601007387 */ /* 0x004fe80000100a00 */
[----:B---3--:R-:W-:Y:S04]  /*1c440*/  STL.64 [R1+0x1bb0], R148 ;  /* 0x001bb09401007387 */ /* 0x008fe80000100a00 */
[----:B----4-:R0:W-:Y:S04]  /*1c450*/  STL [R1+0x1bac], R147 ;  /* 0x001bac9301007387 */ /* 0x0101e80000100800 */
[----:B------:R-:W2:Y:S04]  /*1c460*/  LDL.LU.64 R52, [R1+0xa00] ;  /* 0x000a000001347983 */ /* 0x000ea80000300a00 */
        /* <DEDUP_REMOVED lines=46> */
[----:B0-----:R-:W2:Y:S04]  /*1c750*/  LDL.LU.64 R146, [R1+0xb78] ;  /* 0x000b780001927983 */ /* 0x001ea80000300a00 */
        /* <DEDUP_REMOVED lines=15> */
[----:B------:R-:W2:Y:S01]  /*1c850*/  LDL.LU.64 R178, [R1+0xbf8] ;  /* 0x000bf80001b27983 */ /* 0x000ea20000300a00 */
[----:B------:R-:W-:Y:S01]  /*1c860*/  UMOV UR12, UR24 ;  /* 0x00000018000c7c82 */ /* 0x000fe20008000000 */
[----:B------:R-:W-:Y:S01]  /*1c870*/  UMOV UR13, UR25 ;  /* 0x00000019000d7c82 */ /* 0x000fe20008000000 */
[----:B------:R-:W-:Y:S01]  /*1c880*/  UMOV UR8, UR16 ;  /* 0x0000001000087c82 */ /* 0x000fe20008000000 */
[----:B------:R-:W-:Y:S01]  /*1c890*/  UMOV UR9, UR17 ;  /* 0x0000001100097c82 */ /* 0x000fe20008000000 */
[----:B--2---:R-:W-:-:S06]  /*1c8a0*/  WARPGROUP.ARRIVE ;  /* 0x00000000000079c5 */ /* 0x004fcc0000000000 */
[----:B------:R-:W-:Y:S01]  /*1c8b0*/  QGMMA.64x256x32.F32.E5M2.E5M2 R52, gdesc[UR12], R52, gsb0 ;  /* 0x03e000000c3479f3 */ /* 0x000fe20008003834 */
[----:B------:R-:W-:Y:S04]  /*1c8c0*/  STL [R1+0x1ba8], R48 ;  /* 0x001ba83001007387 */ /* 0x000fe80000100800 */
        /* <DEDUP_REMOVED lines=11> */
[----:B------:R-:W-:Y:S01]  /*1c980*/  STL.64 [R1+0x1b48], R24 ;  /* 0x001b481801007387 */ /* 0x000fe20000100a00 */
[----:B------:R-:W-:-:S02]  /*1c990*/  WARPGROUP.DEPBAR.LE gsb0, 0x0 ;  /* 0x00008000000079c5 */ /* 0x000fc40000010000 */
[----:B------:R-:W-:-:S06]  /*1c9a0*/  WARPGROUP.ARRIVE ;  /* 0x00000000000079c5 */ /* 0x000fcc0000000000 */
        /* <DEDUP_REMOVED lines=149> */
[----:B------:R-:W-:-:S02]  /*1d300*/  UIADD3.64 UR24, UR16, 0x1fe, URZ ;  /* 0x000001fe10187897 */ /* 0x000fc4000fffe03f */
[----:B------:R-:W-:Y:S01]  /*1d310*/  UIADD3.64 UR28, UR16, 0x200, URZ ;  /* 0x00000200101c7897 */ /* 0x000fe2000fffe03f */
        /* <DEDUP_REMOVED lines=88> */
[----:B------:R-:W2:Y:S04]  /*1d8a0*/  LDL.LU R48, [R1+0x1b30] ;  /* 0x001b300001307983 */ /* 0x000ea80000300800 */
[----:B------:R-:W3:Y:S04]  /*1d8b0*/  LDL.LU.64 R46, [R1+0x1b28] ;  /* 0x001b2800012e7983 */ /* 0x000ee80000300a00 */
        /* <DEDUP_REMOVED lines=10> */
[----:B------:R-:W4:Y:S01]  /*1d960*/  LDL.LU.64 R24, [R1+0x1ad0] ;  /* 0x001ad00001187983 */ /* 0x000f220000300a00 */
[----:B--2---:R-:W-:-:S02]  /*1d970*/  IMAD.MOV.U32 R247, RZ, RZ, R48 ;  /* 0x000000fffff77224 */ /* 0x004fc400078e0030 */
[----:B---3--:R-:W-:Y:S02]  /*1d980*/  IMAD.MOV.U32 R240, RZ, RZ, R47 ;  /* 0x000000fffff07224 */ /* 0x008fe400078e002f */
[----:B------:R-:W-:Y:S02]  /*1d990*/  IMAD.MOV.U32 R241, RZ, RZ, R46 ;  /* 0x000000fffff17224 */ /* 0x000fe400078e002e */
[----:B----4-:R-:W-:Y:S02]  /*1d9a0*/  IMAD.MOV.U32 R242, RZ, RZ, R45 ;  /* 0x000000fffff27224 */ /* 0x010fe400078e002d */
[----:B------:R-:W-:Y:S02]  /*1d9b0*/  IMAD.MOV.U32 R245, RZ, RZ, R44 ;  /* 0x000000fffff57224 */ /* 0x000fe400078e002c */
[----:B------:R-:W-:Y:S02]  /*1d9c0*/  IMAD.MOV.U32 R246, RZ, RZ, R43 ;  /* 0x000000fffff67224 */ /* 0x000fe400078e002b */
[----:B------:R-:W-:-:S02]  /*1d9d0*/  IMAD.MOV.U32 R239, RZ, RZ, R42 ;  /* 0x000000ffffef7224 */ /* 0x000fc400078e002a */
[----:B------:R-:W-:Y:S02]  /*1d9e0*/  IMAD.MOV.U32 R238, RZ, RZ, R41 ;  /* 0x000000ffffee7224 */ /* 0x000fe400078e0029 */
[----:B------:R-:W-:Y:S02]  /*1d9f0*/  IMAD.MOV.U32 R237, RZ, RZ, R40 ;  /* 0x000000ffffed7224 */ /* 0x000fe400078e0028 */
[----:B------:R-:W-:Y:S02]  /*1da00*/  IMAD.MOV.U32 R236, RZ, RZ, R39 ;  /* 0x000000ffffec7224 */ /* 0x000fe400078e0027 */
        /* <DEDUP_REMOVED lines=15> */
[----:B------:R-:W2:Y:S04]  /*1db00*/  LDL.LU.64 R24, [R1] ;  /* 0x0000000001187983 */ /* 0x000ea80000300a00 */
[----:B------:R-:W3:Y:S04]  /*1db10*/  LDL.LU.64 R26, [R1+0x8] ;  /* 0x00000800011a7983 */ /* 0x000ee80000300a00 */
[----:B------:R-:W4:Y:S04]  /*1db20*/  LDL.LU.64 R28, [R1+0x10] ;  /* 0x00001000011c7983 */ /* 0x000f280000300a00 */
[----:B------:R-:W2:Y:S04]  /*1db30*/  LDL.LU.64 R30, [R1+0x18] ;  /* 0x00001800011e7983 */ /* 0x000ea80000300a00 */
        /* <DEDUP_REMOVED lines=52> */
[----:B------:R-:W4:Y:S01]  /*1de80*/  LDL.LU.64 R136, [R1+0x1c0] ;  /* 0x0001c00001887983 */ /* 0x000f220000300a00 */
[----:B------:R-:W-:-:S03]  /*1de90*/  IMAD.MOV.U32 R225, RZ, RZ, R147 ;  /* 0x000000ffffe17224 */ /* 0x000fc600078e0093 */
[----:B------:R-:W2:Y:S01]  /*1dea0*/  LDL.LU.64 R138, [R1+0x1c8] ;  /* 0x0001c800018a7983 */ /* 0x000ea20000300a00 */
[----:B------:R-:W-:-:S03]  /*1deb0*/  IMAD.MOV.U32 R229, RZ, RZ, R148 ;  /* 0x000000ffffe57224 */ /* 0x000fc600078e0094 */
[----:B------:R-:W3:Y:S01]  /*1dec0*/  LDL.LU.64 R140, [R1+0x1d0] ;  /* 0x0001d000018c7983 */ /* 0x000ee20000300a00 */
[----:B------:R-:W-:-:S03]  /*1ded0*/  IMAD.MOV.U32 R228, RZ, RZ, R149 ;  /* 0x000000ffffe47224 */ /* 0x000fc600078e0095 */
[----:B------:R-:W4:Y:S01]  /*1dee0*/  LDL.LU.64 R142, [R1+0x1d8] ;  /* 0x0001d800018e7983 */ /* 0x000f220000300a00 */
[----:B------:R-:W-:-:S03]  /*1def0*/  IMAD.MOV.U32 R227, RZ, RZ, R150 ;  /* 0x000000ffffe37224 */ /* 0x000fc600078e0096 */
[----:B------:R-:W2:Y:S01]  /*1df00*/  LDL.LU.64 R144, [R1+0x1e0] ;  /* 0x0001e00001907983 */ /* 0x000ea20000300a00 */
[----:B------:R-:W-:-:S03]  /*1df10*/  IMAD.MOV.U32 R226, RZ, RZ, R151 ;  /* 0x000000ffffe27224 */ /* 0x000fc600078e0097 */
[----:B------:R-:W3:Y:S04]  /*1df20*/  LDL.LU.64 R146, [R1+0x1e8] ;  /* 0x0001e80001927983 */ /* 0x000ee80000300a00 */
[----:B------:R-:W4:Y:S04]  /*1df30*/  LDL.LU.64 R148, [R1+0x1f0] ;  /* 0x0001f00001947983 */ /* 0x000f280000300a00 */
[----:B------:R-:W2:Y:S04]  /*1df40*/  LDL.LU.64 R150, [R1+0x1f8] ;  /* 0x0001f80001967983 */ /* 0x000ea80000300a00 */
[----:B--2---:R-:W-:Y:S04]  /*1df50*/  STL.64 [R1+0x1ac8], R150 ;  /* 0x001ac89601007387 */ /* 0x004fe80000100a00 */
[----:B----4-:R-:W-:Y:S04]  /*1df60*/  STL.64 [R1+0x1ac0], R148 ;  /* 0x001ac09401007387 */ /* 0x010fe80000100a00 */
[----:B---3--:R-:W-:Y:S04]  /*1df70*/  STL.64 [R1+0x1ab8], R146 ;  /* 0x001ab89201007387 */ /* 0x008fe80000100a00 */
        /* <DEDUP_REMOVED lines=128> */
[----:B------:R-:W-:Y:S01]  /*1e780*/  QGMMA.64x256x32.F32.E5M2.E5M2 R80, gdesc[UR28], R80, gsb0 ;  /* 0x03e000001c5079f3 */ /* 0x000fe20008003850 */
[----:B------:R-:W-:Y:S04]  /*1e790*/  STL.64 [R1+0x18f0], R32 ;  /* 0x0018f02001007387 */ /* 0x000fe80000100a00 */
[----:B------:R-:W-:Y:S04]  /*1e7a0*/  STL.64 [R1+0x18e8], R30 ;  /* 0x0018e81e01007387 */ /* 0x000fe80000100a00 */
[----:B------:R-:W-:Y:S04]  /*1e7b0*/  STL.64 [R1+0x18e0], R28 ;  /* 0x0018e01c01007387 */ /* 0x000fe80000100a00 */
[----:B------:R-:W-:Y:S04]  /*1e7c0*/  STL.64 [R1+0x18d8], R26 ;  /* 0x0018d81a01007387 */ /* 0x000fe80000100a00 */
[----:B------:R0:W-:Y:S01]  /*1e7d0*/  STL.64 [R1+0x18d0], R24 ;  /* 0x0018d01801007387 */ /* 0x0001e20000100a00 */
[----:B------:R-:W-:-:S03]  /*1e7e0*/  WARPGROUP.DEPBAR.LE gsb0, 0x0 ;  /* 0x00008000000079c5 */ /* 0x000fc60000010000 */
[----:B------:R1:W-:Y:S04]  /*1e7f0*/  STL.64 [R1+0x600], R80 ;  /* 0x0006005001007387 */ /* 0x0003e80000100a00 */
        /* <DEDUP_REMOVED lines=91> */
[----:B-1----:R-:W4:Y:S04]  /*1edb0*/  LDL.LU.64 R80, [R1+0x4e0] ;  /* 0x0004e00001507983 */ /* 0x002f280000300a00 */
[----:B--2---:R-:W2:Y:S04]  /*1edc0*/  LDL.LU.64 R82, [R1+0x4e8] ;  /* 0x0004e80001527983 */ /* 0x004ea80000300a00 */
[----:B---3--:R-:W2:Y:S04]  /*1edd0*/  LDL.LU.64 R84, [R1+0x4f0] ;  /* 0x0004f00001547983 */ /* 0x008ea80000300a00 */
[----:B----4-:R-:W2:Y:S04]  /*1ede0*/  LDL.LU.64 R86, [R1+0x4f8] ;  /* 0x0004f80001567983 */ /* 0x010ea80000300a00 */
        /* <DEDUP_REMOVED lines=37> */
[----:B------:R-:W-:Y:S03]  /*1f040*/  QGMMA.64x256x32.F32.E5M2.E5M2 R24, gdesc[UR24], R24, gsb0 ;  /* 0x03e00000181879f3 */ /* 0x000fe60008003818 */
[----:B------:R-:W-:Y:S02]  /*1f050*/  WARPGROUP.DEPBAR.LE gsb0, 0x0 ;  /* 0x00008000000079c5 */ /* 0x000fe40000010000 */
[----:B------:R-:W-:-:S15]  /*1f060*/  WARPGROUP.ARRIVE ;  /* 0x00000000000079c5 */ /* 0x000fde0000000000 */
[----:B------:R-:W-:-:S08]  /*1f070*/  NOP ;  /* 0x0000000000007918 */ /* 0x000fd00000000000 */
[----:B------:R-:W-:Y:S03]  /*1f080*/  QGMMA.64x256x32.F32.E5M2.E5M2 R24, gdesc[UR28], R24, gsb0 ;  /* 0x03e000001c1879f3 */ /* 0x000fe60008003818 */
[----:B------:R-:W-:Y:S02]  /*1f090*/  WARPGROUP.DEPBAR.LE gsb0, 0x0 ;  /* 0x00008000000079c5 */ /* 0x000fe40000010000 */
        /* <DEDUP_REMOVED lines=64> */
[----:B0-----:R-:W4:Y:S04]  /*1f4a0*/  LDL.LU.64 R24, [R1+0x200] ;  /* 0x0002000001187983 */ /* 0x001f280000300a00 */
        /* <DEDUP_REMOVED lines=68> */
[----:B------:R-:W-:Y:S03]  /*1f8f0*/  QGMMA.64x256x32.F32.E5M2.E5M2 R24, gdesc[UR12], R24, gsb0 ;  /* 0x03e000000c1879f3 */ /* 0x000fe60008003818 */
[----:B------:R-:W-:Y:S02]  /*1f900*/  WARPGROUP.DEPBAR.LE gsb0, 0x0 ;  /* 0x00008000000079c5 */ /* 0x000fe40000010000 */
[----:B------:R-:W-:-:S15]  /*1f910*/  WARPGROUP.ARRIVE ;  /* 0x00000000000079c5 */ /* 0x000fde0000000000 */
[----:B------:R-:W-:-:S08]  /*1f920*/  NOP ;  /* 0x0000000000007918 */ /* 0x000fd00000000000 */
[----:B------:R-:W-:Y:S01]  /*1f930*/  QGMMA.64x256x32.F32.E5M2.E5M2 R24, gdesc[UR28], R24, gsb0 ;  /* 0x03e000001c1879f3 */ /* 0x000fe20008003818 */
        /* <DEDUP_REMOVED lines=17> */
[----:B------:R-:W-:Y:S01]  /*1fa50*/  IMAD.MOV.U32 R241, RZ, RZ, R242 ;  /* 0x000000fffff17224 */ /* 0x000fe200078e00f2 */
[----:B------:R-:W-:Y:S01]  /*1fa60*/  IADD3 R224, P4, R224, UR22, RZ ;  /* 0x00000016e0e07c10 */ /* 0x000fe2000ff9e0ff */
[----:B------:R-:W-:-:S02]  /*1fa70*/  IMAD.MOV.U32 R242, RZ, RZ, R243 ;  /* 0x000000fffff27224 */ /* 0x000fc400078e00f3 */
[----:B------:R-:W-:Y:S02]  /*1fa80*/  IMAD.MOV.U32 R243, RZ, RZ, R244 ;  /* 0x000000fffff37224 */ /* 0x000fe400078e00f4 */
[----:B------:R-:W-:Y:S02]  /*1fa90*/  IMAD.MOV.U32 R244, RZ, RZ, R245 ;  /* 0x000000fffff47224 */ /* 0x000fe400078e00f5 */
[----:B------:R-:W-:Y:S02]  /*1faa0*/  IMAD.MOV.U32 R245, RZ, RZ, R246 ;  /* 0x000000fffff57224 */ /* 0x000fe400078e00f6 */
[----:B------:R-:W-:Y:S01]  /*1fab0*/  IMAD.MOV.U32 R246, RZ, RZ, R6 ;  /* 0x000000fffff67224 */ /* 0x000fe200078e0006 */
        /* <DEDUP_REMOVED lines=129> */
[----:B------:R-:W3:Y:S04]  /*202d0*/  LDL R5, [R1+0x163c] ;  /* 0x00163c0001057983 */ /* 0x000ee80000100800 */
[----:B------:R-:W4:Y:S04]  /*202e0*/  LDL.LU R6, [R1+0x18c8] ;  /* 0x0018c80001067983 */ /* 0x000f280000300800 */
[----:B------:R0:W-:Y:S04]  /*202f0*/  STL [R1+0x1600], R224 ;  /* 0x001600e001007387 */ /* 0x0001e80000100800 */
[----:B0-----:R-:W2:Y:S02]  /*20300*/  LDL.LU R224, [R1+0x15f8] ;  /* 0x0015f80001e07983 */ /* 0x001ea40000300800 */
[----:B--2---:R-:W-:-:S05]  /*20310*/  IADD3 R224, P5, R224, UR22, RZ ;  /* 0x00000016e0e07c10 */ /* 0x004fca000ffbe0ff */
[----:B------:R0:W-:Y:S04]  /*20320*/  STL [R1+0x15f8], R224 ;  /* 0x0015f8e001007387 */ /* 0x0001e80000100800 */
[----:B0-----:R-:W2:Y:S01]  /*20330*/  LDL.LU R224, [R1+0x15f0] ;  /* 0x0015f00001e07983 */ /* 0x001ea20000300800 */
[----:B----4-:R-:W-:Y:S02]  /*20340*/  IADD3 R6, P1, R6, UR22, RZ ;  /* 0x0000001606067c10 */ /* 0x010fe4000ff3e0ff */
[----:B--2---:R-:W-:-:S05]  /*20350*/  IADD3 R224, P6, R224, UR22, RZ ;  /* 0x00000016e0e07c10 */ /* 0x004fca000ffde0ff */
[----:B------:R0:W-:Y:S04]  /*20360*/  STL [R1+0x15f0], R224 ;  /* 0x0015f0e001007387 */ /* 0x0001e80000100800 */
[----:B------:R1:W-:Y:S01]  /*20370*/  STL [R1+0x15e8], R6 ;  /* 0x0015e80601007387 */ /* 0x0003e20000100800 */
[----:B0-----:R-:W-:-:S03]  /*20380*/  IMAD.MOV.U32 R224, RZ, RZ, R225 ;  /* 0x000000ffffe07224 */ /* 0x001fc600078e00e1 */
[----:B-1----:R-:W2:Y:S01]  /*20390*/  LDL.LU R6, [R1+0x18c4] ;  /* 0x0018c40001067983 */ /* 0x002ea20000300800 */
        /* <DEDUP_REMOVED lines=24> */
[----:B------:R-:W4:Y:S01]  /*20520*/  LDL.LU R12, [R1+0x18c0] ;  /* 0x0018c000010c7983 */ /* 0x000f220000300800 */
[----:B------:R-:W-:Y:S02]  /*20530*/  IADD3 R7, P2, R7, UR22, RZ ;  /* 0x0000001607077c10 */ /* 0x000fe4000ff5e0ff */
[----:B------:R-:W-:Y:S02]  /*20540*/  IADD3 R13, P3, R13, UR22, RZ ;  /* 0x000000160d0d7c10 */ /* 0x000fe4000ff7e0ff */
[----:B--2---:R-:W-:Y:S02]  /*20550*/  IADD3.X R6, R6, UR20, RZ, P2, !PT ;  /* 0x0000001406067c10 */ /* 0x004fe400097fe4ff */
[----:B------:R-:W-:-:S05]  /*20560*/  IADD3 R224, P2, R224, UR22, RZ ;  /* 0x00000016e0e07c10 */ /* 0x000fca000ff5e0ff */
[----:B------:R0:W-:Y:S02]  /*20570*/  STL [R1+0x15e0], R224 ;  /* 0x0015e0e001007387 */ /* 0x0001e40000100800 */
[----:B0-----:R-:W-:Y:S02]  /*20580*/  IMAD.MOV.U32 R224, RZ, RZ, R225 ;  /* 0x000000ffffe07224 */ /* 0x001fe400078e00e1 */
        /* <DEDUP_REMOVED lines=17> */
[----:B------:R-:W-:Y:S01]  /*206a0*/  IMAD.MOV.U32 R242, RZ, RZ, R243 ;  /* 0x000000fffff27224 */ /* 0x000fe200078e00f3 */
[----:B----4-:R-:W-:Y:S01]  /*206b0*/  IADD3.X R12, R12, UR20, RZ, P3, !PT ;  /* 0x000000140c0c7c10 */ /* 0x010fe20009ffe4ff */
[----:B------:R-:W-:Y:S01]  /*206c0*/  IMAD.MOV.U32 R243, RZ, RZ, R244 ;  /* 0x000000fffff37224 */ /* 0x000fe200078e00f4 */
[----:B------:R-:W-:Y:S01]  /*206d0*/  IADD3 R224, P3, R224, UR22, RZ ;  /* 0x00000016e0e07c10 */ /* 0x000fe2000ff7e0ff */
[----:B------:R-:W-:Y:S02]  /*206e0*/  IMAD.MOV.U32 R244, RZ, RZ, R245 ;  /* 0x000000fffff47224 */ /* 0x000fe400078e00f5 */
[----:B------:R-:W-:Y:S02]  /*206f0*/  IMAD.MOV.U32 R245, RZ, RZ, R246 ;  /* 0x000000fffff57224 */ /* 0x000fe400078e00f6 */
[----:B------:R-:W-:-:S02]  /*20700*/  IMAD.MOV.U32 R246, RZ, RZ, R247 ;  /* 0x000000fffff67224 */ /* 0x000fc400078e00f7 */
[----:B------:R-:W-:Y:S02]  /*20710*/  IMAD.MOV.U32 R247, RZ, RZ, R248 ;  /* 0x000000fffff77224 */ /* 0x000fe400078e00f8 */
[----:B------:R-:W-:Y:S02]  /*20720*/  IMAD.MOV.U32 R248, RZ, RZ, R249 ;  /* 0x000000fffff87224 */ /* 0x000fe400078e00f9 */
[----:B------:R-:W2:Y:S04]  /*20730*/  LDL.LU R249, [R1+0xe44] ;  /* 0x000e440001f97983 */ /* 0x000ea80000300800 */
[----:B------:R0:W-:Y:S04]  /*20740*/  STL [R1+0x15d8], R224 ;  /* 0x0015d8e001007387 */ /* 0x0001e80000100800 */
[----:B0-----:R-:W4:Y:S02]  /*20750*/  LDL.LU R224, [R1+0x15fc] ;  /* 0x0015fc0001e07983 */ /* 0x001f240000300800 */
[----:B----4-:R-:W-:-:S05]  /*20760*/  IADD3.X R224, R224, UR20, RZ, P4, !PT ;  /* 0x00000014e0e07c10 */ /* 0x010fca000a7fe4ff */
[----:B------:R0:W-:Y:S04]  /*20770*/  STL [R1+0x15fc], R224 ;  /* 0x0015fce001007387 */ /* 0x0001e80000100800 */
[----:B0-----:R-:W4:Y:S02]  /*20780*/  LDL.LU R224, [R1+0x15d0] ;  /* 0x0015d00001e07983 */ /* 0x001f240000300800 */
[----:B----4-:R-:W-:-:S05]  /*20790*/  IADD3 R224, P4, R224, UR22, RZ ;  /* 0x00000016e0e07c10 */ /* 0x010fca000ff9e0ff */
        /* <DEDUP_REMOVED lines=414> */
[----:B------:R-:W-:Y:S01]  /*22180*/  IMAD.MOV.U32 R244, RZ, RZ, R245 ;  /* 0x000000fffff47224 */ /* 0x000fe200078e00f5 */
[----:B------:R-:W-:Y:S01]  /*22190*/  IADD3 R224, P4, R224, UR22, RZ ;  /* 0x00000016e0e07c10 */ /* 0x000fe2000ff9e0ff */
[----:B------:R-:W-:Y:S02]  /*221a0*/  IMAD.MOV.U32 R245, RZ, RZ, R246 ;  /* 0x000000fffff57224 */ /* 0x000fe400078e00f6 */
[----:B------:R-:W-:-:S02]  /*221b0*/  IMAD.MOV.U32 R246, RZ, RZ, R247 ;  /* 0x000000fffff67224 */ /* 0x000fc400078e00f7 */
[----:B------:R-:W-:Y:S02]  /*221c0*/  IMAD.MOV.U32 R247, RZ, RZ, R248 ;  /* 0x000000fffff77224 */ /* 0x000fe400078e00f8 */
[----:B--2---:R-:W-:Y:S02]  /*221d0*/  IMAD.MOV.U32 R248, RZ, RZ, R249 ;  /* 0x000000fffff87224 */ /* 0x004fe400078e00f9 */
        /* <DEDUP_REMOVED lines=15> */
[----:B0-----:R-:W4:Y:S01]  /*222d0*/  LDL.LU R224, [R1+0x13d4] ;  /* 0x0013d40001e07983 */ /* 0x001f220000300800 */
[----:B------:R-:W-:Y:S01]  /*222e0*/  UIADD3.64 UR24, UR16, 0x5fe, URZ ;  /* 0x000005fe10187897 */ /* 0x000fe2000fffe03f */
[----:B------:R-:W-:-:S08]  /*222f0*/  WARPGROUP.ARRIVE ;  /* 0x00000000000079c5 */ /* 0x000fd00000000000 */
[----:B------:R-:W-:Y:S01]  /*22300*/  QGMMA.64x256x32.F32.E5M2.E5M2 R24, gdesc[UR24], R24, gsb0 ;  /* 0x03e00000181879f3 */ /* 0x000fe20008003818 */
[----:B----4-:R-:W-:-:S05]  /*22310*/  IADD3.X R224, R224, UR20, RZ, P1, !PT ;  /* 0x00000014e0e07c10 */ /* 0x010fca0008ffe4ff */
[----:B------:R0:W-:Y:S04]  /*22320*/  STL [R1+0x13d4], R224 ;  /* 0x0013d4e001007387 */ /* 0x0001e80000100800 */
[----:B0-----:R-:W4:Y:S01]  /*22330*/  LDL.LU R224, [R1+0x13a8] ;  /* 0x0013a80001e07983 */ /* 0x001f220000300800 */
[----:B------:R-:W-:Y:S01]  /*22340*/  UIADD3.64 UR16, UR16, 0x600, URZ ;  /* 0x0000060010107897 */ /* 0x000fe2000fffe03f */
[----:B------:R-:W-:Y:S02]  /*22350*/  WARPGROUP.DEPBAR.LE gsb0, 0x0 ;  /* 0x00008000000079c5 */ /* 0x000fe40000010000 */
[----:B------:R-:W-:-:S14]  /*22360*/  WARPGROUP.ARRIVE ;  /* 0x00000000000079c5 */ /* 0x000fdc0000000000 */
[----:B------:R-:W-:Y:S01]  /*22370*/  QGMMA.64x256x32.F32.E5M2.E5M2 R24, gdesc[UR16], R24, gsb0 ;  /* 0x03e00000101879f3 */ /* 0x000fe20008003818 */
[----:B----4-:R-:W-:-:S05]  /*22380*/  IADD3 R224, P1, R224, UR22, RZ ;  /* 0x00000016e0e07c10 */ /* 0x010fca000ff3e0ff */
[----:B------:R0:W-:Y:S04]  /*22390*/  STL [R1+0x13a8], R224 ;  /* 0x0013a8e001007387 */ /* 0x0001e80000100800 */
[----:B0-----:R-:W4:Y:S01]  /*223a0*/  LDL.LU R224, [R1+0x13cc] ;  /* 0x0013cc0001e07983 */ /* 0x001f220000300800 */
[----:B------:R-:W-:Y:S02]  /*223b0*/  WARPGROUP.DEPBAR.LE gsb0, 0x0 ;  /* 0x00008000000079c5 */ /* 0x000fe40000010000 */
[----:B----4-:R-:W-:-:S05]  /*223c0*/  IADD3.X R224, R224, UR20, RZ, P2, !PT ;  /* 0x00000014e0e07c10 */ /* 0x010fca00097fe4ff */
[----:B------:R-:W-:Y:S04]  /*223d0*/  STL [R1+0x13cc], R224 ;  /* 0x0013cce001007387 */ /* 0x000fe80000100800 */
[----:B------:R-:W-:Y:S04]  /*223e0*/  STL.64 [R1], R24 ;  /* 0x0000001801007387 */ /* 0x000fe80000100a00 */
        /* <DEDUP_REMOVED lines=63> */
[----:B0-----:R-:W4:Y:S04]  /*227e0*/  LDL.LU.64 R150, [R1+0x18b8] ;  /* 0x0018b80001967983 */ /* 0x001f280000300a00 */
[----:B------:R-:W3:Y:S04]  /*227f0*/  LDL.LU.64 R148, [R1+0x18b0] ;  /* 0x0018b00001947983 */ /* 0x000ee80000300a00 */
[----:B------:R-:W2:Y:S04]  /*22800*/  LDL.LU.64 R146, [R1+0x18a8] ;  /* 0x0018a80001927983 */ /* 0x000ea80000300a00 */
[----:B------:R-:W4:Y:S04]  /*22810*/  LDL.LU.64 R144, [R1+0x18a0] ;  /* 0x0018a00001907983 */ /* 0x000f280000300a00 */
        /* <DEDUP_REMOVED lines=59> */
[----:B------:R-:W3:Y:S01]  /*22bd0*/  LDL.LU.64 R24, [R1+0x16c0] ;  /* 0x0016c00001187983 */ /* 0x000ee20000300a00 */
        /* <DEDUP_REMOVED lines=23> */
[----:B----4-:R-:W-:Y:S02]  /*22d50*/  IADD3 R126, P2, R126, UR22, RZ ;  /* 0x000000167e7e7c10 */ /* 0x010fe4000ff5e0ff */
[----:B------:R-:W-:Y:S02]  /*22d60*/  IADD3.X R127, R127, UR20, RZ, P3, !PT ;  /* 0x000000147f7f7c10 */ /* 0x000fe40009ffe4ff */
[----:B--2---:R-:W-:Y:S01]  /*22d70*/  IADD3 R128, P3, R128, UR22, RZ ;  /* 0x0000001680807c10 */ /* 0x004fe2000ff7e0ff */
[----:B------:R0:W-:Y:S01]  /*22d80*/  STL [R1+0x13a0], R126 ;  /* 0x0013a07e01007387 */ /* 0x0001e20000100800 */
[----:B------:R-:W-:-:S02]  /*22d90*/  IADD3.X R129, R129, UR20, RZ, P4, !PT ;  /* 0x0000001481817c10 */ /* 0x000fc4000a7fe4ff */
[----:B---3--:R-:W-:Y:S02]  /*22da0*/  IADD3 R130, P4, R130, UR22, RZ ;  /* 0x0000001682827c10 */ /* 0x008fe4000ff9e0ff */
[----:B------:R-:W-:Y:S01]  /*22db0*/  IADD3.X R131, R131, UR20, RZ, P5, !PT ;  /* 0x0000001483837c10 */ /* 0x000fe2000affe4ff */
[----:B0-----:R-:W2:Y:S04]  /*22dc0*/  LDL.LU R126, [R1+0x16b8] ;  /* 0x0016b800017e7983 */ /* 0x001ea80000300800 */
[----:B------:R0:W-:Y:S01]  /*22dd0*/  STL [R1+0x13c4], R127 ;  /* 0x0013c47f01007387 */ /* 0x0001e20000100800 */
[----:B------:R-:W-:Y:S02]  /*22de0*/  IADD3 R132, P5, R132, UR22, RZ ;  /* 0x0000001684847c10 */ /* 0x000fe4000ffbe0ff */
[----:B------:R-:W-:Y:S01]  /*22df0*/  IADD3.X R133, R133, UR20, RZ, P6, !PT ;  /* 0x0000001485857c10 */ /* 0x000fe2000b7fe4ff */
[----:B0-----:R-:W2:Y:S04]  /*22e00*/  LDL.LU R127, [R1+0x16b4] ;  /* 0x0016b400017f7983 */ /* 0x001ea80000300800 */
[----:B------:R0:W-:Y:S01]  /*22e10*/  STL [R1+0x1398], R128 ;  /* 0x0013988001007387 */ /* 0x0001e20000100800 */
[----:B------:R-:W-:-:S03]  /*22e20*/  IADD3 R134, P6, R134, UR22, RZ ;  /* 0x0000001686867c10 */ /* 0x000fc6000ffde0ff */
[----:B0-----:R-:W2:Y:S04]  /*22e30*/  LDL.LU R128, [R1+0x16b0] ;  /* 0x0016b00001807983 */ /* 0x001ea80000300800 */
[----:B------:R0:W-:Y:S01]  /*22e40*/  STL [R1+0x13bc], R129 ;  /* 0x0013bc8101007387 */ /* 0x0001e20000100800 */
[----:B------:R-:W-:-:S03]  /*22e50*/  IADD3.X R135, R135, UR20, RZ, P1, !PT ;  /* 0x0000001487877c10 */ /* 0x000fc60008ffe4ff */
        /* <DEDUP_REMOVED lines=47> */
[----:B------:R-:W-:Y:S01]  /*23150*/  IADD3.X R151, R151, UR20, RZ, P3, !PT ;  /* 0x0000001497977c10 */ /* 0x000fe20009ffe4ff */
[----:B------:R-:W-:Y:S02]  /*23160*/  IMAD.MOV.U32 R247, RZ, RZ, R248 ;  /* 0x000000fffff77224 */ /* 0x000fe400078e00f8 */
[----:B0-----:R-:W2:Y:S04]  /*23170*/  LDL.LU R145, [R1+0x166c] ;  /* 0x00166c0001917983 */ /* 0x001ea80000300800 */
[----:B------:R0:W-:Y:S01]  /*23180*/  STL [R1+0x1350], R146 ;  /* 0x0013509201007387 */ /* 0x0001e20000100800 */
[----:B------:R-:W-:Y:S01]  /*23190*/  IMAD.MOV.U32 R248, RZ, RZ, R249 ;  /* 0x000000fffff87224 */ /* 0x000fe200078e00f9 */
[----:B------:R-:W-:-:S02]  /*231a0*/  IADD3 R224, P3, R224, UR22, RZ ;  /* 0x00000016e0e07c10 */ /* 0x000fc4000ff7e0ff */
[----:B0-----:R-:W2:Y:S04]  /*231b0*/  LDL.LU R146, [R1+0x1668] ;  /* 0x0016680001927983 */ /* 0x001ea80000300800 */
[----:B------:R0:W-:Y:S01]  /*231c0*/  STL [R1+0x1374], R147 ;  /* 0x0013749301007387 */ /* 0x0001e20000100800 */
[----:B------:R-:W-:Y:S02]  /*231d0*/  IMAD.MOV.U32 R249, RZ, RZ, R250 ;  /* 0x000000fffff97224 */ /* 0x000fe400078e00fa */
[----:B------:R-:W-:Y:S01]  /*231e0*/  IMAD.MOV.U32 R250, RZ, RZ, R251 ;  /* 0x000000fffffa7224 */ /* 0x000fe200078e00fb */
[----:B0-----:R-:W2:Y:S04]  /*231f0*/  LDL.LU R147, [R1+0x1664] ;  /* 0x0016640001937983 */ /* 0x001ea80000300800 */
[----:B------:R0:W-:Y:S01]  /*23200*/  STL [R1+0x1348], R148 ;  /* 0x0013489401007387 */ /* 0x0001e20000100800 */
[----:B------:R-:W-:-:S03]  /*23210*/  IMAD.MOV.U32 R251, RZ, RZ, R252 ;  /* 0x000000fffffb7224 */ /* 0x000fc600078e00fc */
[----:B0-----:R-:W2:Y:S04]  /*23220*/  LDL.LU R148, [R1+0x1660] ;  /* 0x0016600001947983 */ /* 0x001ea80000300800 */
[----:B------:R0:W-:Y:S04]  /*23230*/  STL [R1+0x136c], R149 ;  /* 0x00136c9501007387 */ /* 0x0001e80000100800 */
[----:B0-----:R-:W2:Y:S04]  /*23240*/  LDL.LU R149, [R1+0x165c] ;  /* 0x00165c0001957983 */ /* 0x001ea80000300800 */
[----:B------:R0:W-:Y:S04]  /*23250*/  STL [R1+0x1340], R150 ;  /* 0x0013409601007387 */ /* 0x0001e80000100800 */
[----:B0-----:R-:W2:Y:S04]  /*23260*/  LDL.LU R150, [R1+0x1658] ;  /* 0x0016580001967983 */ /* 0x001ea80000300800 */
[----:B------:R0:W-:Y:S04]  /*23270*/  STL [R1+0x1364], R151 ;  /* 0x0013649701007387 */ /* 0x0001e80000100800 */
[----:B0-----:R-:W2:Y:S04]  /*23280*/  LDL.LU R151, [R1+0x1654] ;  /* 0x0016540001977983 */ /* 0x001ea80000300800 */
[----:B------:R-:W3:Y:S04]  /*23290*/  LDL.LU R252, [R1+0xe50] ;  /* 0x000e500001fc7983 */ /* 0x000ee80000300800 */
        /* <DEDUP_REMOVED lines=533> */
[----:B------:R-:W-:Y:S01]  /*253f0*/  IMAD.MOV.U32 R249, RZ, RZ, R250 ;  /* 0x000000fffff97224 */ /* 0x000fe200078e00fa */
[----:B------:R-:W-:Y:S01]  /*25400*/  IADD3 R224, P4, R224, UR5, RZ ;  /* 0x00000005e0e07c10 */ /* 0x000fe2000ff9e0ff */
[----:B------:R-:W-:Y:S02]  /*25410*/  IMAD.MOV.U32 R250, RZ, RZ, R251 ;  /* 0x000000fffffa7224 */ /* 0x000fe400078e00fb */
[----:B---3--:R-:W-:Y:S02]  /*25420*/  IMAD.MOV.U32 R251, RZ, RZ, R252 ;  /* 0x000000fffffb7224 */ /* 0x008fe400078e00fc */
[----:B------:R-:W-:-:S02]  /*25430*/  IMAD.MOV.U32 R252, RZ, RZ, R8 ;  /* 0x000000fffffc7224 */ /* 0x000fc400078e0008 */
        /* <DEDUP_REMOVED lines=387> */
[----:B--2---:R-:W-:Y:S01]  /*26c70*/  WARPGROUP.ARRIVE ;  /* 0x00000000000079c5 */ /* 0x004fe20000000000 */
[----:B------:R-:W-:Y:S01]  /*26c80*/  UMOV UR12, UR24 ;  /* 0x00000018000c7c82 */ /* 0x000fe20008000000 */
[----:B------:R-:W-:-:S04]  /*26c90*/  UMOV UR13, UR25 ;  /* 0x00000019000d7c82 */ /* 0x000fc80008000000 */
[----:B------:R-:W-:Y:S01]  /*26ca0*/  QGMMA.64x256x32.F32.E5M2.E5M2 R24, gdesc[UR12], R24, gsb0 ;  /* 0x03e000000c1879f3 */ /* 0x000fe20008003818 */
[----:B------:R-:W-:Y:S01]  /*26cb0*/  UMOV UR8, UR16 ;  /* 0x0000001000087c82 */ /* 0x000fe20008000000 */
[----:B------:R-:W-:Y:S01]  /*26cc0*/  UMOV UR9, UR17 ;  /* 0x0000001100097c82 */ /* 0x000fe20008000000 */
[----:B----4-:R-:W-:Y:S02]  /*26cd0*/  IADD3.X R224, R224, UR7, RZ, P3, !PT ;  /* 0x00000007e0e07c10 */ /* 0x010fe40009ffe4ff */
[----:B------:R-:W-:-:S03]  /*26ce0*/  IADD3 R4, P3, R4, UR5, RZ ;  /* 0x0000000504047c10 */ /* 0x000fc6000ff7e0ff */
[----:B------:R-:W-:Y:S04]  /*26cf0*/  STL [R1+0xed8], R224 ;  /* 0x000ed8e001007387 */ /* 0x000fe80000100800 */
[----:B------:R0:W-:Y:S04]  /*26d00*/  STL [R1+0xeac], R4 ;  /* 0x000eac0401007387 */ /* 0x0001e80000100800 */
[----:B0-----:R-:W2:Y:S04]  /*26d10*/  LDL.LU R4, [R1+0x1650] ;  /* 0x0016500001047983 */ /* 0x001ea80000300800 */
[----:B------:R-:W4:Y:S01]  /*26d20*/  LDL.LU R224, [R1+0xed0] ;  /* 0x000ed00001e07983 */ /* 0x000f220000300800 */
[----:B------:R-:W-:-:S02]  /*26d30*/  WARPGROUP.DEPBAR.LE gsb0, 0x0 ;  /* 0x00008000000079c5 */ /* 0x000fc40000010000 */
[----:B------:R-:W-:-:S06]  /*26d40*/  WARPGROUP.ARRIVE ;  /* 0x00000000000079c5 */ /* 0x000fcc0000000000 */
[----:B------:R-:W-:Y:S01]  /*26d50*/  QGMMA.64x256x32.F32.E5M2.E5M2 R24, gdesc[UR8], R24, gsb0 ;  /* 0x03e00000081879f3 */ /* 0x000fe20008003818 */
[----:B------:R-:W-:Y:S02]  /*26d60*/  IADD3.X R3, R3, UR7, RZ, P5, !PT ;  /* 0x0000000703037c10 */ /* 0x000fe4000affe4ff */
[----:B------:R-:W-:Y:S02]  /*26d70*/  IADD3 R2, P5, R2, UR5, RZ ;  /* 0x0000000502027c10 */ /* 0x000fe4000ffbe0ff */
[----:B------:R-:W-:Y:S02]  /*26d80*/  IADD3.X R225, R225, UR7, RZ, P6, !PT ;  /* 0x00000007e1e17c10 */ /* 0x000fe4000b7fe4ff */
[----:B------:R-:W-:Y:S02]  /*26d90*/  IADD3 R226, P6, R226, UR5, RZ ;  /* 0x00000005e2e27c10 */ /* 0x000fe4000ffde0ff */
[----:B------:R-:W-:Y:S02]  /*26da0*/  IADD3.X R227, R227, UR7, RZ, P1, !PT ;  /* 0x00000007e3e37c10 */ /* 0x000fe40008ffe4ff */
[----:B------:R-:W-:-:S02]  /*26db0*/  IADD3 R228, P1, R228, UR5, RZ ;  /* 0x00000005e4e47c10 */ /* 0x000fc4000ff3e0ff */
        /* <DEDUP_REMOVED lines=17> */
[----:B------:R-:W-:-:S02]  /*26ed0*/  IADD3.X R250, R250, UR7, RZ, P1, !PT ;  /* 0x00000007fafa7c10 */ /* 0x000fc40008ffe4ff */
[----:B------:R-:W-:Y:S02]  /*26ee0*/  IADD3.X R251, R251, UR7, RZ, P2, !PT ;  /* 0x00000007fbfb7c10 */ /* 0x000fe400097fe4ff */
[----:B------:R-:W-:Y:S02]  /*26ef0*/  IADD3.X R9, R9, UR7, RZ, P5, !PT ;  /* 0x0000000709097c10 */ /* 0x000fe4000affe4ff */
[----:B------:R-:W-:Y:S01]  /*26f00*/  IADD3.X R252, R252, UR7, RZ, P3, !PT ;  /* 0x00000007fcfc7c10 */ /* 0x000fe20009ffe4ff */
[----:B------:R-:W-:-:S05]  /*26f10*/  VIADD R211, R211, 0x1 ;  /* 0x00000001d3d37836 */ /* 0x000fca0000000000 */
[----:B------:R-:W-:Y:S02]  /*26f20*/  ISETP.NE.U32.AND P0, PT, R211, R5, PT ;  /* 0x00000005d300720c */ /* 0x000fe40003f05070 */
[----:B----4-:R-:W-:Y:S02]  /*26f30*/  IADD3.X R224, R224, UR7, RZ, P4, !PT ;  /* 0x00000007e0e07c10 */ /* 0x010fe4000a7fe4ff */
[----:B--2---:R-:W-:-:S03]  /*26f40*/  IADD3 R4, P4, R4, UR5, RZ ;  /* 0x0000000504047c10 */ /* 0x004fc6000ff9e0ff */
[----:B------:R-:W-:Y:S04]  /*26f50*/  STL [R1+0xed0], R224 ;  /* 0x000ed0e001007387 */ /* 0x000fe80000100800 */
[----:B------:R0:W-:Y:S01]  /*26f60*/  STL [R1+0xea4], R4 ;  /* 0x000ea40401007387 */ /* 0x0001e20000100800 */
[----:B------:R-:W-:-:S03]  /*26f70*/  IADD3.X R233, R233, UR7, RZ, P4, !PT ;  /* 0x00000007e9e97c10 */ /* 0x000fc6000a7fe4ff */
[----:B0-----:R0:W5:Y:S04]  /*26f80*/  LDL.LU R4, [R1+0x164c] ;  /* 0x00164c0001047983 */ /* 0x0011680000300800 */
[----:B------:R1:W-:Y:S01]  /*26f90*/  STL [R1+0xec8], R3 ;  /* 0x000ec80301007387 */ /* 0x0003e20000100800 */
[----:B------:R-:W-:-:S03]  /*26fa0*/  IADD3 R234, P4, R234, UR5, RZ ;  /* 0x00000005eaea7c10 */ /* 0x000fc6000ff9e0ff */
[----:B-1----:R0:W5:Y:S04]  /*26fb0*/  LDL.LU R3, [R1+0x1648] ;  /* 0x0016480001037983 */ /* 0x0021680000300800 */
[----:B------:R1:W-:Y:S04]  /*26fc0*/  STL [R1+0xe9c], R2 ;  /* 0x000e9c0201007387 */ /* 0x0003e80000100800 */
[----:B-1----:R0:W5:Y:S04]  /*26fd0*/  LDL.LU R2, [R1+0x1644] ;  /* 0x0016440001027983 */ /* 0x0021680000300800 */
[----:B------:R0:W-:Y:S04]  /*26fe0*/  STL [R1+0xec0], R225 ;  /* 0x000ec0e101007387 */ /* 0x0001e80000100800 */
        /* <DEDUP_REMOVED lines=14> */
[----:B------:R0:W-:Y:S01]  /*270d0*/  STL [R1+0xe5c], R240 ;  /* 0x000e5cf001007387 */ /* 0x0001e20000100800 */
[----:B------:R-:W-:-:S03]  /*270e0*/  IADD3.X R245, R245, UR7, RZ, P4, !PT ;  /* 0x00000007f5f57c10 */ /* 0x000fc6000a7fe4ff */
[----:B------:R0:W-:Y:S01]  /*270f0*/  STL [R1+0xe80], R241 ;  /* 0x000e80f101007387 */ /* 0x0001e20000100800 */
[----:B------:R-:W-:-:S03]  /*27100*/  IADD3 R246, P4, R246, UR5, RZ ;  /* 0x00000005f6f67c10 */ /* 0x000fc6000ff9e0ff */
        /* <DEDUP_REMOVED lines=8> */
[----:B---3--:R-:W-:-:S03]  /*27190*/  IADD3.X R8, R8, UR7, RZ, P4, !PT ;  /* 0x0000000708087c10 */ /* 0x008fc6000a7fe4ff */
[----:B------:R0:W-:Y:S04]  /*271a0*/  STL [R1+0xe58], R250 ;  /* 0x000e58fa01007387 */ /* 0x0001e80000100800 */
[----:B------:R0:W-:Y:S04]  /*271b0*/  STL [R1+0xe50], R251 ;  /* 0x000e50fb01007387 */ /* 0x0001e80000100800 */
[----:B------:R0:W-:Y:S04]  /*271c0*/  STL [R1+0xe38], R9 ;  /* 0x000e380901007387 */ /* 0x0001e80000100800 */
[----:B------:R0:W-:Y:S04]  /*271d0*/  STL [R1+0xe48], R252 ;  /* 0x000e48fc01007387 */ /* 0x0001e80000100800 */
[----:B------:R0:W-:Y:S01]  /*271e0*/  STL [R1+0xe40], R8 ;  /* 0x000e400801007387 */ /* 0x0001e20000100800 */
[----:B------:R-:W-:-:S02]  /*271f0*/  WARPGROUP.DEPBAR.LE gsb0, 0x0 ;  /* 0x00008000000079c5 */ /* 0x000fc40000010000 */
[----:B------:R-:W-:Y:S05]  /*27200*/  @P0 BRA `(.L_x_2) ;  /* 0xfffffec000800947 */ /* 0x000fea000383ffff */
.L_x_1:
[----:B------:R-:W2:Y:S01]  /*27210*/  LDL.LU R165, [R1+0xc44] ;  /* 0x000c440001a57983 */ /* 0x000ea20000300800 */
[----:B------:R-:W3:Y:S01]  /*27220*/  LDC R6, c[0x0][0x244] ;  /* 0x00009100ff067b82 */ /* 0x000ee20000000800 */
[----:B-1----:R-:W-:Y:S01]  /*27230*/  MOV R0, UR59 ;  /* 0x0000003b00007c02 */ /* 0x002fe20008000f00 */
[----:B------:R-:W-:Y:S01]  /*27240*/  ULDC.64 UR6, c[0x0][0x228] ;  /* 0x00008a0000067ab9 */ /* 0x000fe20000000a00 */
[----:B------:R-:W4:Y:S01]  /*27250*/  LDL.LU R164, [R1+0xc48] ;  /* 0x000c480001a47983 */ /* 0x000f220000300800 */
[----:B------:R-:W-:Y:S01]  /*27260*/  ULDC UR5, c[0x0][0x244] ;  /* 0x0000910000057ab9 */ /* 0x000fe20000000800 */
[----:B------:R-:W-:Y:S01]  /*27270*/  ULDC.64 UR10, c[0x0][0x228] ;  /* 0x00008a00000a7ab9 */ /* 0x000fe20000000a00 */
[----:B------:R-:W-:Y:S01]  /*27280*/  ULDC.64 UR8, c[0x0][0x228] ;  /* 0x00008a0000087ab9 */ /* 0x000fe20000000a00 */
[----:B------:R-:W4:Y:S01]  /*27290*/  LDL.LU R163, [R1+0xc4c] ;  /* 0x000c4c0001a37983 */ /* 0x000f220000300800 */
[----:B------:R-:W-:Y:S01]  /*272a0*/  ULDC.64 UR12, c[0x0][0x220] ;  /* 0x00008800000c7ab9 */ /* 0x000fe20000000a00 */
[----:B------:R-:W-:Y:S01]  /*272b0*/  ULDC.64 UR14, c[0x0][0x228] ;  /* 0x00008a00000e7ab9 */ /* 0x000fe20000000a00 */
[----:B0-----:R-:W-:Y:S01]  /*272c0*/  LOP3.LUT R250, R250, 0xfffffdff, RZ, 0xc0, !PT ;  /* 0xfffffdfffafa7812 */ /* 0x001fe200078ec0ff */
[----:B------:R-:W4:Y:S01]  /*272d0*/  LDL.LU R162, [R1+0xc50] ;  /* 0x000c500001a27983 */ /* 0x000f220000300800 */
[----:B------:R-:W-:Y:S01]  /*272e0*/  ULDC.64 UR16, c[0x0][0x228] ;  /* 0x00008a0000107ab9 */ /* 0x000fe20000000a00 */
[----:B------:R-:W-:Y:S01]  /*272f0*/  ULDC.64 UR18, c[0x0][0x228] ;  /* 0x00008a0000127ab9 */ /* 0x000fe20000000a00 */
[----:B------:R-:W-:Y:S01]  /*27300*/  ULDC.64 UR36, c[0x0][0x228] ;  /* 0x00008a0000247ab9 */ /* 0x000fe20000000a00 */
[----:B------:R-:W4:Y:S01]  /*27310*/  LDL.LU R161, [R1+0xc54] ;  /* 0x000c540001a17983 */ /* 0x000f220000300800 */
[----:B------:R-:W-:Y:S01]  /*27320*/  ULDC.64 UR28, c[0x0][0x228] ;  /* 0x00008a00001c7ab9 */ /* 0x000fe20000000a00 */
[C---:B-----5:R-:W-:Y:S01]  /*27330*/  VIADD R184, R2.reuse, 0x13c ;  /* 0x0000013c02b87836 */ /* 0x060fe20000000000 */
[----:B------:R-:W-:Y:S01]  /*27340*/  ULDC.64 UR22, c[0x0][0x228] ;  /* 0x00008a0000167ab9 */ /* 0x000fe20000000a00 */
[----:B------:R-:W4:Y:S01]  /*27350*/  LDL.LU R160, [R1+0xc58] ;  /* 0x000c580001a07983 */ /* 0x000f220000300800 */
[C---:B------:R-:W-:Y:S01]  /*27360*/  VIADD R183, R2.reuse, 0x13a ;  /* 0x0000013a02b77836 */ /* 0x040fe20000000000 */
[----:B------:R-:W-:Y:S01]  /*27370*/  ULDC.64 UR34, c[0x0][0x228] ;  /* 0x00008a0000227ab9 */ /* 0x000fe20000000a00 */
[C---:B------:R-:W-:Y:S01]  /*27380*/  VIADD R182, R2.reuse, 0x138 ;  /* 0x0000013802b67836 */ /* 0x040fe20000000000 */
        /* <DEDUP_REMOVED lines=15> */
[----:B------:R-:W-:Y:S01]  /*27480*/  VIADD R174, R2, 0x128 ;  /* 0x0000012802ae7836 */ /* 0x000fe20000000000 */
[----:B------:R-:W4:Y:S01]  /*27490*/  LDL.LU R155, [R1+0xc6c] ;  /* 0x000c6c00019b7983 */ /* 0x000f220000300800 */
[----:B------:R-:W-:-:S03]  /*274a0*/  ULDC.64 UR30, c[0x0][0x228] ;  /* 0x00008a00001e7ab9 */ /* 0x000fc60000000a00 */
[----:B------:R-:W4:Y:S04]  /*274b0*/  LDL.LU R154, [R1+0xc70] ;  /* 0x000c7000019a7983 */ /* 0x000f280000300800 */
        /* <DEDUP_REMOVED lines=16> */
[----:B------:R-:W4:Y:S01]  /*275c0*/  LDL.LU R5, [R1+0xc40] ;  /* 0x000c400001057983 */ /* 0x000f220000300800 */
[----:B------:R-:W-:Y:S01]  /*275d0*/  IMAD R7, R3, UR5, RZ ;  /* 0x0000000503077c24 */ /* 0x000fe2000f8e02ff */
[----:B------:R-:W-:Y:S01]  /*275e0*/  ULDC UR5, c[0x0][0x248] ;  /* 0x0000920000057ab9 */ /* 0x000fe20000000800 */
[----:B------:R-:W-:Y:S01]  /*275f0*/  UMOV UR60, UR6 ;  /* 0x00000006003c7c82 */ /* 0x000fe20008000000 */
[----:B------:R-:W-:Y:S01]  /*27600*/  STL [R1+0x1778], R136 ;  /* 0x0017788801007387 */ /* 0x000fe20000100800 */
[----:B---3--:R-:W-:Y:S01]  /*27610*/  IMAD R6, R6, 0x100, R7 ;  /* 0x0000010006067824 */ /* 0x008fe200078e0207 */
[----:B------:R-:W-:Y:S01]  /*27620*/  LOP3.LUT R236, R236, 0x7fffffff, RZ, 0xc0, !PT ;  /* 0x7fffffffecec7812 */ /* 0x000fe200078ec0ff */
[----:B------:R-:W-:Y:S01]  /*27630*/  UMOV UR61, UR19 ;  /* 0x00000013003d7c82 */ /* 0x000fe20008000000 */
[----:B------:R-:W-:Y:S01]  /*27640*/  STL [R1+0x1774], R137 ;  /* 0x0017748901007387 */ /* 0x000fe20000100800 */
[----:B------:R-:W-:Y:S01]  /*27650*/  LOP3.LUT R235, R235, 0x7fffffff, RZ, 0xc0, !PT ;  /* 0x7fffffffebeb7812 */ /* 0x000fe200078ec0ff */
[C---:B------:R-:W-:Y:S01]  /*27660*/  VIADD R173, R2.reuse, 0x126 ;  /* 0x0000012602ad7836 */ /* 0x040fe20000000000 */
[----:B------:R-:W-:Y:S01]  /*27670*/  MOV R186, UR61 ;  /* 0x0000003d00ba7c02 */ /* 0x000fe20008000f00 */
[----:B------:R0:W-:Y:S01]  /*27680*/  STL [R1+0x1770], R138 ;  /* 0x0017708a01007387 */ /* 0x0001e20000100800 */
[----:B------:R-:W-:Y:S01]  /*27690*/  VIADD R172, R2, 0x124 ;  /* 0x0000012402ac7836 */ /* 0x000fe20000000000 */
[----:B------:R-:W-:Y:S01]  /*276a0*/  LOP3.LUT R234, R234, 0x7fffffff, RZ, 0xc0, !PT ;  /* 0x7fffffffeaea7812 */ /* 0x000fe200078ec0ff */
[C---:B------:R-:W-:Y:S01]  /*276b0*/  VIADD R171, R2.reuse, 0x122 ;  /* 0x0000012202ab7836 */ /* 0x040fe20000000000 */
[----:B------:R-:W-:Y:S01]  /*276c0*/  STL [R1+0x176c], R139 ;  /* 0x00176c8b01007387 */ /* 0x000fe20000100800 */
[C---:B------:R-:W-:Y:S01]  /*276d0*/  VIADD R170, R2.reuse, 0x120 ;  /* 0x0000012002aa7836 */ /* 0x040fe20000000000 */
[----:B------:R-:W-:Y:S01]  /*276e0*/  MOV R185, UR60 ;  /* 0x0000003c00b97c02 */ /* 0x000fe20008000f00 */
[C---:B------:R-:W-:Y:S01]  /*276f0*/  VIADD R169, R2.reuse, 0x11e ;  /* 0x0000011e02a97836 */ /* 0x040fe20000000000 */
[----:B------:R-:W-:Y:S01]  /*27700*/  STL [R1+0x1768], R140 ;  /* 0x0017688c01007387 */ /* 0x000fe20000100800 */
[C---:B------:R-:W-:Y:S01]  /*27710*/  VIADD R168, R2.reuse, 0x11c ;  /* 0x0000011c02a87836 */ /* 0x040fe20000000000 */
[----:B------:R-:W-:Y:S01]  /*27720*/  LOP3.LUT R233, R233, 0xbfffffff, RZ, 0xc0, !PT ;  /* 0xbfffffffe9e97812 */ /* 0x000fe200078ec0ff */
[C---:B0-----:R-:W-:Y:S01]  /*27730*/  IMAD R138, R2.reuse, UR5, RZ ;  /* 0x00000005028a7c24 */ /* 0x041fe2000f8e02ff */
[----:B------:R-:W-:Y:S01]  /*27740*/  STL [R1+0x1764], R141 ;  /* 0x0017648d01007387 */ /* 0x000fe20000100800 */
[----:B------:R-:W-:Y:S01]  /*27750*/  VIADD R167, R2, 0x11a ;  /* 0x0000011a02a77836 */ /* 0x000fe20000000000 */
[----:B------:R-:W-:Y:S01]  /*27760*/  LOP3.LUT R232, R232, 0xbfffffff, RZ, 0xc0, !PT ;  /* 0xbfffffffe8e87812 */ /* 0x000fe200078ec0ff */
[C---:B------:R-:W-:Y:S01]  /*27770*/  VIADD R166, R2.reuse, 0x118 ;  /* 0x0000011802a67836 */ /* 0x040fe20000000000 */
[----:B------:R-:W-:Y:S01]  /*27780*/  STL [R1+0x1760], R143 ;  /* 0x0017608f01007387 */ /* 0x000fe20000100800 */
[----:B------:R-:W-:Y:S01]  /*27790*/  SHF.R.S32.HI R137, RZ, 0x1f, R138 ;  /* 0x0000001fff897819 */ /* 0x000fe2000001148a */
[C---:B------:R-:W-:Y:S01]  /*277a0*/  VIADD R13, R2.reuse, 0xe6 ;  /* 0x000000e6020d7836 */ /* 0x040fe20000000000 */
[----:B------:R-:W-:Y:S01]  /*277b0*/  LOP3.LUT R231, R231, 0xbfffffff, RZ, 0xc0, !PT ;  /* 0xbfffffffe7e77812 */ /* 0x000fe200078ec0ff */
[----:B------:R-:W-:Y:S01]  /*277c0*/  STL [R1+0x175c], R142 ;  /* 0x00175c8e01007387 */ /* 0x000fe20000100800 */
[----:B------:R-:W-:Y:S01]  /*277d0*/  VIADD R12, R2, 0xe4 ;  /* 0x000000e4020c7836 */ /* 0x000fe20000000000 */
[----:B------:R-:W-:-:S02]  /*277e0*/  LOP3.LUT R230, R230, 0xbfffffff, RZ, 0xc0, !PT ;  /* 0xbfffffffe6e67812 */ /* 0x000fc400078ec0ff */
[----:B------:R-:W-:Y:S01]  /*277f0*/  STL [R1+0x1758], R144 ;  /* 0x0017589001007387 */ /* 0x000fe20000100800 */
[----:B------:R-:W-:Y:S02]  /*27800*/  LOP3.LUT R229, R229, 0xbfffffff, RZ, 0xc0, !PT ;  /* 0xbfffffffe5e57812 */ /* 0x000fe400078ec0ff */
[----:B------:R-:W-:Y:S01]  /*27810*/  LOP3.LUT R228, R228, 0xffbfffff, RZ, 0xc0, !PT ;  /* 0xffbfffffe4e47812 */ /* 0x000fe200078ec0ff */
[----:B------:R-:W-:Y:S04]  /*27820*/  STL [R1+0x1754], R145 ;  /* 0x0017549101007387 */ /* 0x000fe80000100800 */
[----:B------:R-:W-:Y:S04]  /*27830*/  STL [R1+0x1750], R147 ;  /* 0x0017509301007387 */ /* 0x000fe80000100800 */
[----:B------:R-:W-:Y:S04]  /*27840*/  STL [R1+0x174c], R146 ;  /* 0x00174c9201007387 */ /* 0x000fe80000100800 */
[----:B------:R-:W-:Y:S04]  /*27850*/  STL [R1+0x1748], R148 ;  /* 0x0017489401007387 */ /* 0x000fe80000100800 */
[----:B------:R-:W-:Y:S04]  /*27860*/  STL [R1+0x1744], R149 ;  /* 0x0017449501007387 */ /* 0x000fe80000100800 */
[----:B------:R-:W-:Y:S04]  /*27870*/  STL [R1+0x1740], R151 ;  /* 0x0017409701007387 */ /* 0x000fe80000100800 */
[----:B------:R-:W-:Y:S04]  /*27880*/  STL [R1+0x173c], R150 ;  /* 0x00173c9601007387 */ /* 0x000fe80000100800 */
[----:B------:R0:W-:Y:S04]  /*27890*/  STL [R1+0x1644], R238 ;  /* 0x001644ee01007387 */ /* 0x0001e80000100800 */
[----:B------:R1:W-:Y:S01]  /*278a0*/  STL [R1+0xef0], R0 ;  /* 0x000ef00001007387 */ /* 0x0003e20000100800 */
[----:B0-----:R-:W-:-:S02]  /*278b0*/  MOV R238, UR58 ;  /* 0x0000003a00ee7c02 */ /* 0x001fc40008000f00 */
[----:B-1----:R-:W-:Y:S01]  /*278c0*/  MOV R0, UR4 ;  /* 0x0000000400007c02 */ /* 0x002fe20008000f00 */
[----:B------:R-:W-:Y:S02]  /*278d0*/  UMOV UR4, UR7 ;  /* 0x0000000700047c82 */ /* 0x000fe40008000000 */
[----:B------:R-:W-:Y:S01]  /*278e0*/  STL [R1+0x1648], R238 ;  /* 0x001648ee01007387 */ /* 0x000fe20000100800 */
[----:B------:R-:W-:-:S03]  /*278f0*/  ULDC.64 UR6, c[0x0][0x220] ;  /* 0x0000880000067ab9 */ /* 0x000fc60000000a00 */
[----:B------:R0:W-:Y:S02]  /*27900*/  STL [R1+0xf80], R0 ;  /* 0x000f800001007387 */ /* 0x0001e40000100800 */
[----:B0-----:R-:W-:-:S05]  /*27910*/  VIADD R0, R2, 0x13f ;  /* 0x0000013f02007836 */ /* 0x001fca0000000000 */
[----:B------:R-:W-:Y:S01]  /*27920*/  ISETP.GE.AND P3, PT, R0, UR9, PT ;  /* 0x0000000900007c0c */ /* 0x000fe2000bf66270 */
[----:B------:R-:W-:Y:S01]  /*27930*/  VIADD R0, R2, 0x13d ;  /* 0x0000013d02007836 */ /* 0x000fe20000000000 */
[----:B------:R-:W-:-:S04]  /*27940*/  ULDC UR9, c[0x0][0x248] ;  /* 0x0000920000097ab9 */ /* 0x000fc80000000800 */
[----:B------:R-:W-:Y:S02]  /*27950*/  ISETP.GE.AND P0, PT, R0, UR15, PT ;  /* 0x0000000f00007c0c */ /* 0x000fe4000bf06270 */
[----:B------:R-:W-:-:S04]  /*27960*/  IADD3 R0, P4, R7, UR6, RZ ;  /* 0x0000000607007c10 */ /* 0x000fc8000ff9e0ff */
[----:B------:R-:W-:Y:S01]  /*27970*/  LEA.HI.X.SX32 R7, R7, UR7, 0x1, P4 ;  /* 0x0000000707077c11 */ /* 0x000fe2000a0f0eff */
[----:B------:R-:W-:Y:S01]  /*27980*/  ULDC.64 UR6, c[0x0][0x228] ;  /* 0x00008a0000067ab9 */ /* 0x000fe20000000a00 */
[----:B------:R-:W-:Y:S01]  /*27990*/  ISETP.LT.AND P4, PT, R4, UR14, !P3 ;  /* 0x0000000e04007c0c */ /* 0x000fe2000df81270 */
[----:B------:R-:W-:Y:S01]  /*279a0*/  UMOV UR44, UR6 ;  /* 0x00000006002c7c82 */ /* 0x000fe20008000000 */
[----:B------:R-:W-:Y:S01]  /*279b0*/  ISETP.LT.AND P3, PT, R3, UR16, !P3 ;  /* 0x0000001003007c0c */ /* 0x000fe2000df61270 */
[----:B------:R-:W-:Y:S01]  /*279c0*/  UMOV UR49, UR7 ;  /* 0x0000000700317c82 */ /* 0x000fe20008000000 */
[----:B------:R-:W-:Y:S01]  /*279d0*/  ULDC.64 UR6, c[0x0][0x228] ;  /* 0x00008a0000067ab9 */ /* 0x000fe20000000a00 */
[----:B------:R-:W-:Y:S01]  /*279e0*/  ULDC.64 UR14, c[0x0][0x228] ;  /* 0x00008a00000e7ab9 */ /* 0x000fe20000000a00 */
[----:B------:R-:W-:Y:S01]  /*279f0*/  UMOV UR43, UR6 ;  /* 0x00000006002b7c82 */ /* 0x000fe20008000000 */
[----:B------:R-:W-:Y:S01]  /*27a00*/  UMOV UR41, UR7 ;  /* 0x0000000700297c82 */ /* 0x000fe20008000000 */
[----:B------:R-:W-:Y:S01]  /*27a10*/  ULDC.64 UR6, c[0x0][0x228] ;  /* 0x00008a0000067ab9 */ /* 0x000fe20000000a00 */
[----:B------:R-:W-:Y:S01]  /*27a20*/  UMOV UR58, UR14 ;  /* 0x0000000e003a7c82 */ /* 0x000fe20008000000 */
[----:B------:R-:W-:Y:S01]  /*27a30*/  UMOV UR48, UR6 ;  /* 0x0000000600307c82 */ /* 0x000fe20008000000 */
[----:B------:R-:W-:Y:S01]  /*27a40*/  UMOV UR40, UR7 ;  /* 0x0000000700287c82 */ /* 0x000fe20008000000 */
[----:B------:R-:W-:Y:S01]  /*27a50*/  ULDC.64 UR6, c[0x0][0x228] ;  /* 0x00008a0000067ab9 */ /* 0x000fe20000000a00 */
[----:B------:R-:W-:Y:S01]  /*27a60*/  UMOV UR54, UR15 ;  /* 0x0000000f00367c82 */ /* 0x000fe20008000000 */
[----:B------:R-:W-:Y:S01]  /*27a70*/  UMOV UR52, UR6 ;  /* 0x0000000600347c82 */ /* 0x000fe20008000000 */
[----:B------:R-:W-:Y:S01]  /*27a80*/  ULDC.64 UR14, c[0x0][0x228] ;  /* 0x00008a00000e7ab9 */ /* 0x000fe20000000a00 */
[----:B------:R-:W-:Y:S01]  /*27a90*/  MOV R188, UR41 ;  /* 0x0000002900bc7c02 */ /* 0x000fe20008000f00 */
[----:B------:R-:W-:Y:S01]  /*27aa0*/  UMOV UR51, UR14 ;  /* 0x0000000e00337c82 */ /* 0x000fe20008000000 */
[----:B------:R-:W-:Y:S01]  /*27ab0*/  UMOV UR47, UR15 ;  /* 0x0000000f002f7c82 */ /* 0x000fe20008000000 */
[----:B------:R-:W-:Y:S01]  /*27ac0*/  ULDC.64 UR14, c[0x0][0x228] ;  /* 0x00008a00000e7ab9 */ /* 0x000fe20000000a00 */
[----:B------:R-:W-:-:S02]  /*27ad0*/  MOV R189, UR47 ;  /* 0x0000002f00bd7c02 */ /* 0x000fc40008000f00 */
[----:B------:R-:W-:Y:S01]  /*27ae0*/  MOV R187, UR40 ;  /* 0x0000002800bb7c02 */ /* 0x000fe20008000f00 */
[----:B--2---:R-:W-:Y:S02]  /*27af0*/  IMAD.MOV.U32 R216, RZ, RZ, R165 ;  /* 0x000000ffffd87224 */ /* 0x004fe400078e00a5 */
[C---:B------:R-:W-:Y:S02]  /*27b00*/  VIADD R165, R2.reuse, 0x116 ;  /* 0x0000011602a57836 */ /* 0x040fe40000000000 */
[----:B----4-:R-:W-:Y:S02]  /*27b10*/  IMAD.MOV.U32 R215, RZ, RZ, R164 ;  /* 0x000000ffffd77224 */ /* 0x010fe400078e00a4 */
[C---:B------:R-:W-:Y:S02]  /*27b20*/  VIADD R164, R2.reuse, 0x114 ;  /* 0x0000011402a47836 */ /* 0x040fe40000000000 */
[----:B------:R-:W-:Y:S02]  /*27b30*/  IMAD.MOV.U32 R214, RZ, RZ, R163 ;  /* 0x000000ffffd67224 */ /* 0x000fe400078e00a3 */
[----:B------:R-:W-:-:S02]  /*27b40*/  VIADD R163, R2, 0x112 ;  /* 0x0000011202a37836 */ /* 0x000fc40000000000 */
[----:B------:R-:W-:Y:S02]  /*27b50*/  IMAD.MOV.U32 R213, RZ, RZ, R162 ;  /* 0x000000ffffd57224 */ /* 0x000fe400078e00a2 */
[C---:B------:R-:W-:Y:S02]  /*27b60*/  VIADD R162, R2.reuse, 0x110 ;  /* 0x0000011002a27836 */ /* 0x040fe40000000000 */
[----:B------:R-:W-:Y:S02]  /*27b70*/  IMAD.MOV.U32 R212, RZ, RZ, R161 ;  /* 0x000000ffffd47224 */ /* 0x000fe400078e00a1 */
        /* <DEDUP_REMOVED lines=50> */
[----:B------:R-:W-:Y:S01]  /*27ea0*/  IMAD.MOV.U32 R221, RZ, RZ, R220 ;  /* 0x000000ffffdd7224 */ /* 0x000fe200078e00dc */
[----:B------:R-:W-:Y:S01]  /*27eb0*/  ISETP.GE.AND P5, PT, R5, UR4, PT ;  /* 0x0000000405007c0c */ /* 0x000fe2000bfa6270 */
[----:B------:R-:W-:Y:S01]  /*27ec0*/  VIADD R5, R2, 0x13e ;  /* 0x0000013e02057836 */ /* 0x000fe20000000000 */
[----:B------:R-:W-:Y:S01]  /*27ed0*/  UMOV UR4, UR7 ;  /* 0x0000000700047c82 */ /* 0x000fe20008000000 */
[----:B------:R-:W-:Y:S01]  /*27ee0*/  ULDC.64 UR6, c[0x0][0x228] ;  /* 0x00008a0000067ab9 */ /* 0x000fe20000000a00 */
[----:B------:R-:W-:Y:S01]  /*27ef0*/  ISETP.LT.AND P6, PT, R4, UR8, !P5 ;  /* 0x0000000804007c0c */ /* 0x000fe2000efc1270 */
[----:B------:R-:W-:Y:S01]  /*27f00*/  ULDC UR8, c[0x0][0x248] ;  /* 0x0000920000087ab9 */ /* 0x000fe20000000800 */
[----:B------:R-:W-:Y:S01]  /*27f10*/  ISETP.GE.AND P1, PT, R5, UR11, PT ;  /* 0x0000000b05007c0c */ /* 0x000fe2000bf26270 */
[----:B------:R-:W-:Y:S01]  /*27f20*/  VIADD R136, R138, UR8 ;  /* 0x000000088a887c36 */ /* 0x000fe20008000000 */
[C---:B------:R-:W-:Y:S01]  /*27f30*/  IADD3 R5, P2, R6.reuse, UR12, RZ ;  /* 0x0000000c06057c10 */ /* 0x040fe2000ff5e0ff */
[----:B------:R-:W-:Y:S01]  /*27f40*/  UMOV UR12, UR18 ;  /* 0x00000012000c7c82 */ /* 0x000fe20008000000 */
[----:B------:R-:W-:Y:S01]  /*27f50*/  ISETP.LT.AND P5, PT, R3, UR10, !P5 ;  /* 0x0000000a03007c0c */ /* 0x000fe2000efa1270 */
[----:B------:R-:W-:Y:S01]  /*27f60*/  ULDC.64 UR10, c[0x0][0x228] ;  /* 0x00008a00000a7ab9 */ /* 0x000fe20000000a00 */
[----:B------:R-:W-:Y:S01]  /*27f70*/  LEA.HI.X.SX32 R6, R6, UR13, 0x1, P2 ;  /* 0x0000000d06067c11 */ /* 0x000fe200090f0eff */
[----:B------:R0:W-:Y:S01]  /*27f80*/  STL [R1+0x164c], R5 ;  /* 0x00164c0501007387 */ /* 0x0001e20000100800 */
[----:B------:R-:W-:Y:S01]  /*27f90*/  ULDC.64 UR18, c[0x0][0x228] ;  /* 0x00008a0000127ab9 */ /* 0x000fe20000000a00 */
[----:B------:R-:W-:Y:S01]  /*27fa0*/  MOV R190, UR4 ;  /* 0x0000000400be7c02 */ /* 0x000fe20008000f00 */
[----:B------:R-:W-:Y:S01]  /*27fb0*/  UMOV UR45, UR18 ;  /* 0x00000012002d7c82 */ /* 0x000fe20008000000 */
[----:B------:R-:W-:Y:S01]  /*27fc0*/  STL [R1+0x1650], R6 ;  /* 0x0016500601007387 */ /* 0x000fe20000100800 */
[----:B------:R-:W-:Y:S01]  /*27fd0*/  @P6 LOP3.LUT R250, R250, 0x200, RZ, 0xfc, !PT ;  /* 0x00000200fafa6812 */ /* 0x000fe200078efcff */
[----:B------:R-:W-:Y:S01]  /*27fe0*/  UMOV UR39, UR19 ;  /* 0x0000001300277c82 */ /* 0x000fe20008000000 */
[----:B------:R-:W-:Y:S01]  /*27ff0*/  ULDC.64 UR18, c[0x0][0x228] ;  /* 0x00008a0000127ab9 */ /* 0x000fe20000000a00 */
[----:B------:R1:W-:Y:S01]  /*28000*/  STL [R1+0xe90], R138 ;  /* 0x000e908a01007387 */ /* 0x0003e20000100800 */
[----:B------:R-:W-:Y:S01]  /*28010*/  LOP3.LUT R250, R250, 0xfffffeff, RZ, 0xc0, !PT ;  /* 0xfffffefffafa7812 */ /* 0x000fe200078ec0ff */
[----:B------:R-:W-:Y:S01]  /*28020*/  UMOV UR50, UR18 ;  /* 0x0000001200327c82 */ /* 0x000fe20008000000 */
[----:B0-----:R-:W-:Y:S01]  /*28030*/  SHF.R.S32.HI R5, RZ, 0x1f, R136 ;  /* 0x0000001fff057819 */ /* 0x001fe20000011488 */
[----:B------:R-:W-:Y:S01]  /*28040*/  STL [R1+0x105c], R137 ;  /* 0x00105c8901007387 */ /* 0x000fe20000100800 */
[----:B------:R-:W-:Y:S01]  /*28050*/  @P5 LOP3.LUT R250, R250, 0x100, RZ, 0xfc, !PT ;  /* 0x00000100fafa5812 */ /* 0x000fe200078efcff */
[----:B------:R-:W-:Y:S01]  /*28060*/  UMOV UR5, UR19 ;  /* 0x0000001300057c82 */ /* 0x000fe20008000000 */
[----:B------:R-:W-:Y:S01]  /*28070*/  ULDC.64 UR18, c[0x0][0x228] ;  /* 0x00008a0000127ab9 */ /* 0x000fe20000000a00 */
[----:B------:R-:W-:Y:S01]  /*28080*/  STL [R1+0xe2c], R136 ;  /* 0x000e2c8801007387 */ /* 0x000fe20000100800 */
[----:B------:R-:W-:Y:S01]  /*28090*/  LOP3.LUT R250, R250, 0xffffff7f, RZ, 0xc0, !PT ;  /* 0xffffff7ffafa7812 */ /* 0x000fe200078ec0ff */
[----:B------:R-:W-:Y:S01]  /*280a0*/  UMOV UR47, UR18 ;  /* 0x00000012002f7c82 */ /* 0x000fe20008000000 */
[-C--:B-1----:R-:W-:Y:S01]  /*280b0*/  IADD3 R138, P2, R138, R0.reuse, RZ ;  /* 0x000000008a8a7210 */ /* 0x082fe20007f5e0ff */
[----:B------:R-:W-:Y:S01]  /*280c0*/  UMOV UR55, UR19 ;  /* 0x0000001300377c82 */ /* 0x000fe20008000000 */
[----:B------:R-:W-:Y:S01]  /*280d0*/  @P4 LOP3.LUT R250, R250, 0x80, RZ, 0xfc, !PT ;  /* 0x00000080fafa4812 */ /* 0x000fe200078efcff */
[----:B------:R-:W-:Y:S01]  /*280e0*/  ULDC.64 UR18, c[0x0][0x228] ;  /* 0x00008a0000127ab9 */ /* 0x000fe20000000a00 */
[----:B------:R-:W-:Y:S01]  /*280f0*/  MOV R191, UR5 ;  /* 0x0000000500bf7c02 */ /* 0x000fe20008000f00 */
[----:B------:R-:W-:Y:S01]  /*28100*/  IMAD.X R139, R137, 0x1, R7, P2 ;  /* 0x00000001898b7824 */ /* 0x000fe200010e0607 */
[----:B------:R-:W-:Y:S01]  /*28110*/  LOP3.LUT R250, R250, 0xffffffbf, RZ, 0xc0, !PT ;  /* 0xffffffbffafa7812 */ /* 0x000fe200078ec0ff */
[----:B------:R-:W-:Y:S01]  /*28120*/  ULDC.64 UR4, c[0x0][0x228] ;  /* 0x00008a0000047ab9 */ /* 0x000fe20000000a00 */
[----:B------:R-:W-:Y:S01]  /*28130*/  IMAD.MOV.U32 R220, RZ, RZ, R219 ;  /* 0x000000ffffdc7224 */ /* 0x000fe200078e00db */
[----:B------:R-:W-:Y:S01]  /*28140*/  UMOV UR46, UR4 ;  /* 0x00000004002e7c82 */ /* 0x000fe20008000000 */
[----:B------:R0:W-:Y:S01]  /*28150*/  STL.64 [R1+0xe30], R138 ;  /* 0x000e308a01007387 */ /* 0x0001e20000100a00 */
[----:B------:R-:W-:Y:S01]  /*28160*/  @P3 LOP3.LUT R250, R250, 0x40, RZ, 0xfc, !PT ;  /* 0x00000040fafa3812 */ /* 0x000fe200078efcff */
[----:B------:R-:W-:Y:S01]  /*28170*/  UMOV UR42, UR5 ;  /* 0x00000005002a7c82 */ /* 0x000fe20008000000 */
[----:B------:R-:W-:Y:S01]  /*28180*/  ULDC.64 UR4, c[0x0][0x228] ;  /* 0x00008a0000047ab9 */ /* 0x000fe20000000a00 */
[----:B------:R1:W-:Y:S01]  /*28190*/  STL [R1+0xf40], R5 ;  /* 0x000f400501007387 */ /* 0x0003e20000100800 */
[----:B------:R-:W-:Y:S01]  /*281a0*/  LOP3.LUT R250, R250, 0xffffffdf, RZ, 0xc0, !PT ;  /* 0xffffffdffafa7812 */ /* 0x000fe200078ec0ff */
[----:B------:R-:W-:Y:S01]  /*281b0*/  UMOV UR41, UR4 ;  /* 0x0000000400297c82 */ /* 0x000fe20008000000 */
[----:B------:R-:W-:Y:S01]  /*281c0*/  UMOV UR56, UR5 ;  /* 0x0000000500387c82 */ /* 0x000fe20008000000 */
[----:B------:R-:W-:Y:S01]  /*281d0*/  ULDC.64 UR4, c[0x0][0x228] ;  /* 0x00008a0000047ab9 */ /* 0x000fe20000000a00 */
[----:B------:R-:W-:Y:S01]  /*281e0*/  IMAD.MOV.U32 R219, RZ, RZ, R218 ;  /* 0x000000ffffdb7224 */ /* 0x000fe200078e00da */
[----:B------:R-:W-:Y:S01]  /*281f0*/  UMOV UR40, UR4 ;  /* 0x0000000400287c82 */ /* 0x000fe20008000000 */
[----:B------:R-:W-:Y:S01]  /*28200*/  UMOV UR38, UR5 ;  /* 0x0000000500267c82 */ /* 0x000fe20008000000 */
[C---:B0-----:R-:W-:Y:S01]  /*28210*/  IADD3 R138, P2, R136.reuse, R0, RZ ;  /* 0x00000000888a7210 */ /* 0x041fe20007f5e0ff */
[----:B------:R-:W-:Y:S01]  /*28220*/  VIADD R136, R136, UR9 ;  /* 0x0000000988887c36 */ /* 0x000fe20008000000 */
[----:B------:R-:W-:Y:S01]  /*28230*/  ULDC.64 UR4, c[0x0][0x228] ;  /* 0x00008a0000047ab9 */ /* 0x000fe20000000a00 */
[----:B------:R-:W-:Y:S01]  /*28240*/  ULDC.64 UR8, c[0x0][0x228] ;  /* 0x00008a0000087ab9 */ /* 0x000fe20000000a00 */
[----:B------:R-:W-:Y:S01]  /*28250*/  UMOV UR61, UR4 ;  /* 0x00000004003d7c82 */ /* 0x000fe20008000000 */
[----:B------:R-:W-:Y:S01]  /*28260*/  IMAD.X R139, R5, 0x1, R7, P2 ;  /* 0x00000001058b7824 */ /* 0x000fe200010e0607 */
[----:B------:R-:W-:Y:S01]  /*28270*/  STL [R1+0xe28], R136 ;  /* 0x000e288801007387 */ /* 0x000fe20000100800 */
[----:B-1----:R-:W-:Y:S01]  /*28280*/  SHF.R.S32.HI R5, RZ, 0x1f, R136 ;  /* 0x0000001fff057819 */ /* 0x002fe20000011488 */
[----:B------:R-:W-:Y:S01]  /*28290*/  UMOV UR57, UR5 ;  /* 0x0000000500397c82 */ /* 0x000fe20008000000 */
[----:B------:R-:W-:Y:S01]  /*282a0*/  ULDC.64 UR4, c[0x0][0x228] ;  /* 0x00008a0000047ab9 */ /* 0x000fe20000000a00 */
[----:B------:R0:W-:Y:S01]  /*282b0*/  STL.64 [R1+0xe38], R138 ;  /* 0x000e388a01007387 */ /* 0x0001e20000100a00 */
[----:B------:R-:W-:-:S02]  /*282c0*/  IMAD.MOV.U32 R218, RZ, RZ, R217 ;  /* 0x000000ffffda7224 */ /* 0x000fc400078e00d9 */
[----:B------:R-:W-:Y:S01]  /*282d0*/  IMAD.MOV.U32 R217, RZ, RZ, R216 ;  /* 0x000000ffffd97224 */ /* 0x000fe200078e00d8 */
[----:B------:R1:W-:Y:S01]  /*282e0*/  STL [R1+0x1654], R0 ;  /* 0x0016540001007387 */ /* 0x0003e20000100800 */
[----:B------:R-:W-:Y:S02]  /*282f0*/  IMAD.MOV.U32 R216, RZ, RZ, R215 ;  /* 0x000000ffffd87224 */ /* 0x000fe400078e00d7 */
[----:B------:R-:W-:Y:S01]  /*28300*/  IMAD.MOV.U32 R215, RZ, RZ, R214 ;  /* 0x000000ffffd77224 */ /* 0x000fe200078e00d6 */
[----:B------:R-:W-:Y:S01]  /*28310*/  STL [R1+0xebc], R5 ;  /* 0x000ebc0501007387 */ /* 0x000fe20000100800 */
[----:B------:R-:W-:Y:S02]  /*28320*/  IMAD.MOV.U32 R214, RZ, RZ, R213 ;  /* 0x000000ffffd67224 */ /* 0x000fe400078e00d5 */
[----:B------:R-:W-:Y:S01]  /*28330*/  IMAD.MOV.U32 R213, RZ, RZ, R212 ;  /* 0x000000ffffd57224 */ /* 0x000fe200078e00d4 */
[----:B0-----:R-:W-:Y:S01]  /*28340*/  IADD3 R138, P2, R136, R0, RZ ;  /* 0x00000000888a7210 */ /* 0x001fe20007f5e0ff */
[----:B------:R-:W-:-:S02]  /*28350*/  IMAD.MOV.U32 R212, RZ, RZ, R210 ;  /* 0x000000ffffd47224 */ /* 0x000fc400078e00d2 */
[----:B------:R-:W-:Y:S02]  /*28360*/  IMAD.MOV.U32 R210, RZ, RZ, R209 ;  /* 0x000000ffffd27224 */ /* 0x000fe400078e00d1 */
[----:B------:R-:W-:Y:S01]  /*28370*/  IMAD.X R139, R5, 0x1, R7, P2 ;  /* 0x00000001058b7824 */ /* 0x000fe200010e0607 */
[----:B------:R-:W-:Y:S01]  /*28380*/  ISETP.LT.AND P2, PT, R4, UR12, !P1 ;  /* 0x0000000c04007c0c */ /* 0x000fe2000cf41270 */
[----:B------:R-:W-:Y:S01]  /*28390*/  ULDC.64 UR12, c[0x0][0x228] ;  /* 0x00008a00000c7ab9 */ /* 0x000fe20000000a00 */
[----:B------:R-:W-:Y:S01]  /*283a0*/  ISETP.LT.AND P1, PT, R3, UR36, !P1 ;  /* 0x0000002403007c0c */ /* 0x000fe2000cf21270 */
[----:B------:R-:W-:Y:S01]  /*283b0*/  IMAD.MOV.U32 R209, RZ, RZ, R208 ;  /* 0x000000ffffd17224 */ /* 0x000fe200078e00d0 */
[----:B------:R-:W-:Y:S01]  /*283c0*/  STL.64 [R1+0xe40], R138 ;  /* 0x000e408a01007387 */ /* 0x000fe20000100a00 */
[----:B------:R-:W-:Y:S02]  /*283d0*/  IMAD.MOV.U32 R208, RZ, RZ, R207 ;  /* 0x000000ffffd07224 */ /* 0x000fe400078e00cf */
[----:B------:R-:W-:Y:S01]  /*283e0*/  IMAD.MOV.U32 R207, RZ, RZ, R206 ;  /* 0x000000ffffcf7224 */ /* 0x000fe200078e00ce */
[----:B------:R-:W-:Y:S01]  /*283f0*/  STL [R1+0x1658], R7 ;  /* 0x0016580701007387 */ /* 0x000fe20000100800 */
[----:B------:R-:W-:-:S02]  /*28400*/  IMAD.MOV.U32 R206, RZ, RZ, R205 ;  /* 0x000000ffffce7224 */ /* 0x000fc400078e00cd */
[----:B------:R-:W-:Y:S02]  /*28410*/  IMAD.MOV.U32 R205, RZ, RZ, R204 ;  /* 0x000000ffffcd7224 */ /* 0x000fe400078e00cc */
[----:B------:R-:W-:Y:S01]  /*28420*/  @P2 LOP3.LUT R250, R250, 0x20, RZ, 0xfc, !PT ;  /* 0x00000020fafa2812 */ /* 0x000fe200078efcff */
[----:B------:R-:W-:Y:S01]  /*28430*/  IMAD.MOV.U32 R204, RZ, RZ, R203 ;  /* 0x000000ffffcc7224 */ /* 0x000fe200078e00cb */
[----:B------:R-:W-:Y:S01]  /*28440*/  ISETP.LT.AND P2, PT, R4, UR44, !P0 ;  /* 0x0000002c04007c0c */ /* 0x000fe2000c741270 */
[----:B------:R-:W-:Y:S01]  /*28450*/  UMOV UR44, UR5 ;  /* 0x00000005002c7c82 */ /* 0x000fe20008000000 */
[----:B------:R-:W-:Y:S01]  /*28460*/  LOP3.LUT R250, R250, 0xffffffef, RZ, 0xc0, !PT ;  /* 0xffffffeffafa7812 */ /* 0x000fe200078ec0ff */
[----:B------:R-:W-:Y:S02]  /*28470*/  IMAD.MOV.U32 R203, RZ, RZ, R202 ;  /* 0x000000ffffcb7224 */ /* 0x000fe400078e00ca */
[----:B------:R-:W-:Y:S01]  /*28480*/  IMAD.MOV.U32 R202, RZ, RZ, R201 ;  /* 0x000000ffffca7224 */ /* 0x000fe200078e00c9 */
[----:B------:R-:W-:Y:S01]  /*28490*/  @P1 LOP3.LUT R250, R250, 0x10, RZ, 0xfc, !PT ;  /* 0x00000010fafa1812 */ /* 0x000fe200078efcff */
[----:B------:R-:W-:Y:S01]  /*284a0*/  IMAD.MOV.U32 R201, RZ, RZ, R200 ;  /* 0x000000ffffc97224 */ /* 0x000fe200078e00c8 */
[----:B------:R-:W-:Y:S01]  /*284b0*/  ISETP.LT.AND P1, PT, R3, UR28, !P0 ;  /* 0x0000001c03007c0c */ /* 0x000fe2000c721270 */
[----:B------:R-:W-:Y:S01]  /*284c0*/  IMAD.MOV.U32 R200, RZ, RZ, R199 ;  /* 0x000000ffffc87224 */ /* 0x000fe200078e00c7 */
[----:B------:R-:W-:Y:S01]  /*284d0*/  LOP3.LUT R250, R250, 0xfffffff7, RZ, 0xc0, !PT ;  /* 0xfffffff7fafa7812 */ /* 0x000fe200078ec0ff */
[----:B------:R-:W-:Y:S01]  /*284e0*/  IMAD.MOV.U32 R199, RZ, RZ, R198 ;  /* 0x000000ffffc77224 */ /* 0x000fe200078e00c6 */
[----:B------:R-:W-:Y:S01]  /*284f0*/  ISETP.GE.AND P0, PT, R184, UR17, PT ;  /* 0x00000011b8007c0c */ /* 0x000fe2000bf06270 */
[----:B------:R-:W-:Y:S01]  /*28500*/  ULDC.64 UR16, c[0x0][0x228] ;  /* 0x00008a0000107ab9 */ /* 0x000fe20000000a00 */
[----:B------:R-:W-:Y:S01]  /*28510*/  @P2 LOP3.LUT R250, R250, 0x8, RZ, 0xfc, !PT ;  /* 0x00000008fafa2812 */ /* 0x000fe200078efcff */
[----:B------:R-:W-:-:S02]  /*28520*/  IMAD.MOV.U32 R198, RZ, RZ, R197 ;  /* 0x000000ffffc67224 */ /* 0x000fc400078e00c5 */
[----:B------:R-:W-:Y:S01]  /*28530*/  IMAD.MOV.U32 R197, RZ, RZ, R196 ;  /* 0x000000ffffc57224 */ /* 0x000fe200078e00c4 */
[----:B------:R-:W-:Y:S01]  /*28540*/  LOP3.LUT R250, R250, 0xfffffffb, RZ, 0xc0, !PT ;  /* 0xfffffffbfafa7812 */ /* 0x000fe200078ec0ff */
[----:B------:R-:W-:Y:S02]  /*28550*/  IMAD.MOV.U32 R196, RZ, RZ, R195 ;  /* 0x000000ffffc47224 */ /* 0x000fe400078e00c3 */
[----:B------:R-:W-:Y:S01]  /*28560*/  IMAD.MOV.U32 R195, RZ, RZ, R194 ;  /* 0x000000ffffc37224 */ /* 0x000fe200078e00c2 */
[----:B------:R-:W-:Y:S01]  /*28570*/  @P1 LOP3.LUT R250, R250, 0x4, RZ, 0xfc, !PT ;  /* 0x00000004fafa1812 */ /* 0x000fe200078efcff */
[----:B------:R-:W-:Y:S01]  /*28580*/  IMAD.MOV.U32 R194, RZ, RZ, R193 ;  /* 0x000000ffffc27224 */ /* 0x000fe200078e00c1 */
[----:B------:R-:W-:Y:S01]  /*28590*/  ISETP.LT.AND P1, PT, R4, UR43, !P0 ;  /* 0x0000002b04007c0c */ /* 0x000fe2000c721270 */
[----:B------:R-:W-:Y:S01]  /*285a0*/  UMOV UR43, UR4 ;  /* 0x00000004002b7c82 */ /* 0x000fe20008000000 */
[----:B------:R-:W-:Y:S01]  /*285b0*/  ISETP.LT.AND P0, PT, R3, UR22, !P0 ;  /* 0x0000001603007c0c */ /* 0x000fe2000c701270 */
[----:B------:R-:W-:Y:S01]  /*285c0*/  ULDC.64 UR4, c[0x0][0x228] ;  /* 0x00008a0000047ab9 */ /* 0x000fe20000000a00 */
[----:B------:R-:W-:Y:S01]  /*285d0*/  LOP3.LUT R250, R250, 0xfffffffd, RZ, 0xc0, !PT ;  /* 0xfffffffdfafa7812 */ /* 0x000fe200078ec0ff */
[----:B------:R-:W-:Y:S01]  /*285e0*/  UMOV UR53, UR4 ;  /* 0x0000000400357c82 */ /* 0x000fe20008000000 */
[----:B------:R-:W-:-:S07]  /*285f0*/  IMAD.MOV.U32 R193, RZ, RZ, R192 ;  /* 0x000000ffffc17224 */ /* 0x000fce00078e00c0 */
[----:B------:R-:W-:-:S04]  /*28600*/  @P1 LOP3.LUT R250, R250, 0x2, RZ, 0xfc, !PT ;  /* 0x00000002fafa1812 */ /* 0x000fc800078efcff */
[----:B------:R-:W-:-:S04]  /*28610*/  LOP3.LUT R250, R250, 0xfffffffe, RZ, 0xc0, !PT ;  /* 0xfffffffefafa7812 */ /* 0x000fc800078ec0ff */
[----:B------:R-:W-:Y:S02]  /*28620*/  @P0 LOP3.LUT R250, R250, 0x1, RZ, 0xfc, !PT ;  /* 0x00000001fafa0812 */ /* 0x000fe400078efcff */
[----:B------:R-:W-:Y:S02]  /*28630*/  ISETP.GE.AND P0, PT, R183, UR37, PT ;  /* 0x00000025b7007c0c */ /* 0x000fe4000bf06270 */
[----:B------:R-:W-:Y:S02]  /*28640*/  LOP3.LUT R250, R250, 0xfffffbff, RZ, 0xc0, !PT ;  /* 0xfffffbfffafa7812 */ /* 0x000fe400078ec0ff */
[----:B------:R-:W-:Y:S02]  /*28650*/  ISETP.LT.AND P1, PT, R4, UR10, !P0 ;  /* 0x0000000a04007c0c */ /* 0x000fe4000c721270 */
[----:B------:R-:W-:Y:S01]  /*28660*/  ISETP.LT.AND P0, PT, R3, UR48, !P0 ;  /* 0x0000003003007c0c */ /* 0x000fe2000c701270 */
[----:B------:R-:W-:Y:S01]  /*28670*/  UMOV UR48, UR5 ;  /* 0x0000000500307c82 */ /* 0x000fe20008000000 */
[----:B------:R-:W-:-:S02]  /*28680*/  ULDC.64 UR4, c[0x0][0x228] ;  /* 0x00008a0000047ab9 */ /* 0x000fc40000000a00 */
[----:B------:R-:W-:-:S07]  /*28690*/  UMOV UR36, UR5 ;  /* 0x0000000500247c82 */ /* 0x000fce0008000000 */
[----:B------:R-:W-:-:S04]  /*286a0*/  @P1 LOP3.LUT R236, R236, 0x80000000, RZ, 0xfc, !PT ;  /* 0x80000000ecec1812 */ /* 0x000fc800078efcff */
[----:B------:R-:W-:-:S04]  /*286b0*/  LOP3.LUT R236, R236, 0xdfffffff, RZ, 0xc0, !PT ;  /* 0xdfffffffecec7812 */ /* 0x000fc800078ec0ff */
[----:B------:R-:W-:Y:S02]  /*286c0*/  @P0 LOP3.LUT R236, R236, 0x20000000, RZ, 0xfc, !PT ;  /* 0x20000000ecec0812 */ /* 0x000fe400078efcff */
[----:B------:R-:W-:Y:S01]  /*286d0*/  ISETP.GE.AND P0, PT, R182, UR29, PT ;  /* 0x0000001db6007c0c */ /* 0x000fe2000bf06270 */
[----:B------:R-:W-:Y:S01]  /*286e0*/  ULDC.64 UR28, c[0x0][0x228] ;  /* 0x00008a00001c7ab9 */ /* 0x000fe20000000a00 */
        /* <DEDUP_REMOVED lines=15> */
[----:B------:R-:W-:Y:S01]  /*287e0*/  ISETP.GE.AND P0, PT, R180, UR11, PT ;  /* 0x0000000bb4007c0c */ /* 0x000fe2000bf06270 */
[----:B------:R-:W-:Y:S01]  /*287f0*/  ULDC.64 UR10, c[0x0][0x228] ;  /* 0x00008a00000a7ab9 */ /* 0x000fe20000000a00 */
[----:B------:R-:W-:-:S07]  /*28800*/  ULDC.64 UR4, c[0x0][0x228] ;  /* 0x00008a0000047ab9 */ /* 0x000fce0000000a00 */
[----:B------:R-:W-:-:S04]  /*28810*/  @P2 LOP3.LUT R236, R236, 0x200000, RZ, 0xfc, !PT ;  /* 0x00200000ecec2812 */ /* 0x000fc800078efcff */
[----:B------:R-:W-:-:S04]  /*28820*/  LOP3.LUT R236, R236, 0xfffbffff, RZ, 0xc0, !PT ;  /* 0xfffbffffecec7812 */ /* 0x000fc800078ec0ff */
[----:B------:R-:W-:Y:S02]  /*28830*/  @P1 LOP3.LUT R236, R236, 0x40000, RZ, 0xfc, !PT ;  /* 0x00040000ecec1812 */ /* 0x000fe400078efcff */
[----:B------:R-:W-:Y:S02]  /*28840*/  ISETP.LT.AND P1, PT, R4, UR26, !P0 ;  /* 0x0000001a04007c0c */ /* 0x000fe4000c721270 */
[----:B------:R-:W-:Y:S01]  /*28850*/  ISETP.LT.AND P0, PT, R3, UR51, !P0 ;  /* 0x0000003303007c0c */ /* 0x000fe2000c701270 */
[----:B------:R-:W-:Y:S01]  /*28860*/  UMOV UR51, UR5 ;  /* 0x0000000500337c82 */ /* 0x000fe20008000000 */
[----:B------:R-:W-:-:S09]  /*28870*/  LOP3.LUT R236, R236, 0xffff7fff, RZ, 0xc0, !PT ;  /* 0xffff7fffecec7812 */ /* 0x000fd200078ec0ff */
        /* <DEDUP_REMOVED lines=9> */
[----:B------:R-:W-:Y:S01]  /*28910*/  UMOV UR60, UR4 ;  /* 0x00000004003c7c82 */ /* 0x000fe20008000000 */
[----:B------:R-:W-:-:S06]  /*28920*/  R2UR UR4, R190 ;  /* 0x00000000be0472ca */ /* 0x000fcc00000e0000 */
        /* <DEDUP_REMOVED lines=9> */
[----:B------:R-:W-:-:S09]  /*289c0*/  R2UR UR5, R191 ;  /* 0x00000000bf0572ca */ /* 0x000fd200000e0000 */
[----:B------:R-:W-:-:S04]  /*289d0*/  @P1 LOP3.LUT R236, R236, 0x20, RZ, 0xfc, !PT ;  /* 0x00000020ecec1812 */ /* 0x000fc800078efcff */
[----:B------:R-:W-:-:S04]  /*289e0*/  LOP3.LUT R236, R236, 0xfffffffb, RZ, 0xc0, !PT ;  /* 0xfffffffbecec7812 */ /* 0x000fc800078ec0ff */
[----:B------:R-:W-:Y:S02]  /*289f0*/  @P0 LOP3.LUT R236, R236, 0x4, RZ, 0xfc, !PT ;  /* 0x00000004ecec0812 */ /* 0x000fe400078efcff */
[----:B------:R-:W-:Y:S01]  /*28a00*/  ISETP.GE.AND P0, PT, R177, UR27, PT ;  /* 0x0000001bb1007c0c */ /* 0x000fe2000bf06270 */
[----:B------:R-:W-:Y:S01]  /*28a10*/  ULDC.64 UR26, c[0x0][0x228] ;  /* 0x00008a00001a7ab9 */ /* 0x000fe20000000a00 */
[----:B------:R-:W-:Y:S02]  /*28a20*/  LOP3.LUT R236, R236, 0xbfffffff, RZ, 0xc0, !PT ;  /* 0xbfffffffecec7812 */ /* 0x000fe400078ec0ff */
[----:B------:R-:W-:Y:S02]  /*28a30*/  ISETP.LT.AND P2, PT, R4, UR20, !P0 ;  /* 0x0000001404007c0c */ /* 0x000fe4000c741270 */
[----:B------:R-:W-:Y:S02]  /*28a40*/  ISETP.LT.AND P1, PT, R3, UR47, !P0 ;  /* 0x0000002f03007c0c */ /* 0x000fe4000c721270 */
[----:B------:R-:W-:Y:S01]  /*28a50*/  ISETP.GE.AND P0, PT, R176, UR15, PT ;  /* 0x0000000fb0007c0c */ /* 0x000fe2000bf06270 */
[----:B------:R-:W-:-:S02]  /*28a60*/  ULDC.64 UR14, c[0x0][0x228] ;  /* 0x00008a00000e7ab9 */ /* 0x000fc40000000a00 */
[----:B------:R-:W-:Y:S01]  /*28a70*/  UMOV UR32, UR14 ;  /* 0x0000000e00207c82 */ /* 0x000fe20008000000 */
[----:B------:R-:W-:Y:S01]  /*28a80*/  UMOV UR35, UR15 ;  /* 0x0000000f00237c82 */ /* 0x000fe20008000000 */
[----:B------:R-:W-:-:S04]  /*28a90*/  ULDC.64 UR14, c[0x0][0x228] ;  /* 0x00008a00000e7ab9 */ /* 0x000fc80000000a00 */
[----:B------:R-:W-:-:S04]  /*28aa0*/  @P2 LOP3.LUT R235, R235, 0x80000000, RZ, 0xfc, !PT ;  /* 0x80000000ebeb2812 */ /* 0x000fc800078efcff */
[----:B------:R-:W-:-:S04]  /*28ab0*/  LOP3.LUT R235, R235, 0xdfffffff, RZ, 0xc0, !PT ;  /* 0xdfffffffebeb7812 */ /* 0x000fc800078ec0ff */
[----:B------:R-:W-:Y:S02]  /*28ac0*/  @P1 LOP3.LUT R235, R235, 0x20000000, RZ, 0xfc, !PT ;  /* 0x20000000ebeb1812 */ /* 0x000fe400078efcff */
[----:B------:R-:W-:Y:S02]  /*28ad0*/  ISETP.LT.AND P1, PT, R4, UR18, !P0 ;  /* 0x0000001204007c0c */ /* 0x000fe4000c721270 */
[----:B------:R-:W-:Y:S01]  /*28ae0*/  ISETP.LT.AND P0, PT, R3, UR46, !P0 ;  /* 0x0000002e03007c0c */ /* 0x000fe2000c701270 */
[----:B------:R-:W-:Y:S01]  /*28af0*/  ULDC.64 UR46, c[0x0][0x228] ;  /* 0x00008a00002e7ab9 */ /* 0x000fe20000000a00 */
[----:B------:R-:W-:Y:S01]  /*28b00*/  LOP3.LUT R235, R235, 0xfbffffff, RZ, 0xc0, !PT ;  /* 0xfbffffffebeb7812 */ /* 0x000fe200078ec0ff */
[----:B------:R-:W-:Y:S01]  /*28b10*/  UMOV UR59, UR46 ;  /* 0x0000002e003b7c82 */ /* 0x000fe20008000000 */
[----:B------:R-:W-:Y:S01]  /*28b20*/  UMOV UR46, UR47 ;  /* 0x0000002f002e7c82 */ /* 0x000fe20008000000 */
[----:B------:R-:W-:-:S06]  /*28b30*/  R2UR UR47, R189 ;  /* 0x00000000bd2f72ca */ /* 0x000fcc00000e0000 */
[----:B------:R-:W-:-:S04]  /*28b40*/  @P1 LOP3.LUT R235, R235, 0x4000000, RZ, 0xfc, !PT ;  /* 0x04000000ebeb1812 */ /* 0x000fc800078efcff */
[----:B------:R-:W-:-:S04]  /*28b50*/  LOP3.LUT R235, R235, 0xfeffffff, RZ, 0xc0, !PT ;  /* 0xfeffffffebeb7812 */ /* 0x000fc800078ec0ff */
[----:B------:R-:W-:Y:S02]  /*28b60*/  @P0 LOP3.LUT R235, R235, 0x1000000, RZ, 0xfc, !PT ;  /* 0x01000000ebeb0812 */ /* 0x000fe400078efcff */
[----:B------:R-:W-:Y:S01]  /*28b70*/  ISETP.GE.AND P0, PT, R175, UR33, PT ;  /* 0x00000021af007c0c */ /* 0x000fe2000bf06270 */
[----:B------:R-:W-:Y:S01]  /*28b80*/  UMOV UR33, UR60 ;  /* 0x0000003c00217c82 */ /* 0x000fe20008000000 */
[----:B------:R-:W-:Y:S02]  /*28b90*/  LOP3.LUT R235, R235, 0xffdfffff, RZ, 0xc0, !PT ;  /* 0xffdfffffebeb7812 */ /* 0x000fe400078ec0ff */
[----:B------:R-:W-:Y:S02]  /*28ba0*/  ISETP.LT.AND P1, PT, R4, UR24, !P0 ;  /* 0x0000001804007c0c */ /* 0x000fe4000c721270 */
[----:B------:R-:W-:-:S11]  /*28bb0*/  ISETP.LT.AND P0, PT, R3, UR41, !P0 ;  /* 0x0000002903007c0c */ /* 0x000fd6000c701270 */
        /* <DEDUP_REMOVED lines=8> */
[----:B------:R-:W-:Y:S02]  /*28c40*/  ULDC.64 UR40, c[0x0][0x228] ;  /* 0x00008a0000287ab9 */ /* 0x000fe40000000a00 */
[----:B------:R-:W-:Y:S01]  /*28c50*/  UMOV UR30, UR40 ;  /* 0x00000028001e7c82 */ /* 0x000fe20008000000 */
[----:B------:R-:W-:Y:S01]  /*28c60*/  UMOV UR37, UR41 ;  /* 0x0000002900257c82 */ /* 0x000fe20008000000 */
[----:B------:R-:W-:-:S02]  /*28c70*/  R2UR UR41, R188 ;  /* 0x00000000bc2972ca */ /* 0x000fc400000e0000 */
[----:B------:R-:W-:-:S04]  /*28c80*/  R2UR UR40, R187 ;  /* 0x00000000bb2872ca */ /* 0x000fc800000e0000 */
        /* <DEDUP_REMOVED lines=8> */
[----:B------:R-:W-:-:S10]  /*28d10*/  ULDC.64 UR60, c[0x0][0x228] ;  /* 0x00008a00003c7ab9 */ /* 0x000fd40000000a00 */
[----:B------:R-:W-:-:S04]  /*28d20*/  @P1 LOP3.LUT R235, R235, 0x400, RZ, 0xfc, !PT ;  /* 0x00000400ebeb1812 */ /* 0x000fc800078efcff */
[----:B------:R-:W-:-:S04]  /*28d30*/  LOP3.LUT R235, R235, 0xfffffeff, RZ, 0xc0, !PT ;  /* 0xfffffeffebeb7812 */ /* 0x000fc800078ec0ff */
[----:B------:R-:W-:Y:S02]  /*28d40*/  @P0 LOP3.LUT R235, R235, 0x100, RZ, 0xfc, !PT ;  /* 0x00000100ebeb0812 */ /* 0x000fe400078efcff */
[----:B------:R-:W-:Y:S01]  /*28d50*/  ISETP.GE.AND P0, PT, R172, UR25, PT ;  /* 0x00000019ac007c0c */ /* 0x000fe2000bf06270 */
[----:B------:R-:W-:Y:S01]  /*28d60*/  ULDC.64 UR24, c[0x0][0x228] ;  /* 0x00008a0000187ab9 */ /* 0x000fe20000000a00 */
[----:B------:R-:W-:Y:S02]  /*28d70*/  LOP3.LUT R235, R235, 0xffffffdf, RZ, 0xc0, !PT ;  /* 0xffffffdfebeb7812 */ /* 0x000fe400078ec0ff */
[----:B------:R-:W-:Y:S01]  /*28d80*/  ISETP.LT.AND P1, PT, R4, UR8, !P0 ;  /* 0x0000000804007c0c */ /* 0x000fe2000c721270 */
[----:B------:R-:W-:Y:S01]  /*28d90*/  UMOV UR8, UR58 ;  /* 0x0000003a00087c82 */ /* 0x000fe20008000000 */
[----:B------:R-:W-:Y:S01]  /*28da0*/  ISETP.LT.AND P0, PT, R3, UR43, !P0 ;  /* 0x0000002b03007c0c */ /* 0x000fe2000c701270 */
[----:B------:R-:W-:Y:S01]  /*28db0*/  UMOV UR58, UR24 ;  /* 0x00000018003a7c82 */ /* 0x000fe20008000000 */
[----:B------:R-:W-:Y:S01]  /*28dc0*/  UMOV UR43, UR25 ;  /* 0x00000019002b7c82 */ /* 0x000fe20008000000 */
[----:B------:R-:W-:-:S08]  /*28dd0*/  ULDC.64 UR24, c[0x0][0x228] ;  /* 0x00008a0000187ab9 */ /* 0x000fd00000000a00 */
[----:B------:R-:W-:-:S04]  /*28de0*/  @P1 LOP3.LUT R235, R235, 0x20, RZ, 0xfc, !PT ;  /* 0x00000020ebeb1812 */ /* 0x000fc800078efcff */
[----:B------:R-:W-:-:S04]  /*28df0*/  LOP3.LUT R235, R235, 0xfffffffb, RZ, 0xc0, !PT ;  /* 0xfffffffbebeb7812 */ /* 0x000fc800078ec0ff */
[----:B------:R-:W-:Y:S02]  /*28e00*/  @P0 LOP3.LUT R235, R235, 0x4, RZ, 0xfc, !PT ;  /* 0x00000004ebeb0812 */ /* 0x000fe400078efcff */
[----:B------:R-:W-:Y:S01]  /*28e10*/  ISETP.GE.AND P0, PT, R171, UR31, PT ;  /* 0x0000001fab007c0c */ /* 0x000fe2000bf06270 */
[----:B------:R-:W-:Y:S01]  /*28e20*/  UMOV UR31, UR32 ;  /* 0x00000020001f7c82 */ /* 0x000fe20008000000 */
[----:B------:R-:W-:Y:S01]  /*28e30*/  UMOV UR32, UR61 ;  /* 0x0000003d00207c82 */ /* 0x000fe20008000000 */
[----:B------:R-:W-:Y:S02]  /*28e40*/  LOP3.LUT R235, R235, 0xbfffffff, RZ, 0xc0, !PT ;  /* 0xbfffffffebeb7812 */ /* 0x000fe400078ec0ff */
[----:B------:R-:W-:Y:S02]  /*28e50*/  ISETP.LT.AND P1, PT, R4, UR16, !P0 ;  /* 0x0000001004007c0c */ /* 0x000fe4000c721270 */
[----:B------:R-:W-:Y:S01]  /*28e60*/  ISETP.LT.AND P0, PT, R3, UR53, !P0 ;  /* 0x0000003503007c0c */ /* 0x000fe2000c701270 */
[----:B------:R-:W-:Y:S01]  /*28e70*/  UMOV UR53, UR60 ;  /* 0x0000003c00357c82 */ /* 0x000fe20008000000 */
[----:B------:R-:W-:-:S02]  /*28e80*/  ULDC.64 UR60, c[0x0][0x228] ;  /* 0x00008a00003c7ab9 */ /* 0x000fc40000000a00 */
[----:B-1----:R-:W-:Y:S01]  /*28e90*/  IMAD.U32 R0, RZ, RZ, UR61 ;  /* 0x0000003dff007e24 */ /* 0x002fe2000f8e00ff */
[----:B------:R-:W-:-:S04]  /*28ea0*/  R2UR UR61, R186 ;  /* 0x00000000ba3d72ca */ /* 0x000fc800000e0000 */
[----:B------:R0:W-:Y:S02]  /*28eb0*/  STL [R1+0xec4], R0 ;  /* 0x000ec40001007387 */ /* 0x0001e40000100800 */
        /* <DEDUP_REMOVED lines=13> */
[----:B------:R-:W-:Y:S02]  /*28f90*/  ISETP.GE.AND P0, PT, R169, UR9, PT ;  /* 0x00000009a9007c0c */ /* 0x000fe4000bf06270 */
[----:B------:R-:W-:Y:S02]  /*28fa0*/  LOP3.LUT R234, R234, 0xfbffffff, RZ, 0xc0, !PT ;  /* 0xfbffffffeaea7812 */ /* 0x000fe400078ec0ff */
[----:B------:R-:W-:Y:S02]  /*28fb0*/  ISETP.LT.AND P2, PT, R4, UR22, !P0 ;  /* 0x0000001604007c0c */ /* 0x000fe4000c741270 */
[----:B------:R-:W-:Y:S01]  /*28fc0*/  ISETP.LT.AND P1, PT, R3, UR8, !P0 ;  /* 0x0000000803007c0c */ /* 0x000fe2000c721270 */
[----:B------:R-:W-:Y:S01]  /*28fd0*/  ULDC.64 UR8, c[0x0][0x228] ;  /* 0x00008a0000087ab9 */ /* 0x000fe20000000a00 */
[----:B------:R-:W-:Y:S01]  /*28fe0*/  ISETP.GE.AND P0, PT, R168, UR17, PT ;  /* 0x00000011a8007c0c */ /* 0x000fe2000bf06270 */
[----:B------:R-:W-:-:S02]  /*28ff0*/  ULDC.64 UR16, c[0x0][0x228] ;  /* 0x00008a0000107ab9 */ /* 0x000fc40000000a00 */
[----:B0-----:R-:W-:-:S05]  /*29000*/  IMAD.U32 R0, RZ, RZ, UR17 ;  /* 0x00000011ff007e24 */ /* 0x001fca000f8e00ff */
[----:B------:R0:W-:Y:S01]  /*29010*/  STL [R1+0xec0], R0 ;  /* 0x000ec00001007387 */ /* 0x0001e20000100800 */
[----:B------:R-:W-:-:S04]  /*29020*/  @P2 LOP3.LUT R234, R234, 0x4000000, RZ, 0xfc, !PT ;  /* 0x04000000eaea2812 */ /* 0x000fc800078efcff */
[----:B------:R-:W-:-:S04]  /*29030*/  LOP3.LUT R234, R234, 0xfdffffff, RZ, 0xc0, !PT ;  /* 0xfdffffffeaea7812 */ /* 0x000fc800078ec0ff */
[----:B------:R-:W-:Y:S02]  /*29040*/  @P1 LOP3.LUT R234, R234, 0x2000000, RZ, 0xfc, !PT ;  /* 0x02000000eaea1812 */ /* 0x000fe400078efcff */
[----:B------:R-:W-:Y:S02]  /*29050*/  ISETP.LT.AND P1, PT, R4, UR10, !P0 ;  /* 0x0000000a04007c0c */ /* 0x000fe4000c721270 */
[----:B------:R-:W-:Y:S01]  /*29060*/  ISETP.LT.AND P0, PT, R3, UR45, !P0 ;  /* 0x0000002d03007c0c */ /* 0x000fe2000c701270 */
[----:B------:R-:W-:Y:S01]  /*29070*/  UMOV UR45, UR16 ;  /* 0x00000010002d7c82 */ /* 0x000fe20008000000 */
[----:B------:R-:W-:Y:S01]  /*29080*/  LOP3.LUT R234, R234, 0xffbfffff, RZ, 0xc0, !PT ;  /* 0xffbfffffeaea7812 */ /* 0x000fe200078ec0ff */
[----:B------:R-:W-:-:S08]  /*29090*/  ULDC.64 UR16, c[0x0][0x228] ;  /* 0x00008a0000107ab9 */ /* 0x000fd00000000a00 */
[----:B------:R-:W-:-:S04]  /*290a0*/  @P1 LOP3.LUT R234, R234, 0x400000, RZ, 0xfc, !PT ;  /* 0x00400000eaea1812 */ /* 0x000fc800078efcff */
[----:B------:R-:W-:-:S04]  /*290b0*/  LOP3.LUT R234, R234, 0xffdfffff, RZ, 0xc0, !PT ;  /* 0xffdfffffeaea7812 */ /* 0x000fc800078ec0ff */
[----:B------:R-:W-:Y:S02]  /*290c0*/  @P0 LOP3.LUT R234, R234, 0x200000, RZ, 0xfc, !PT ;  /* 0x00200000eaea0812 */ /* 0x000fe400078efcff */
[----:B------:R-:W-:Y:S01]  /*290d0*/  ISETP.GE.AND P0, PT, R167, UR29, PT ;  /* 0x0000001da7007c0c */ /* 0x000fe2000bf06270 */
[----:B------:R-:W-:Y:S01]  /*290e0*/  ULDC.64 UR28, c[0x0][0x228] ;  /* 0x00008a00001c7ab9 */ /* 0x000fe20000000a00 */
[----:B------:R-:W-:Y:S01]  /*290f0*/  LOP3.LUT R234, R234, 0xfffbffff, RZ, 0xc0, !PT ;  /* 0xfffbffffeaea7812 */ /* 0x000fe200078ec0ff */
[----:B0-----:R-:W-:Y:S01]  /*29100*/  IMAD.U32 R0, RZ, RZ, UR29 ;  /* 0x0000001dff007e24 */ /* 0x001fe2000f8e00ff */
[----:B------:R-:W-:Y:S02]  /*29110*/  ISETP.LT.AND P1, PT, R4, UR6, !P0 ;  /* 0x0000000604007c0c */ /* 0x000fe4000c721270 */
[----:B------:R-:W-:Y:S01]  /*29120*/  ISETP.LT.AND P0, PT, R3, UR33, !P0 ;  /* 0x0000002103007c0c */ /* 0x000fe2000c701270 */
[----:B------:R-:W-:Y:S01]  /*29130*/  UMOV UR33, UR28 ;  /* 0x0000001c00217c82 */ /* 0x000fe20008000000 */
[----:B------:R-:W-:Y:S01]  /*29140*/  ULDC.64 UR28, c[0x0][0x228] ;  /* 0x00008a00001c7ab9 */ /* 0x000fe20000000a00 */
[----:B------:R0:W-:Y:S08]  /*29150*/  STL [R1+0xec8], R0 ;  /* 0x000ec80001007387 */ /* 0x0001f00000100800 */
[----:B------:R-:W-:Y:S01]  /*29160*/  @P1 LOP3.LUT R234, R234, 0x40000, RZ, 0xfc, !PT ;  /* 0x00040000eaea1812 */ /* 0x000fe200078efcff */
[----:B0-----:R-:W-:-:S03]  /*29170*/  IMAD.U32 R0, RZ, RZ, UR29 ;  /* 0x0000001dff007e24 */ /* 0x001fc6000f8e00ff */
[----:B------:R-:W-:Y:S02]  /*29180*/  LOP3.LUT R234, R234, 0xfffdffff, RZ, 0xc0, !PT ;  /* 0xfffdffffeaea7812 */ /* 0x000fe400078ec0ff */
[----:B------:R0:W-:Y:S02]  /*29190*/  STL [R1+0xecc], R0 ;  /* 0x000ecc0001007387 */ /* 0x0001e40000100800 */
[----:B------:R-:W-:Y:S02]  /*291a0*/  @P0 LOP3.LUT R234, R234, 0x20000, RZ, 0xfc, !PT ;  /* 0x00020000eaea0812 */ /* 0x000fe400078efcff */
[----:B------:R-:W-:Y:S01]  /*291b0*/  ISETP.GE.AND P0, PT, R166, UR23, PT ;  /* 0x00000017a6007c0c */ /* 0x000fe2000bf06270 */
[----:B------:R-:W-:Y:S01]  /*291c0*/  ULDC.64 UR22, c[0x0][0x228] ;  /* 0x00008a0000167ab9 */ /* 0x000fe20000000a00 */
[----:B------:R-:W-:Y:S02]  /*291d0*/  LOP3.LUT R234, R234, 0xffffbfff, RZ, 0xc0, !PT ;  /* 0xffffbfffeaea7812 */ /* 0x000fe400078ec0ff */
[----:B------:R-:W-:-:S02]  /*291e0*/  ISETP.LT.AND P1, PT, R4, UR26, !P0 ;  /* 0x0000001a04007c0c */ /* 0x000fc4000c721270 */
[----:B------:R-:W-:Y:S01]  /*291f0*/  ISETP.LT.AND P0, PT, R3, UR31, !P0 ;  /* 0x0000001f03007c0c */ /* 0x000fe2000c701270 */
[----:B------:R-:W-:-:S10]  /*29200*/  UMOV UR31, UR28 ;  /* 0x0000001c001f7c82 */ /* 0x000fd40008000000 */
        /* <DEDUP_REMOVED lines=26> */
[----:B------:R-:W-:Y:S01]  /*293b0*/  UMOV UR29, UR26 ;  /* 0x0000001a001d7c82 */ /* 0x000fe20008000000 */
[----:B------:R-:W-:Y:S01]  /*293c0*/  ISETP.LT.AND P1, PT, R4, UR18, !P0 ;  /* 0x0000001204007c0c */ /* 0x000fe2000c721270 */
[----:B0-----:R-:W-:Y:S01]  /*293d0*/  IMAD.U32 R0, RZ, RZ, UR27 ;  /* 0x0000001bff007e24 */ /* 0x001fe2000f8e00ff */
[----:B------:R-:W-:Y:S01]  /*293e0*/  ISETP.LT.AND P0, PT, R3, UR58, !P0 ;  /* 0x0000003a03007c0c */ /* 0x000fe2000c701270 */
[----:B------:R-:W-:Y:S02]  /*293f0*/  ULDC.64 UR26, c[0x0][0x228] ;  /* 0x00008a00001a7ab9 */ /* 0x000fe40000000a00 */
[----:B------:R-:W-:Y:S01]  /*29400*/  UMOV UR28, UR26 ;  /* 0x0000001a001c7c82 */ /* 0x000fe20008000000 */
[----:B------:R-:W-:Y:S01]  /*29410*/  IMAD.U32 R7, RZ, RZ, UR27 ;  /* 0x0000001bff077e24 */ /* 0x000fe2000f8e00ff */
[----:B------:R0:W-:Y:S04]  /*29420*/  STL [R1+0xed4], R0 ;  /* 0x000ed40001007387 */ /* 0x0001e80000100800 */
[----:B------:R-:W-:Y:S02]  /*29430*/  STL [R1+0x165c], R7 ;  /* 0x00165c0701007387 */ /* 0x000fe40000100800 */
[----:B------:R-:W-:-:S04]  /*29440*/  @P1 LOP3.LUT R234, R234, 0x4, RZ, 0xfc, !PT ;  /* 0x00000004eaea1812 */ /* 0x000fc800078efcff */
[----:B------:R-:W-:-:S04]  /*29450*/  LOP3.LUT R234, R234, 0xfffffffd, RZ, 0xc0, !PT ;  /* 0xfffffffdeaea7812 */ /* 0x000fc800078ec0ff */
[----:B------:R-:W-:Y:S02]  /*29460*/  @P0 LOP3.LUT R234, R234, 0x2, RZ, 0xfc, !PT ;  /* 0x00000002eaea0812 */ /* 0x000fe400078efcff */
[----:B------:R-:W-:Y:S01]  /*29470*/  ISETP.GE.AND P0, PT, R162, UR15, PT ;  /* 0x0000000fa2007c0c */ /* 0x000fe2000bf06270 */
[----:B------:R-:W-:Y:S01]  /*29480*/  ULDC.64 UR14, c[0x0][0x228] ;  /* 0x00008a00000e7ab9 */ /* 0x000fe20000000a00 */
        /* <DEDUP_REMOVED lines=11> */
[----:B------:R-:W-:Y:S01]  /*29540*/  ULDC.64 UR52, c[0x0][0x228] ;  /* 0x00008a0000347ab9 */ /* 0x000fe20000000a00 */
[----:B------:R-:W-:Y:S01]  /*29550*/  ISETP.GE.AND P0, PT, R160, UR19, PT ;  /* 0x00000013a0007c0c */ /* 0x000fe2000bf06270 */
[----:B------:R-:W-:-:S02]  /*29560*/  ULDC.64 UR18, c[0x0][0x228] ;  /* 0x00008a0000127ab9 */ /* 0x000fc40000000a00 */
[----:B------:R-:W-:Y:S01]  /*29570*/  UMOV UR27, UR18 ;  /* 0x00000012001b7c82 */ /* 0x000fe20008000000 */
[----:B0-----:R-:W-:Y:S01]  /*29580*/  IMAD.U32 R0, RZ, RZ, UR19 ;  /* 0x00000013ff007e24 */ /* 0x001fe2000f8e00ff */
[----:B------:R-:W-:-:S04]  /*29590*/  ULDC.64 UR18, c[0x0][0x228] ;  /* 0x00008a0000127ab9 */ /* 0x000fc80000000a00 */
[----:B------:R-:W-:Y:S01]  /*295a0*/  @P2 LOP3.LUT R233, R233, 0x4000000, RZ, 0xfc, !PT ;  /* 0x04000000e9e92812 */ /* 0x000fe200078efcff */
[----:B------:R-:W-:Y:S03]  /*295b0*/  STL [R1+0x1660], R0 ;  /* 0x0016600001007387 */ /* 0x000fe60000100800 */
[----:B------:R-:W-:-:S04]  /*295c0*/  LOP3.LUT R233, R233, 0xfdffffff, RZ, 0xc0, !PT ;  /* 0xfdffffffe9e97812 */ /* 0x000fc800078ec0ff */
[----:B------:R-:W-:Y:S02]  /*295d0*/  @P1 LOP3.LUT R233, R233, 0x2000000, RZ, 0xfc, !PT ;  /* 0x02000000e9e91812 */ /* 0x000fe400078efcff */
[----:B------:R-:W-:Y:S02]  /*295e0*/  ISETP.LT.AND P1, PT, R4, UR8, !P0 ;  /* 0x0000000804007c0c */ /* 0x000fe4000c721270 */
[----:B------:R-:W-:Y:S02]  /*295f0*/  ISETP.LT.AND P0, PT, R3, UR45, !P0 ;  /* 0x0000002d03007c0c */ /* 0x000fe4000c701270 */
[----:B------:R-:W-:-:S09]  /*29600*/  LOP3.LUT R233, R233, 0xffbfffff, RZ, 0xc0, !PT ;  /* 0xffbfffffe9e97812 */ /* 0x000fd200078ec0ff */
        /* <DEDUP_REMOVED lines=8> */
[----:B------:R-:W-:Y:S01]  /*29690*/  IMAD.U32 R6, RZ, RZ, UR25 ;  /* 0x00000019ff067e24 */ /* 0x000fe2000f8e00ff */
[----:B------:R-:W-:Y:S01]  /*296a0*/  ISETP.LT.AND P0, PT, R3, UR33, !P0 ;  /* 0x0000002103007c0c */ /* 0x000fe2000c701270 */
[----:B------:R-:W-:Y:S01]  /*296b0*/  ULDC.64 UR24, c[0x0][0x228] ;  /* 0x00008a0000187ab9 */ /* 0x000fe20000000a00 */
[----:B------:R-:W-:Y:S01]  /*296c0*/  UMOV UR33, UR44 ;  /* 0x0000002c00217c82 */ /* 0x000fe20008000000 */
[----:B------:R-:W-:Y:S01]  /*296d0*/  IMAD.U32 R5, RZ, RZ, UR25 ;  /* 0x00000019ff057e24 */ /* 0x000fe2000f8e00ff */
[----:B------:R-:W-:Y:S01]  /*296e0*/  UMOV UR25, UR24 ;  /* 0x0000001800197c82 */ /* 0x000fe20008000000 */
[----:B------:R-:W-:Y:S01]  /*296f0*/  ULDC.64 UR44, c[0x0][0x228] ;  /* 0x00008a00002c7ab9 */ /* 0x000fe20000000a00 */
[----:B------:R-:W-:Y:S04]  /*29700*/  STL [R1+0x1664], R6 ;  /* 0x0016640601007387 */ /* 0x000fe80000100800 */
[----:B------:R0:W-:Y:S01]  /*29710*/  STL [R1+0x1668], R5 ;  /* 0x0016680501007387 */ /* 0x0001e20000100800 */
        /* <DEDUP_REMOVED lines=9> */
[----:B------:R-:W-:-:S09]  /*297b0*/  UMOV UR35, UR38 ;  /* 0x0000002600237c82 */ /* 0x000fd20008000000 */
        /* <DEDUP_REMOVED lines=11> */
[----:B------:R-:W-:Y:S01]  /*29870*/  UMOV UR34, UR39 ;  /* 0x0000002700227c82 */ /* 0x000fe20008000000 */
[----:B------:R-:W-:Y:S01]  /*29880*/  UMOV UR24, UR16 ;  /* 0x0000001000187c82 */ /* 0x000fe20008000000 */
[----:B------:R-:W-:Y:S01]  /*29890*/  IMAD.U32 R238, RZ, RZ, UR17 ;  /* 0x00000011ffee7e24 */ /* 0x000fe2000f8e00ff */
[----:B------:R-:W-:Y:S01]  /*298a0*/  ULDC.64 UR16, c[0x0][0x228] ;  /* 0x00008a0000107ab9 */ /* 0x000fe20000000a00 */
[----:B------:R-:W-:-:S03]  /*298b0*/  ULDC.64 UR38, c[0x0][0x228] ;  /* 0x00008a0000267ab9 */ /* 0x000fc60000000a00 */
        /* <DEDUP_REMOVED lines=14> */
[----:B------:R-:W-:Y:S02]  /*299a0*/  ULDC.64 UR28, c[0x0][0x228] ;  /* 0x00008a00001c7ab9 */ /* 0x000fe40000000a00 */
[----:B------:R-:W-:Y:S01]  /*299b0*/  UMOV UR23, UR28 ;  /* 0x0000001c00177c82 */ /* 0x000fe20008000000 */
[----:B------:R-:W-:Y:S01]  /*299c0*/  UMOV UR59, UR29 ;  /* 0x0000001d003b7c82 */ /* 0x000fe20008000000 */
[----:B------:R-:W-:-:S02]  /*299d0*/  ULDC.64 UR28, c[0x0][0x228] ;  /* 0x00008a00001c7ab9 */ /* 0x000fc40000000a00 */
[----:B------:R-:W-:Y:S01]  /*299e0*/  UMOV UR22, UR28 ;  /* 0x0000001c00167c82 */ /* 0x000fe20008000000 */
[----:B------:R-:W-:Y:S01]  /*299f0*/  UMOV UR58, UR29 ;  /* 0x0000001d003a7c82 */ /* 0x000fe20008000000 */
[----:B------:R-:W-:Y:S02]  /*29a00*/  ULDC.64 UR28, c[0x0][0x228] ;  /* 0x00008a00001c7ab9 */ /* 0x000fe40000000a00 */
        /* <DEDUP_REMOVED lines=9> */
[----:B------:R-:W-:Y:S01]  /*29aa0*/  UMOV UR31, UR33 ;  /* 0x00000021001f7c82 */ /* 0x000fe20008000000 */
[----:B------:R-:W-:-:S08]  /*29ab0*/  UMOV UR33, UR51 ;  /* 0x0000003300217c82 */ /* 0x000fd00008000000 */
        /* <DEDUP_REMOVED lines=28> */
[----:B------:R-:W-:-:S08]  /*29c80*/  ULDC.64 UR18, c[0x0][0x228] ;  /* 0x00008a0000127ab9 */ /* 0x000fd00000000a00 */
        /* <DEDUP_REMOVED lines=34> */
[----:B------:R-:W-:-:S08]  /*29eb0*/  ULDC.64 UR10, c[0x0][0x228] ;  /* 0x00008a00000a7ab9 */ /* 0x000fd00000000a00 */
[----:B------:R-:W-:-:S04]  /*29ec0*/  @P2 LOP3.LUT R232, R232, 0x4, RZ, 0xfc, !PT ;  /* 0x00000004e8e82812 */ /* 0x000fc800078efcff */
[----:B------:R-:W-:-:S04]  /*29ed0*/  LOP3.LUT R232, R232, 0xfffffffd, RZ, 0xc0, !PT ;  /* 0xfffffffde8e87812 */ /* 0x000fc800078ec0ff */
[----:B------:R-:W-:Y:S02]  /*29ee0*/  @P1 LOP3.LUT R232, R232, 0x2, RZ, 0xfc, !PT ;  /* 0x00000002e8e81812 */ /* 0x000fe400078efcff */
[----:B------:R-:W-:Y:S02]  /*29ef0*/  ISETP.LT.AND P1, PT, R4, UR20, !P0 ;  /* 0x0000001404007c0c */ /* 0x000fe4000c721270 */
[----:B------:R-:W-:Y:S01]  /*29f00*/  ISETP.LT.AND P0, PT, R3, UR38, !P0 ;  /* 0x0000002603007c0c */ /* 0x000fe2000c701270 */
[----:B------:R-:W-:Y:S01]  /*29f10*/  UMOV UR38, UR32 ;  /* 0x0000002000267c82 */ /* 0x000fe20008000000 */
[----:B------:R-:W-:Y:S09]  /*29f20*/  STL [R1+0x1670], R232 ;  /* 0x001670e801007387 */ /* 0x000ff20000100800 */
        /* <DEDUP_REMOVED lines=37> */
[----:B------:R-:W-:-:S09]  /*2a180*/  ULDC.64 UR42, c[0x0][0x228] ;  /* 0x00008a00002a7ab9 */ /* 0x000fd20000000a00 */
        /* <DEDUP_REMOVED lines=33> */
[----:B------:R-:W-:Y:S02]  /*2a3a0*/  ULDC.64 UR14, c[0x0][0x228] ;  /* 0x00008a00000e7ab9 */ /* 0x000fe40000000a00 */
[----:B------:R-:W-:Y:S01]  /*2a3b0*/  STL [R1+0x1674], R231 ;  /* 0x001674e701007387 */ /* 0x000fe20000100800 */
        /* <DEDUP_REMOVED lines=18> */
[----:B------:R-:W-:Y:S01]  /*2a4e0*/  VIADD R8, R2, 0xda ;  /* 0x000000da02087836 */ /* 0x000fe20000000000 */
[----:B------:R-:W-:Y:S01]  /*2a4f0*/  LOP3.LUT R230, R230, 0xffbfffff, RZ, 0xc0, !PT ;  /* 0xffbfffffe6e67812 */ /* 0x000fe200078ec0ff */
[----:B------:R-:W-:Y:S01]  /*2a500*/  ULDC.64 UR8, c[0x0][0x228] ;  /* 0x00008a0000087ab9 */ /* 0x000fe20000000a00 */
[----:B------:R-:W-:Y:S02]  /*2a510*/  ISETP.LT.AND P1, PT, R4, UR14, !P0 ;  /* 0x0000000e04007c0c */ /* 0x000fe4000c721270 */
[----:B------:R-:W-:Y:S01]  /*2a520*/  ISETP.LT.AND P0, PT, R3, UR22, !P0 ;  /* 0x0000001603007c0c */ /* 0x000fe2000c701270 */
[----:B------:R-:W-:-:S10]  /*2a530*/  UMOV UR22, UR41 ;  /* 0x0000002900167c82 */ /* 0x000fd40008000000 */
        /* <DEDUP_REMOVED lines=17> */
[----:B------:R-:W-:Y:S01]  /*2a650*/  ISETP.LT.AND P1, PT, R4, UR26, !P0 ;  /* 0x0000001a04007c0c */ /* 0x000fe2000c721270 */
[----:B------:R-:W-:Y:S01]  /*2a660*/  UMOV UR26, UR52 ;  /* 0x00000034001a7c82 */ /* 0x000fe20008000000 */
[----:B------:R-:W-:Y:S01]  /*2a670*/  ISETP.LT.AND P0, PT, R3, UR54, !P0 ;  /* 0x0000003603007c0c */ /* 0x000fe2000c701270 */
[----:B------:R-:W-:Y:S01]  /*2a680*/  UMOV UR54, UR40 ;  /* 0x0000002800367c82 */ /* 0x000fe20008000000 */
[----:B------:R-:W-:Y:S01]  /*2a690*/  ULDC.64 UR40, c[0x0][0x228] ;  /* 0x00008a0000287ab9 */ /* 0x000fe20000000a00 */
[----:B------:R-:W-:-:S08]  /*2a6a0*/  UMOV UR52, UR37 ;  /* 0x0000002500347c82 */ /* 0x000fd00008000000 */
        /* <DEDUP_REMOVED lines=11> */
[----:B------:R-:W-:Y:S01]  /*2a760*/  UMOV UR16, UR36 ;  /* 0x0000002400107c82 */ /* 0x000fe20008000000 */
[----:B------:R-:W-:Y:S01]  /*2a770*/  ULDC.64 UR36, c[0x0][0x228] ;  /* 0x00008a0000247ab9 */ /* 0x000fe20000000a00 */
[----:B------:R-:W-:Y:S01]  /*2a780*/  UMOV UR48, UR6 ;  /* 0x0000000600307c82 */ /* 0x000fe20008000000 */
[----:B------:R-:W-:Y:S01]  /*2a790*/  UMOV UR6, UR50 ;  /* 0x0000003200067c82 */ /* 0x000fe20008000000 */
[----:B------:R-:W-:-:S05]  /*2a7a0*/  UMOV UR50, UR31 ;  /* 0x0000001f00327c82 */ /* 0x000fca0008000000 */
        /* <DEDUP_REMOVED lines=16> */
[----:B------:R-:W-:Y:S01]  /*2a8b0*/  VIADD R8, R2, 0xd0 ;  /* 0x000000d002087836 */ /* 0x000fe20000000000 */
[----:B------:R-:W-:Y:S02]  /*2a8c0*/  LOP3.LUT R230, R230, 0xfffffffb, RZ, 0xc0, !PT ;  /* 0xfffffffbe6e67812 */ /* 0x000fe400078ec0ff */
        /* <DEDUP_REMOVED lines=9> */
[----:B------:R-:W-:Y:S02]  /*2a960*/  VIADD R8, R2, 0xce ;  /* 0x000000ce02087836 */ /* 0x000fe40000000000 */
[----:B------:R-:W-:Y:S01]  /*2a970*/  STL [R1+0x1678], R230 ;  /* 0x001678e601007387 */ /* 0x000fe20000100800 */
        /* <DEDUP_REMOVED lines=11> */
[----:B------:R-:W-:Y:S01]  /*2aa30*/  ULDC.64 UR14, c[0x0][0x228] ;  /* 0x00008a00000e7ab9 */ /* 0x000fe20000000a00 */
[----:B------:R-:W-:Y:S01]  /*2aa40*/  STL [R1+0x167c], R229 ;  /* 0x00167ce501007387 */ /* 0x000fe20000100800 */
[----:B------:R-:W-:Y:S01]  /*2aa50*/  ISETP.LT.AND P1, PT, R4, UR34, !P0 ;  /* 0x0000002204007c0c */ /* 0x000fe2000c721270 */
[----:B------:R-:W-:Y:S01]  /*2aa60*/  UMOV UR34, UR18 ;  /* 0x0000001200227c82 */ /* 0x000fe20008000000 */
[----:B------:R-:W-:Y:S01]  /*2aa70*/  ISETP.LT.AND P0, PT, R3, UR30, !P0 ;  /* 0x0000001e03007c0c */ /* 0x000fe2000c701270 */
[----:B------:R-:W-:Y:S01]  /*2aa80*/  UMOV UR30, UR26 ;  /* 0x0000001a001e7c82 */ /* 0x000fe20008000000 */
[----:B------:R-:W-:Y:S01]  /*2aa90*/  ULDC.64 UR26, c[0x0][0x228] ;  /* 0x00008a00001a7ab9 */ /* 0x000fe20000000a00 */
[----:B------:R-:W-:-:S08]  /*2aaa0*/  ULDC.64 UR18, c[0x0][0x228] ;  /* 0x00008a0000127ab9 */ /* 0x000fd00000000a00 */
        /* <DEDUP_REMOVED lines=12> */
[----:B------:R-:W-:-:S08]  /*2ab70*/  ULDC UR5, c[0x0][0x228] ;  /* 0x00008a0000057ab9 */ /* 0x000fd00000000800 */
[----:B------:R-:W-:-:S04]  /*2ab80*/  @P1 LOP3.LUT R228, R228, 0x40000, RZ, 0xfc, !PT ;  /* 0x00040000e4e41812 */ /* 0x000fc800078efcff */
[----:B------:R-:W-:-:S04]  /*2ab90*/  LOP3.LUT R228, R228, 0xfffdffff, RZ, 0xc0, !PT ;  /* 0xfffdffffe4e47812 */ /* 0x000fc800078ec0ff */
[----:B------:R-:W-:Y:S02]  /*2aba0*/  @P0 LOP3.LUT R228, R228, 0x20000, RZ, 0xfc, !PT ;  /* 0x00020000e4e40812 */ /* 0x000fe400078efcff */
[----:B------:R-:W-:Y:S01]  /*2abb0*/  ISETP.GE.AND P0, PT, R8, UR57, PT ;  /* 0x0000003908007c0c */ /* 0x000fe2000bf06270 */
[----:B------:R-:W-:Y:S01]  /*2abc0*/  VIADD R8, R2, 0x158 ;  /* 0x0000015802087836 */ /* 0x000fe20000000000 */
[----:B------:R-:W-:Y:S02]  /*2abd0*/  LOP3.LUT R228, R228, 0xffffbfff, RZ, 0xc0, !PT ;  /* 0xffffbfffe4e47812 */ /* 0x000fe400078ec0ff */
[----:B------:R-:W-:Y:S01]  /*2abe0*/  ISETP.LT.AND P1, PT, R4, UR14, !P0 ;  /* 0x0000000e04007c0c */ /* 0x000fe2000c721270 */
[----:B------:R-:W-:Y:S01]  /*2abf0*/  UMOV UR14, UR30 ;  /* 0x0000001e000e7c82 */ /* 0x000fe20008000000 */
[----:B------:R-:W-:Y:S01]  /*2ac00*/  ISETP.LT.AND P0, PT, R3, UR8, !P0 ;  /* 0x0000000803007c0c */ /* 0x000fe2000c701270 */
[----:B------:R-:W-:Y:S01]  /*2ac10*/  UMOV UR30, UR56 ;  /* 0x00000038001e7c82 */ /* 0x000fe20008000000 */
[----:B------:R-:W-:-:S09]  /*2ac20*/  ULDC.64 UR56, c[0x0][0x228] ;  /* 0x00008a0000387ab9 */ /* 0x000fd20000000a00 */
[----:B------:R-:W-:-:S04]  /*2ac30*/  @P1 LOP3.LUT R228, R228, 0x4000, RZ, 0xfc, !PT ;  /* 0x00004000e4e41812 */ /* 0x000fc800078efcff */
[----:B------:R-:W-:-:S04]  /*2ac40*/  LOP3.LUT R228, R228, 0xffffdfff, RZ, 0xc0, !PT ;  /* 0xffffdfffe4e47812 */ /* 0x000fc800078ec0ff */
[----:B------:R-:W-:Y:S02]  /*2ac50*/  @P0 LOP3.LUT R228, R228, 0x2000, RZ, 0xfc, !PT ;  /* 0x00002000e4e40812 */ /* 0x000fe400078efcff */
[----:B------:R-:W-:Y:S01]  /*2ac60*/  ISETP.GE.AND P0, PT, R8, UR57, PT ;  /* 0x0000003908007c0c */ /* 0x000fe2000bf06270 */
[----:B------:R-:W-:Y:S02]  /*2ac70*/  VIADD R8, R2, 0x157 ;  /* 0x0000015702087836 */ /* 0x000fe40000000000 */
[----:B------:R-:W-:Y:S01]  /*2ac80*/  STL [R1+0x1680], R228 ;  /* 0x001680e401007387 */ /* 0x000fe20000100800 */
[----:B------:R-:W-:Y:S01]  /*2ac90*/  ISETP.LT.AND P1, PT, R4, UR56, !P0 ;  /* 0x0000003804007c0c */ /* 0x000fe2000c721270 */
[----:B------:R-:W-:Y:S01]  /*2aca0*/  ULDC.64 UR56, c[0x0][0x228] ;  /* 0x00008a0000387ab9 */ /* 0x000fe20000000a00 */
[----:B------:R-:W-:Y:S01]  /*2acb0*/  ISETP.LT.AND P0, PT, R3, UR5, !P0 ;  /* 0x0000000503007c0c */ /* 0x000fe2000c701270 */
[----:B------:R-:W-:Y:S01]  /*2acc0*/  UMOV UR8, UR57 ;  /* 0x0000003900087c82 */ /* 0x000fe20008000000 */
[----:B------:R-:W-:Y:S01]  /*2acd0*/  UMOV UR4, UR56 ;  /* 0x0000003800047c82 */ /* 0x000fe20008000000 */
[----:B------:R-:W-:Y:S01]  /*2ace0*/  ULDC.64 UR56, c[0x0][0x228] ;  /* 0x00008a0000387ab9 */ /* 0x000fe20000000a00 */
[----:B------:R-:W-:-:S07]  /*2acf0*/  ULDC UR5, c[0x0][0x228] ;  /* 0x00008a0000057ab9 */ /* 0x000fce0000000800 */
[----:B------:R-:W-:Y:S02]  /*2ad00*/  @P1 LOP3.LUT R250, R250, 0x400, RZ, 0xfc, !PT ;  /* 0x00000400fafa1812 */ /* 0x000fe400078efcff */
[----:B------:R-:W-:Y:S02]  /*2ad10*/  @P0 LOP3.LUT R236, R236, 0x40000000, RZ, 0xfc, !PT ;  /* 0x40000000ecec0812 */ /* 0x000fe400078efcff */
[----:B------:R-:W-:Y:S01]  /*2ad20*/  ISETP.GE.AND P0, PT, R8, UR8, PT ;  /* 0x0000000808007c0c */ /* 0x000fe2000bf06270 */
[----:B------:R-:W-:Y:S01]  /*2ad30*/  VIADD R8, R2, 0x156 ;  /* 0x0000015602087836 */ /* 0x000fe20000000000 */
[----:B------:R-:W-:Y:S01]  /*2ad40*/  LOP3.LUT R236, R236, 0xefffffff, RZ, 0xc0, !PT ;  /* 0xefffffffecec7812 */ /* 0x000fe200078ec0ff */
[----:B------:R-:W-:Y:S01]  /*2ad50*/  UMOV UR8, UR61 ;  /* 0x0000003d00087c82 */ /* 0x000fe20008000000 */
[----:B------:R-:W-:Y:S01]  /*2ad60*/  ISETP.LT.AND P1, PT, R4, UR56, !P0 ;  /* 0x0000003804007c0c */ /* 0x000fe2000c721270 */
[----:B------:R-:W-:Y:S01]  /*2ad70*/  UMOV UR56, UR60 ;  /* 0x0000003c00387c82 */ /* 0x000fe20008000000 */
[----:B------:R-:W-:Y:S01]  /*2ad80*/  ISETP.LT.AND P0, PT, R3, UR5, !P0 ;  /* 0x0000000503007c0c */ /* 0x000fe2000c701270 */
[----:B------:R-:W-:Y:S01]  /*2ad90*/  ULDC.64 UR60, c[0x0][0x228] ;  /* 0x00008a00003c7ab9 */ /* 0x000fe20000000a00 */
[----:B------:R-:W-:Y:S01]  /*2ada0*/  ULDC UR5, c[0x0][0x228] ;  /* 0x00008a0000057ab9 */ /* 0x000fe20000000800 */
[----:B------:R-:W-:Y:S08]  /*2adb0*/  STL [R1+0x1684], R250 ;  /* 0x001684fa01007387 */ /* 0x000ff00000100800 */
        /* <DEDUP_REMOVED lines=9> */
[----:B------:R-:W-:Y:S01]  /*2ae50*/  ULDC.64 UR56, c[0x0][0x228] ;  /* 0x00008a0000387ab9 */ /* 0x000fe20000000a00 */
[----:B------:R-:W-:-:S09]  /*2ae60*/  ULDC UR5, c[0x0][0x228] ;  /* 0x00008a0000057ab9 */ /* 0x000fd20000000800 */
        /* <DEDUP_REMOVED lines=88> */
[----:B------:R-:W-:Y:S02]  /*2b3f0*/  @P1 LOP3.LUT R236, R236, 0x1, RZ, 0xfc, !PT ;  /* 0x00000001ecec1812 */ /* 0x000fe400078efcff */
[----:B------:R-:W-:Y:S02]  /*2b400*/  @P0 LOP3.LUT R235, R235, 0x40000000, RZ, 0xfc, !PT ;  /* 0x40000000ebeb0812 */ /* 0x000fe400078efcff */
[----:B------:R-:W-:Y:S01]  /*2b410*/  ISETP.GE.AND P0, PT, R8, UR61, PT ;  /* 0x0000003d08007c0c */ /* 0x000fe2000bf06270 */
[----:B------:R-:W-:Y:S01]  /*2b420*/  VIADD R8, R2, 0x14c ;  /* 0x0000014c02087836 */ /* 0x000fe20000000000 */
[----:B------:R-:W-:Y:S01]  /*2b430*/  LOP3.LUT R235, R235, 0xefffffff, RZ, 0xc0, !PT ;  /* 0xefffffffebeb7812 */ /* 0x000fe200078ec0ff */
[----:B------:R-:W-:Y:S01]  /*2b440*/  STL [R1+0x1688], R236 ;  /* 0x001688ec01007387 */ /* 0x000fe20000100800 */
        /* <DEDUP_REMOVED lines=123> */
[----:B------:R-:W-:-:S10]  /*2bc00*/  ULDC UR5, c[0x0][0x228] ;  /* 0x00008a0000057ab9 */ /* 0x000fd40000000800 */
[----:B------:R-:W-:-:S04]  /*2bc10*/  @P1 LOP3.LUT R234, R234, 0x100000, RZ, 0xfc, !PT ;  /* 0x00100000eaea1812 */ /* 0x000fc800078efcff */
[----:B------:R-:W-:-:S04]  /*2bc20*/  LOP3.LUT R234, R234, 0xfff7ffff, RZ, 0xc0, !PT ;  /* 0xfff7ffffeaea7812 */ /* 0x000fc800078ec0ff */
[----:B------:R-:W-:Y:S02]  /*2bc30*/  @P0 LOP3.LUT R234, R234, 0x80000, RZ, 0xfc, !PT ;  /* 0x00080000eaea0812 */ /* 0x000fe400078efcff */
[----:B------:R-:W-:Y:S01]  /*2bc40*/  ISETP.GE.AND P0, PT, R8, UR61, PT ;  /* 0x0000003d08007c0c */ /* 0x000fe2000bf06270 */
[----:B------:R-:W-:Y:S01]  /*2bc50*/  VIADD R8, R2, 0x13b ;  /* 0x0000013b02087836 */ /* 0x000fe20000000000 */
[----:B------:R-:W-:Y:S01]  /*2bc60*/  LOP3.LUT R234, R234, 0xfffeffff, RZ, 0xc0, !PT ;  /* 0xfffeffffeaea7812 */ /* 0x000fe200078ec0ff */
[----:B------:R-:W-:Y:S01]  /*2bc70*/  IMAD.MOV.U32 R224, RZ, RZ, R222 ;  /* 0x000000ffffe07224 */ /* 0x000fe200078e00de */
[----:B------:R-:W-:Y:S01]  /*2bc80*/  ISETP.LT.AND P1, PT, R4, UR56, !P0 ;  /* 0x0000003804007c0c */ /* 0x000fe2000c721270 */
[----:B------:R-:W-:Y:S01]  /*2bc90*/  ULDC.64 UR56, c[0x0][0x228] ;  /* 0x00008a0000387ab9 */ /* 0x000fe20000000a00 */
[----:B------:R-:W-:Y:S01]  /*2bca0*/  ISETP.LT.AND P0, PT, R3, UR5, !P0 ;  /* 0x0000000503007c0c */ /* 0x000fe2000c701270 */
[----:B------:R-:W-:Y:S01]  /*2bcb0*/  ULDC UR5, c[0x0][0x228] ;  /* 0x00008a0000057ab9 */ /* 0x000fe20000000800 */
[----:B------:R-:W-:Y:S01]  /*2bcc0*/  IMAD.MOV.U32 R223, RZ, RZ, R221 ;  /* 0x000000ffffdf7224 */ /* 0x000fe200078e00dd */
[----:B------:R-:W-:Y:S01]  /*2bcd0*/  F2FP.SATFINITE.E5M2.F32.PACK_AB_MERGE_C R24, R25, R24, RZ ;  /* 0x000000181918723e */ /* 0x000fe200048060ff */
[----:B------:R-:W-:-:S07]  /*2bce0*/  ULDC UR61, c[0x0][0x228] ;  /* 0x00008a00003d7ab9 */ /* 0x000fce0000000800 */
[----:B------:R-:W-:-:S04]  /*2bcf0*/  @P1 LOP3.LUT R234, R234, 0x10000, RZ, 0xfc, !PT ;  /* 0x00010000eaea1812 */ /* 0x000fc800078efcff */
[----:B------:R-:W-:-:S04]  /*2bd00*/  LOP3.LUT R234, R234, 0xffff7fff, RZ, 0xc0, !PT ;  /* 0xffff7fffeaea7812 */ /* 0x000fc800078ec0ff */
        /* <DEDUP_REMOVED lines=8> */
[----:B------:R-:W-:Y:S01]  /*2bd90*/  UMOV UR18, UR30 ;  /* 0x0000001e00127c82 */ /* 0x000fe20008000000 */
[----:B------:R-:W-:Y:S01]  /*2bda0*/  UMOV UR30, UR48 ;  /* 0x00000030001e7c82 */ /* 0x000fe20008000000 */
[----:B------:R-:W-:Y:S01]  /*2bdb0*/  UMOV UR48, UR6 ;  /* 0x0000000600307c82 */ /* 0x000fe20008000000 */
[----:B------:R-:W-:Y:S01]  /*2bdc0*/  ULDC UR6, c[0x0][0x228] ;  /* 0x00008a0000067ab9 */ /* 0x000fe20000000800 */
[----:B------:R-:W-:Y:S01]  /*2bdd0*/  ULDC UR5, c[0x0][0x248] ;  /* 0x0000920000057ab9 */ /* 0x000fe20000000800 */
[----:B------:R-:W-:-:S02]  /*2bde0*/  IMAD.MOV.U32 R222, RZ, RZ, R220 ;  /* 0x000000ffffde7224 */ /* 0x000fc400078e00dc */
[----:B------:R-:W-:Y:S01]  /*2bdf0*/  IMAD.MOV.U32 R221, RZ, RZ, R219 ;  /* 0x000000ffffdd7224 */ /* 0x000fe200078e00db */
[----:B0-----:R-:W-:Y:S01]  /*2be00*/  F2FP.SATFINITE.E5M2.F32.PACK_AB_MERGE_C R5, R223, R224, RZ ;  /* 0x000000e0df05723e */ /* 0x001fe200048060ff */
[----:B------:R-:W-:Y:S01]  /*2be10*/  VIADD R136, R136, UR5 ;  /* 0x0000000588887c36 */ /* 0x000fe20008000000 */
[----:B------:R-:W-:Y:S01]  /*2be20*/  @P1 LOP3.LUT R234, R234, 0x1000, RZ, 0xfc, !PT ;  /* 0x00001000eaea1812 */ /* 0x000fe200078efcff */
[----:B------:R-:W-:Y:S01]  /*2be30*/  ULDC UR5, c[0x0][0x228] ;  /* 0x00008a0000057ab9 */ /* 0x000fe20000000800 */
[----:B------:R-:W-:Y:S01]  /*2be40*/  F2FP.SATFINITE.E5M2.F32.PACK_AB_MERGE_C R26, R27, R26, RZ ;  /* 0x0000001a1b1a723e */ /* 0x000fe200048060ff */
[----:B------:R-:W-:Y:S01]  /*2be50*/  ULDC UR56, c[0x0][0x228] ;  /* 0x00008a0000387ab9 */ /* 0x000fe20000000800 */
[----:B------:R-:W-:Y:S01]  /*2be60*/  LOP3.LUT R234, R234, 0xfffff7ff, RZ, 0xc0, !PT ;  /* 0xfffff7ffeaea7812 */ /* 0x000fe200078ec0ff */
[----:B------:R-:W-:Y:S03]  /*2be70*/  STL [R1+0xe24], R136 ;  /* 0x000e248801007387 */ /* 0x000fe60000100800 */
[----:B------:R-:W-:-:S02]  /*2be80*/  @P0 LOP3.LUT R234, R234, 0x800, RZ, 0xfc, !PT ;  /* 0x00000800eaea0812 */ /* 0x000fc400078efcff */
[----:B------:R-:W-:Y:S01]  /*2be90*/  ISETP.GE.AND P0, PT, R8, UR8, PT ;  /* 0x0000000808007c0c */ /* 0x000fe2000bf06270 */
[----:B------:R-:W-:Y:S01]  /*2bea0*/  VIADD R8, R2, 0x137 ;  /* 0x0000013702087836 */ /* 0x000fe20000000000 */
[----:B------:R-:W-:Y:S01]  /*2beb0*/  LOP3.LUT R234, R234, 0xfffffeff, RZ, 0xc0, !PT ;  /* 0xfffffeffeaea7812 */ /* 0x000fe200078ec0ff */
[----:B------:R-:W-:Y:S01]  /*2bec0*/  IMAD.MOV.U32 R220, RZ, RZ, R218 ;  /* 0x000000ffffdc7224 */ /* 0x000fe200078e00da */
[----:B------:R-:W-:Y:S01]  /*2bed0*/  ISETP.LT.AND P1, PT, R4, UR6, !P0 ;  /* 0x0000000604007c0c */ /* 0x000fe2000c721270 */
[----:B------:R-:W-:Y:S01]  /*2bee0*/  ULDC UR6, c[0x0][0x228] ;  /* 0x00008a0000067ab9 */ /* 0x000fe20000000800 */
[----:B------:R-:W-:Y:S01]  /*2bef0*/  ISETP.LT.AND P0, PT, R3, UR5, !P0 ;  /* 0x0000000503007c0c */ /* 0x000fe2000c701270 */
[----:B------:R-:W-:Y:S01]  /*2bf00*/  ULDC UR5, c[0x0][0x248] ;  /* 0x0000920000057ab9 */ /* 0x000fe20000000800 */
[----:B------:R-:W-:Y:S02]  /*2bf10*/  IMAD.MOV.U32 R219, RZ, RZ, R217 ;  /* 0x000000ffffdb7224 */ /* 0x000fe400078e00d9 */
[----:B------:R-:W-:-:S02]  /*2bf20*/  IMAD.MOV.U32 R246, RZ, RZ, R222 ;  /* 0x000000fffff67224 */ /* 0x000fc400078e00de */
[----:B------:R-:W-:Y:S01]  /*2bf30*/  IMAD.MOV.U32 R245, RZ, RZ, R221 ;  /* 0x000000fffff57224 */ /* 0x000fe200078e00dd */
[----:B------:R-:W-:Y:S01]  /*2bf40*/  F2FP.SATFINITE.E5M2.F32.PACK_AB_MERGE_C R27, R119, R118, RZ ;  /* 0x00000076771b723e */ /* 0x000fe200048060ff */
[----:B------:R-:W-:Y:S01]  /*2bf50*/  VIADD R0, R136, UR5 ;  /* 0x0000000588007c36 */ /* 0x000fe20008000000 */
[----:B------:R-:W-:Y:S01]  /*2bf60*/  ULDC UR5, c[0x0][0x228] ;  /* 0x00008a0000057ab9 */ /* 0x000fe20000000800 */
[----:B------:R-:W-:Y:S01]  /*2bf70*/  F2FP.SATFINITE.E5M2.F32.PACK_AB_MERGE_C R28, R29, R28, RZ ;  /* 0x0000001c1d1c723e */ /* 0x000fe200048060ff */
[----:B------:R-:W-:Y:S01]  /*2bf80*/  ULDC UR8, c[0x0][0x248] ;  /* 0x0000920000087ab9 */ /* 0x000fe20000000800 */
[----:B------:R-:W-:Y:S01]  /*2bf90*/  @P1 LOP3.LUT R234, R234, 0x100, RZ, 0xfc, !PT ;  /* 0x00000100eaea1812 */ /* 0x000fe200078efcff */
[----:B------:R0:W-:Y:S03]  /*2bfa0*/  STL [R1+0xe00], R0 ;  /* 0x000e000001007387 */ /* 0x0001e60000100800 */
[----:B------:R-:W-:-:S04]  /*2bfb0*/  LOP3.LUT R234, R234, 0xffffff7f, RZ, 0xc0, !PT ;  /* 0xffffff7feaea7812 */ /* 0x000fc800078ec0ff */
[----:B------:R-:W-:Y:S02]  /*2bfc0*/  @P0 LOP3.LUT R234, R234, 0x80, RZ, 0xfc, !PT ;  /* 0x00000080eaea0812 */ /* 0x000fe400078efcff */
        /* <DEDUP_REMOVED lines=8> */
[----:B------:R-:W-:-:S02]  /*2c050*/  IMAD.MOV.U32 R217, RZ, RZ, R215 ;  /* 0x000000ffffd97224 */ /* 0x000fc400078e00d7 */
[----:B------:R-:W-:Y:S02]  /*2c060*/  IMAD.MOV.U32 R244, RZ, RZ, R220 ;  /* 0x000000fffff47224 */ /* 0x000fe400078e00dc */
[----:B------:R-:W-:Y:S01]  /*2c070*/  IMAD.MOV.U32 R243, RZ, RZ, R219 ;  /* 0x000000fffff37224 */ /* 0x000fe200078e00db */
[----:B------:R-:W-:Y:S01]  /*2c080*/  F2FP.SATFINITE.E5M2.F32.PACK_AB_MERGE_C R6, R245, R246, RZ ;  /* 0x000000f6f506723e */ /* 0x000fe200048060ff */
[----:B0-----:R-:W-:Y:S01]  /*2c090*/  VIADD R0, R0, UR5 ;  /* 0x0000000500007c36 */ /* 0x001fe20008000000 */
        /* <DEDUP_REMOVED lines=15> */
[----:B------:R-:W-:Y:S01]  /*2c190*/  IMAD.MOV.U32 R215, RZ, RZ, R213 ;  /* 0x000000ffffd77224 */ /* 0x000fe200078e00d5 */
[----:B------:R-:W-:Y:S01]  /*2c1a0*/  F2FP.SATFINITE.E5M2.F32.PACK_AB_MERGE_C R32, R33, R32, RZ ;  /* 0x000000202120723e */ /* 0x000fe200048060ff */
[----:B0-----:R-:W-:Y:S01]  /*2c1b0*/  VIADD R0, R0, UR5 ;  /* 0x0000000500007c36 */ /* 0x001fe20008000000 */
[----:B------:R-:W-:Y:S01]  /*2c1c0*/  ULDC UR5, c[0x0][0x228] ;  /* 0x00008a0000057ab9 */ /* 0x000fe20000000800 */
[----:B------:R-:W-:Y:S01]  /*2c1d0*/  IMAD.MOV.U32 R242, RZ, RZ, R218 ;  /* 0x000000fffff27224 */ /* 0x000fe200078e00da */
[----:B------:R-:W-:Y:S01]  /*2c1e0*/  F2FP.SATFINITE.E5M2.F32.PACK_AB_MERGE_C R34, R35, R34, RZ ;  /* 0x000000222322723e */ /* 0x000fe200048060ff */
[----:B------:R-:W-:Y:S01]  /*2c1f0*/  IMAD.MOV.U32 R241, RZ, RZ, R217 ;  /* 0x000000fffff17224 */ /* 0x000fe200078e00d9 */
[----:B------:R-:W-:Y:S01]  /*2c200*/  F2FP.SATFINITE.E5M2.F32.PACK_AB_MERGE_C R132, R133, R132, RZ ;  /* 0x000000848584723e */ /* 0x000fe200048060ff */
[----:B------:R-:W-:Y:S01]  /*2c210*/  ULDC UR57, c[0x0][0x228] ;  /* 0x00008a0000397ab9 */ /* 0x000fe20000000800 */
[----:B------:R-:W-:-:S02]  /*2c220*/  @P1 LOP3.LUT R234, R234, 0x1, RZ, 0xfc, !PT ;  /* 0x00000001eaea1812 */ /* 0x000fc400078efcff */
[----:B------:R-:W-:Y:S02]  /*2c230*/  @P0 LOP3.LUT R233, R233, 0x80000000, RZ, 0xfc, !PT ;  /* 0x80000000e9e90812 */ /* 0x000fe400078efcff */
[----:B------:R-:W-:Y:S01]  /*2c240*/  ISETP.GE.AND P0, PT, R8, UR18, PT ;  /* 0x0000001208007c0c */ /* 0x000fe2000bf06270 */
[----:B------:R-:W-:Y:S01]  /*2c250*/  VIADD R8, R2, 0x131 ;  /* 0x0000013102087836 */ /* 0x000fe20000000000 */
[----:B------:R-:W-:Y:S01]  /*2c260*/  LOP3.LUT R233, R233, 0xefffffff, RZ, 0xc0, !PT ;  /* 0xefffffffe9e97812 */ /* 0x000fe200078ec0ff */
[----:B------:R-:W-:Y:S01]  /*2c270*/  STL [R1+0x1690], R234 ;  /* 0x001690ea01007387 */ /* 0x000fe20000100800 */
[----:B------:R-:W-:Y:S01]  /*2c280*/  ISETP.LT.AND P1, PT, R4, UR6, !P0 ;  /* 0x0000000604007c0c */ /* 0x000fe2000c721270 */
[----:B------:R-:W-:Y:S01]  /*2c290*/  ULDC UR6, c[0x0][0x228] ;  /* 0x00008a0000067ab9 */ /* 0x000fe20000000800 */
[----:B------:R-:W-:Y:S01]  /*2c2a0*/  ISETP.LT.AND P0, PT, R3, UR5, !P0 ;  /* 0x0000000503007c0c */ /* 0x000fe2000c701270 */
[----:B------:R-:W-:Y:S01]  /*2c2b0*/  ULDC UR5, c[0x0][0x248] ;  /* 0x0000920000057ab9 */ /* 0x000fe20000000800 */
[----:B------:R0:W-:Y:S01]  /*2c2c0*/  STL [R1+0xe08], R0 ;  /* 0x000e080001007387 */ /* 0x0001e20000100800 */
[----:B------:R-:W-:-:S02]  /*2c2d0*/  IMAD.MOV.U32 R214, RZ, RZ, R212 ;  /* 0x000000ffffd67224 */ /* 0x000fc400078e00d4 */
[----:B------:R-:W-:Y:S02]  /*2c2e0*/  IMAD.MOV.U32 R213, RZ, RZ, R210 ;  /* 0x000000ffffd57224 */ /* 0x000fe400078e00d2 */
[----:B------:R-:W-:Y:S02]  /*2c2f0*/  IMAD.MOV.U32 R240, RZ, RZ, R216 ;  /* 0x000000fffff07224 */ /* 0x000fe400078e00d8 */
[----:B------:R-:W-:Y:S01]  /*2c300*/  IMAD.MOV.U32 R239, RZ, RZ, R215 ;  /* 0x000000ffffef7224 */ /* 0x000fe200078e00d7 */
[----:B------:R-:W-:Y:S01]  /*2c310*/  LOP3.LUT R132, R132, 0xffff, RZ, 0xc0, !PT ;  /* 0x0000ffff84847812 */ /* 0x000fe200078ec0ff */
[----:B------:R-:W-:Y:S01]  /*2c320*/  ULDC UR18, c[0x0][0x248] ;  /* 0x0000920000127ab9 */ /* 0x000fe20000000800 */
[----:B------:R-:W-:Y:S01]  /*2c330*/  @P1 LOP3.LUT R233, R233, 0x10000000, RZ, 0xfc, !PT ;  /* 0x10000000e9e91812 */ /* 0x000fe200078efcff */
[----:B0-----:R-:W-:Y:S01]  /*2c340*/  VIADD R0, R0, UR5 ;  /* 0x0000000500007c36 */ /* 0x001fe20008000000 */
[----:B------:R-:W-:Y:S02]  /*2c350*/  ULDC UR5, c[0x0][0x228] ;  /* 0x00008a0000057ab9 */ /* 0x000fe40000000800 */
[----:B------:R-:W-:-:S02]  /*2c360*/  LOP3.LUT R233, R233, 0xf7ffffff, RZ, 0xc0, !PT ;  /* 0xf7ffffffe9e97812 */ /* 0x000fc400078ec0ff */
[----:B------:R0:W-:Y:S02]  /*2c370*/  STL [R1+0xe0c], R0 ;  /* 0x000e0c0001007387 */ /* 0x0001e40000100800 */
        /* <DEDUP_REMOVED lines=16> */
[----:B------:R0:W-:Y:S01]  /*2c480*/  STL [R1+0xe10], R0 ;  /* 0x000e100001007387 */ /* 0x0001e20000100800 */
[----:B------:R-:W-:Y:S01]  /*2c490*/  F2FP.SATFINITE.E5M2.F32.PACK_AB_MERGE_C R124, R125, R124, RZ ;  /* 0x0000007c7d7c723e */ /* 0x000fe200048060ff */
[----:B------:R-:W-:Y:S01]  /*2c4a0*/  ULDC UR26, c[0x0][0x248] ;  /* 0x00009200001a7ab9 */ /* 0x000fe20000000800 */
        /* <DEDUP_REMOVED lines=14> */
[----:B------:R-:W-:Y:S01]  /*2c590*/  LOP3.LUT R128, R128, 0xffff, RZ, 0xc0, !PT ;  /* 0x0000ffff80807812 */ /* 0x000fe200078ec0ff */
[----:B0-----:R-:W-:Y:S01]  /*2c5a0*/  VIADD R0, R0, UR5 ;  /* 0x0000000500007c36 */ /* 0x001fe20008000000 */
[----:B------:R-:W-:Y:S01]  /*2c5b0*/  ULDC UR5, c[0x0][0x228] ;  /* 0x00008a0000057ab9 */ /* 0x000fe20000000800 */
[----:B------:R-:W-:Y:S01]  /*2c5c0*/  LOP3.LUT R130, R130, 0xffff, RZ, 0xc0, !PT ;  /* 0x0000ffff82827812 */ /* 0x000fe200078ec0ff */
        /* <DEDUP_REMOVED lines=14> */
[----:B------:R-:W-:Y:S01]  /*2c6b0*/  LOP3.LUT R124, R124, 0xffff, RZ, 0xc0, !PT ;  /* 0x0000ffff7c7c7812 */ /* 0x000fe200078ec0ff */
[----:B0-----:R-:W-:Y:S01]  /*2c6c0*/  VIADD R0, R0, UR5 ;  /* 0x0000000500007c36 */ /* 0x001fe20008000000 */
[----:B------:R-:W-:Y:S01]  /*2c6d0*/  ULDC UR5, c[0x0][0x228] ;  /* 0x00008a0000057ab9 */ /* 0x000fe20000000800 */
[----:B------:R-:W-:Y:S01]  /*2c6e0*/  F2FP.SATFINITE.E5M2.F32.PACK_AB_MERGE_C R120, R121, R120, RZ ;  /* 0x000000787978723e */ /* 0x000fe200048060ff */
[----:B------:R-:W-:-:S02]  /*2c6f0*/  ULDC UR34, c[0x0][0x248] ;  /* 0x0000920000227ab9 */ /* 0x000fc40000000800 */
[----:B------:R0:W-:Y:S02]  /*2c700*/  STL [R1+0xe18], R0 ;  /* 0x000e180001007387 */ /* 0x0001e40000100800 */
[----:B------:R-:W-:-:S04]  /*2c710*/  @P1 LOP3.LUT R233, R233, 0x10000, RZ, 0xfc, !PT ;  /* 0x00010000e9e91812 */ /* 0x000fc800078efcff */
[----:B------:R-:W-:-:S04]  /*2c720*/  LOP3.LUT R233, R233, 0xffff7fff, RZ, 0xc0, !PT ;  /* 0xffff7fffe9e97812 */ /* 0x000fc800078ec0ff */
[----:B------:R-:W-:Y:S02]  /*2c730*/  @P0 LOP3.LUT R233, R233, 0x8000, RZ, 0xfc, !PT ;  /* 0x00008000e9e90812 */ /* 0x000fe400078efcff */
[----:B------:R-:W-:Y:S01]  /*2c740*/  ISETP.GE.AND P0, PT, R8, UR36, PT ;  /* 0x0000002408007c0c */ /* 0x000fe2000bf06270 */
[----:B------:R-:W-:Y:S01]  /*2c750*/  IMAD.MOV.U32 R205, RZ, RZ, R203 ;  /* 0x000000ffffcd7224 */ /* 0x000fe200078e00cb */
[----:B------:R-:W-:Y:S01]  /*2c760*/  LOP3.LUT R233, R233, 0xffffefff, RZ, 0xc0, !PT ;  /* 0xffffefffe9e97812 */ /* 0x000fe200078ec0ff */
[----:B------:R-:W-:Y:S01]  /*2c770*/  IMAD.MOV.U32 R204, RZ, RZ, R202 ;  /* 0x000000ffffcc7224 */ /* 0x000fe200078e00ca */
[----:B------:R-:W-:Y:S01]  /*2c780*/  ISETP.LT.AND P1, PT, R4, UR6, !P0 ;  /* 0x0000000604007c0c */ /* 0x000fe2000c721270 */
[----:B------:R-:W-:Y:S01]  /*2c790*/  IMAD.MOV.U32 R203, RZ, RZ, R201 ;  /* 0x000000ffffcb7224 */ /* 0x000fe200078e00c9 */
[----:B------:R-:W-:Y:S01]  /*2c7a0*/  ISETP.LT.AND P0, PT, R3, UR5, !P0 ;  /* 0x0000000503007c0c */ /* 0x000fe2000c701270 */
[----:B------:R-:W-:Y:S01]  /*2c7b0*/  ULDC UR5, c[0x0][0x248] ;  /* 0x0000920000057ab9 */ /* 0x000fe20000000800 */
[----:B------:R-:W-:Y:S01]  /*2c7c0*/  IMAD.MOV.U32 R202, RZ, RZ, R200 ;  /* 0x000000ffffca7224 */ /* 0x000fe200078e00c8 */
[----:B------:R-:W-:Y:S01]  /*2c7d0*/  ULDC UR6, c[0x0][0x228] ;  /* 0x00008a0000067ab9 */ /* 0x000fe20000000800 */
[----:B0-----:R-:W-:Y:S01]  /*2c7e0*/  VIADD R0, R0, UR5 ;  /* 0x0000000500007c36 */ /* 0x001fe20008000000 */
[----:B------:R-:W-:Y:S01]  /*2c7f0*/  ULDC UR5, c[0x0][0x228] ;  /* 0x00008a0000057ab9 */ /* 0x000fe20000000800 */
[----:B------:R-:W-:-:S02]  /*2c800*/  VIADD R8, R2, 0x129 ;  /* 0x0000012902087836 */ /* 0x000fc40000000000 */
[----:B------:R-:W-:Y:S01]  /*2c810*/  IMAD.MOV.U32 R222, RZ, RZ, R207 ;  /* 0x000000ffffde7224 */ /* 0x000fe200078e00cf */
[----:B------:R0:W-:Y:S01]  /*2c820*/  STL [R1+0xe1c], R0 ;  /* 0x000e1c0001007387 */ /* 0x0001e20000100800 */
[----:B------:R-:W-:Y:S01]  /*2c830*/  IMAD.MOV.U32 R221, RZ, RZ, R206 ;  /* 0x000000ffffdd7224 */ /* 0x000fe200078e00ce */
[----:B------:R-:W-:Y:S01]  /*2c840*/  @P1 LOP3.LUT R233, R233, 0x1000, RZ, 0xfc, !PT ;  /* 0x00001000e9e91812 */ /* 0x000fe200078efcff */
[----:B------:R-:W-:Y:S01]  /*2c850*/  ULDC UR36, c[0x0][0x228] ;  /* 0x00008a0000247ab9 */ /* 0x000fe20000000800 */
[----:B------:R-:W2:Y:S01]  /*2c860*/  LDL.LU R192, [R1+0xca4] ;  /* 0x000ca40001c07983 */ /* 0x000ea20000300800 */
[----:B------:R-:W-:Y:S01]  /*2c870*/  IMAD.MOV.U32 R201, RZ, RZ, R199 ;  /* 0x000000ffffc97224 */ /* 0x000fe200078e00c7 */
[----:B------:R-:W-:Y:S01]  /*2c880*/  LOP3.LUT R233, R233, 0xfffff7ff, RZ, 0xc0, !PT ;  /* 0xfffff7ffe9e97812 */ /* 0x000fe200078ec0ff */
[----:B------:R-:W-:Y:S02]  /*2c890*/  IMAD.MOV.U32 R200, RZ, RZ, R198 ;  /* 0x000000ffffc87224 */ /* 0x000fe400078e00c6 */
[----:B------:R-:W-:Y:S01]  /*2c8a0*/  IMAD.MOV.U32 R199, RZ, RZ, R197 ;  /* 0x000000ffffc77224 */ /* 0x000fe200078e00c5 */
[----:B------:R-:W-:Y:S01]  /*2c8b0*/  @P0 LOP3.LUT R233, R233, 0x800, RZ, 0xfc, !PT ;  /* 0x00000800e9e90812 */ /* 0x000fe200078efcff */
[----:B------:R-:W-:Y:S01]  /*2c8c0*/  IMAD.MOV.U32 R198, RZ, RZ, R196 ;  /* 0x000000ffffc67224 */ /* 0x000fe200078e00c4 */
[----:B------:R-:W-:Y:S01]  /*2c8d0*/  ISETP.GE.AND P0, PT, R8, UR40, PT ;  /* 0x0000002808007c0c */ /* 0x000fe2000bf06270 */
[----:B------:R-:W-:Y:S01]  /*2c8e0*/  IMAD.MOV.U32 R197, RZ, RZ, R195 ;  /* 0x000000ffffc57224 */ /* 0x000fe200078e00c3 */
[----:B------:R-:W-:Y:S01]  /*2c8f0*/  LOP3.LUT R233, R233, 0xfffffeff, RZ, 0xc0, !PT ;  /* 0xfffffeffe9e97812 */ /* 0x000fe200078ec0ff */
[----:B------:R-:W-:Y:S01]  /*2c900*/  IMAD.MOV.U32 R196, RZ, RZ, R194 ;  /* 0x000000ffffc47224 */ /* 0x000fe200078e00c2 */
[----:B------:R-:W-:Y:S01]  /*2c910*/  ISETP.LT.AND P1, PT, R4, UR6, !P0 ;  /* 0x0000000604007c0c */ /* 0x000fe2000c721270 */
[----:B------:R-:W-:Y:S01]  /*2c920*/  IMAD.MOV.U32 R195, RZ, RZ, R193 ;  /* 0x000000ffffc37224 */ /* 0x000fe200078e00c1 */
[----:B------:R-:W-:Y:S01]  /*2c930*/  ISETP.LT.AND P0, PT, R3, UR5, !P0 ;  /* 0x0000000503007c0c */ /* 0x000fe2000c701270 */
[----:B------:R-:W3:Y:S01]  /*2c940*/  LDL.LU R193, [R1+0xcb0] ;  /* 0x000cb00001c17983 */ /* 0x000ee20000300800 */
[----:B------:R-:W-:Y:S01]  /*2c950*/  ULDC UR5, c[0x0][0x248] ;  /* 0x0000920000057ab9 */ /* 0x000fe20000000800 */
[----:B------:R-:W-:Y:S01]  /*2c960*/  IMAD.MOV.U32 R220, RZ, RZ, R205 ;  /* 0x000000ffffdc7224 */ /* 0x000fe200078e00cd */
[----:B------:R-:W-:Y:S01]  /*2c970*/  ULDC UR6, c[0x0][0x228] ;  /* 0x00008a0000067ab9 */ /* 0x000fe20000000800 */
[----:B0-----:R-:W-:Y:S01]  /*2c980*/  VIADD R0, R0, UR5 ;  /* 0x0000000500007c36 */ /* 0x001fe20008000000 */
[----:B------:R-:W-:Y:S01]  /*2c990*/  ULDC UR5, c[0x0][0x228] ;  /* 0x00008a0000057ab9 */ /* 0x000fe20000000800 */
[----:B------:R-:W-:Y:S01]  /*2c9a0*/  IMAD.MOV.U32 R219, RZ, RZ, R204 ;  /* 0x000000ffffdb7224 */ /* 0x000fe200078e00cc */
[----:B------:R-:W-:Y:S01]  /*2c9b0*/  F2FP.SATFINITE.E5M2.F32.PACK_AB_MERGE_C R122, R123, R122, RZ ;  /* 0x0000007a7b7a723e */ /* 0x000fe200048060ff */
[----:B------:R-:W-:Y:S01]  /*2c9c0*/  IMAD.MOV.U32 R218, RZ, RZ, R203 ;  /* 0x000000ffffda7224 */ /* 0x000fe200078e00cb */
[----:B------:R-:W-:Y:S01]  /*2c9d0*/  LOP3.LUT R120, R120, 0xffff, RZ, 0xc0, !PT ;  /* 0x0000ffff78787812 */ /* 0x000fe200078ec0ff */
[----:B------:R-:W-:Y:S01]  /*2c9e0*/  IMAD.MOV.U32 R217, RZ, RZ, R202 ;  /* 0x000000ffffd97224 */ /* 0x000fe200078e00ca */
[----:B------:R-:W-:Y:S01]  /*2c9f0*/  @P1 LOP3.LUT R233, R233, 0x100, RZ, 0xfc, !PT ;  /* 0x00000100e9e91812 */ /* 0x000fe200078efcff */
[----:B------:R-:W-:Y:S01]  /*2ca00*/  IMAD.MOV.U32 R216, RZ, RZ, R201 ;  /* 0x000000ffffd87224 */ /* 0x000fe200078e00c9 */
[----:B------:R-:W-:Y:S01]  /*2ca10*/  F2FP.SATFINITE.E5M2.F32.PACK_AB_MERGE_C R116, R117, R116, RZ ;  /* 0x000000747574723e */ /* 0x000fe200048060ff */
[----:B------:R-:W-:Y:S01]  /*2ca20*/  IMAD.MOV.U32 R215, RZ, RZ, R200 ;  /* 0x000000ffffd77224 */ /* 0x000fe200078e00c8 */
[----:B------:R-:W-:Y:S01]  /*2ca30*/  F2FP.SATFINITE.E5M2.F32.PACK_AB_MERGE_C R112, R113, R112, RZ ;  /* 0x000000707170723e */ /* 0x000fe200048060ff */
[----:B------:R-:W-:Y:S01]  /*2ca40*/  IMAD.MOV.U32 R214, RZ, RZ, R199 ;  /* 0x000000ffffd67224 */ /* 0x000fe200078e00c7 */
[----:B------:R-:W-:Y:S01]  /*2ca50*/  F2FP.SATFINITE.E5M2.F32.PACK_AB_MERGE_C R114, R115, R114, RZ ;  /* 0x000000727372723e */ /* 0x000fe200048060ff */
[----:B------:R-:W-:Y:S01]  /*2ca60*/  IMAD.MOV.U32 R213, RZ, RZ, R198 ;  /* 0x000000ffffd57224 */ /* 0x000fe200078e00c6 */
[----:B------:R-:W-:Y:S01]  /*2ca70*/  F2FP.SATFINITE.E5M2.F32.PACK_AB_MERGE_C R108, R109, R108, RZ ;  /* 0x0000006c6d6c723e */ /* 0x000fe200048060ff */
[----:B------:R-:W-:Y:S01]  /*2ca80*/  VIADD R8, R2, 0x127 ;  /* 0x0000012702087836 */ /* 0x000fe20000000000 */
[----:B------:R-:W-:Y:S01]  /*2ca90*/  F2FP.SATFINITE.E5M2.F32.PACK_AB_MERGE_C R104, R105, R104, RZ ;  /* 0x000000686968723e */ /* 0x000fe200048060ff */
[----:B------:R-:W-:Y:S01]  /*2caa0*/  ULDC UR40, c[0x0][0x228] ;  /* 0x00008a0000287ab9 */ /* 0x000fe20000000800 */
[----:B--2---:R-:W-:-:S02]  /*2cab0*/  IMAD.MOV.U32 R194, RZ, RZ, R192 ;  /* 0x000000ffffc27224 */ /* 0x004fc400078e00c0 */
[----:B------:R-:W2:Y:S04]  /*2cac0*/  LDL.LU R192, [R1+0xcb4] ;  /* 0x000cb40001c07983 */ /* 0x000ea80000300800 */
[----:B------:R0:W-:Y:S04]  /*2cad0*/  STL [R1+0xeb4], R5 ;  /* 0x000eb40501007387 */ /* 0x0001e80000100800 */
[----:B------:R-:W0:Y:S04]  /*2cae0*/  LDL.LU R224, [R1+0xc08] ;  /* 0x000c080001e07983 */ /* 0x000e280000300800 */
[----:B------:R-:W0:Y:S04]  /*2caf0*/  LDL.LU R223, [R1+0xc0c] ;  /* 0x000c0c0001df7983 */ /* 0x000e280000300800 */
[----:B------:R-:W-:Y:S01]  /*2cb00*/  STL [R1+0xe20], R0 ;  /* 0x000e200001007387 */ /* 0x000fe20000100800 */
[----:B0-----:R-:W-:-:S05]  /*2cb10*/  F2FP.SATFINITE.E5M2.F32.PACK_AB_MERGE_C R5, R223, R224, RZ ;  /* 0x000000e0df05723e */ /* 0x001fca00048060ff */
[----:B------:R0:W-:Y:S04]  /*2cb20*/  STL [R1+0xeb8], R5 ;  /* 0x000eb80501007387 */ /* 0x0001e80000100800 */
[----:B------:R-:W0:Y:S04]  /*2cb30*/  LDL.LU R224, [R1+0xc10] ;  /* 0x000c100001e07983 */ /* 0x000e280000300800 */
[----:B------:R-:W0:Y:S02]  /*2cb40*/  LDL.LU R223, [R1+0xc14] ;  /* 0x000c140001df7983 */ /* 0x000e240000300800 */
        /* <DEDUP_REMOVED lines=11> */
[----:B------:R-:W0:Y:S01]  /*2cc00*/  LDL.LU R223, [R1+0xc2c] ;  /* 0x000c2c0001df7983 */ /* 0x000e220000300800 */
[----:B------:R-:W-:Y:S02]  /*2cc10*/  IMAD.MOV.U32 R212, RZ, RZ, R197 ;  /* 0x000000ffffd47224 */ /* 0x000fe400078e00c5 */
[----:B------:R-:W-:-:S02]  /*2cc20*/  IMAD.MOV.U32 R210, RZ, RZ, R196 ;  /* 0x000000ffffd27224 */ /* 0x000fc400078e00c4 */
[----:B---3--:R-:W-:Y:S02]  /*2cc30*/  IMAD.MOV.U32 R207, RZ, RZ, R193 ;  /* 0x000000ffffcf7224 */ /* 0x008fe400078e00c1 */
[----:B--2---:R-:W-:Y:S01]  /*2cc40*/  IMAD.MOV.U32 R206, RZ, RZ, R192 ;  /* 0x000000ffffce7224 */ /* 0x004fe200078e00c0 */
[----:B0-----:R-:W-:-:S05]  /*2cc50*/  F2FP.SATFINITE.E5M2.F32.PACK_AB_MERGE_C R5, R223, R224, RZ ;  /* 0x000000e0df05723e */ /* 0x001fca00048060ff */
[----:B------:R0:W-:Y:S04]  /*2cc60*/  STL [R1+0xea8], R5 ;  /* 0x000ea80501007387 */ /* 0x0001e80000100800 */
[----:B------:R-:W2:Y:S04]  /*2cc70*/  LDL.LU R205, [R1+0xcb8] ;  /* 0x000cb80001cd7983 */ /* 0x000ea80000300800 */
[----:B------:R-:W3:Y:S04]  /*2cc80*/  LDL.LU R204, [R1+0xcbc] ;  /* 0x000cbc0001cc7983 */ /* 0x000ee80000300800 */
[----:B------:R-:W4:Y:S04]  /*2cc90*/  LDL.LU R203, [R1+0xcc0] ;  /* 0x000cc00001cb7983 */ /* 0x000f280000300800 */
[----:B------:R-:W4:Y:S04]  /*2cca0*/  LDL.LU R202, [R1+0xcc4] ;  /* 0x000cc40001ca7983 */ /* 0x000f280000300800 */
[----:B------:R-:W4:Y:S01]  /*2ccb0*/  LDL.LU R201, [R1+0xcc8] ;  /* 0x000cc80001c97983 */ /* 0x000f220000300800 */
[----:B------:R-:W-:-:S03]  /*2ccc0*/  IMAD.MOV.U32 R224, RZ, RZ, R209 ;  /* 0x000000ffffe07224 */ /* 0x000fc600078e00d1 */
[----:B------:R-:W4:Y:S01]  /*2ccd0*/  LDL.LU R200, [R1+0xccc] ;  /* 0x000ccc0001c87983 */ /* 0x000f220000300800 */
[----:B------:R-:W-:-:S03]  /*2cce0*/  IMAD.MOV.U32 R223, RZ, RZ, R208 ;  /* 0x000000ffffdf7224 */ /* 0x000fc600078e00d0 */
[----:B------:R-:W4:Y:S01]  /*2ccf0*/  LDL.LU R199, [R1+0xcd0] ;  /* 0x000cd00001c77983 */ /* 0x000f220000300800 */
[----:B------:R-:W-:-:S03]  /*2cd00*/  IMAD.MOV.U32 R209, RZ, RZ, R195 ;  /* 0x000000ffffd17224 */ /* 0x000fc600078e00c3 */
[----:B------:R-:W4:Y:S01]  /*2cd10*/  LDL.LU R198, [R1+0xcd4] ;  /* 0x000cd40001c67983 */ /* 0x000f220000300800 */
[----:B------:R-:W-:-:S03]  /*2cd20*/  IMAD.MOV.U32 R208, RZ, RZ, R194 ;  /* 0x000000ffffd07224 */ /* 0x000fc600078e00c2 */
[----:B------:R-:W4:Y:S04]  /*2cd30*/  LDL.LU R197, [R1+0xcd8] ;  /* 0x000cd80001c57983 */ /* 0x000f280000300800 */
[----:B------:R-:W4:Y:S04]  /*2cd40*/  LDL.LU R196, [R1+0xcdc] ;  /* 0x000cdc0001c47983 */ /* 0x000f280000300800 */
[----:B------:R-:W4:Y:S04]  /*2cd50*/  LDL.LU R195, [R1+0xce0] ;  /* 0x000ce00001c37983 */ /* 0x000f280000300800 */
[----:B------:R-:W4:Y:S04]  /*2cd60*/  LDL.LU R194, [R1+0xce4] ;  /* 0x000ce40001c27983 */ /* 0x000f280000300800 */
[----:B------:R-:W4:Y:S04]  /*2cd70*/  LDL.LU R193, [R1+0xcac] ;  /* 0x000cac0001c17983 */ /* 0x000f280000300800 */
[----:B------:R-:W4:Y:S04]  /*2cd80*/  LDL.LU R192, [R1+0xca8] ;  /* 0x000ca80001c07983 */ /* 0x000f280000300800 */
[----:B------:R-:W2:Y:S04]  /*2cd90*/  LDL.LU R248, [R1+0xc30] ;  /* 0x000c300001f87983 */ /* 0x000ea80000300800 */
[----:B------:R-:W2:Y:S01]  /*2cda0*/  LDL.LU R247, [R1+0xc34] ;  /* 0x000c340001f77983 */ /* 0x000ea20000300800 */
[----:B0-----:R-:W-:Y:S01]  /*2cdb0*/  F2FP.SATFINITE.E5M2.F32.PACK_AB_MERGE_C R5, R243, R244, RZ ;  /* 0x000000f4f305723e */ /* 0x001fe200048060ff */
[----:B------:R-:W-:-:S02]  /*2cdc0*/  IMAD.MOV.U32 R145, RZ, RZ, R207 ;  /* 0x000000ffff917224 */ /* 0x000fc400078e00cf */
[----:B------:R-:W-:Y:S01]  /*2cdd0*/  IMAD.MOV.U32 R144, RZ, RZ, R206 ;  /* 0x000000ffff907224 */ /* 0x000fe200078e00ce */
[----:B--2---:R-:W-:-:S05]  /*2cde0*/  F2FP.SATFINITE.E5M2.F32.PACK_AB_MERGE_C R7, R247, R248, RZ ;  /* 0x000000f8f707723e */ /* 0x004fca00048060ff */
[----:B------:R0:W-:Y:S04]  /*2cdf0*/  STL [R1+0xea0], R7 ;  /* 0x000ea00701007387 */ /* 0x0001e80000100800 */
[----:B------:R1:W-:Y:S04]  /*2ce00*/  STL [R1+0xe9c], R6 ;  /* 0x000e9c0601007387 */ /* 0x0003e80000100800 */
[----:B------:R2:W-:Y:S01]  /*2ce10*/  STL [R1+0xe98], R5 ;  /* 0x000e980501007387 */ /* 0x0005e20000100800 */
[----:B0-----:R-:W-:Y:S02]  /*2ce20*/  F2FP.SATFINITE.E5M2.F32.PACK_AB_MERGE_C R7, R241, R242, RZ ;  /* 0x000000f2f107723e */ /* 0x001fe400048060ff */
[----:B-1----:R-:W-:-:S03]  /*2ce30*/  F2FP.SATFINITE.E5M2.F32.PACK_AB_MERGE_C R6, R239, R240, RZ ;  /* 0x000000f0ef06723e */ /* 0x002fc600048060ff */
[----:B------:R0:W-:Y:S01]  /*2ce40*/  STL [R1+0xe94], R7 ;  /* 0x000e940701007387 */ /* 0x0001e20000100800 */
[----:B--2---:R-:W-:-:S03]  /*2ce50*/  F2FP.SATFINITE.E5M2.F32.PACK_AB_MERGE_C R5, R227, R237, RZ ;  /* 0x000000ede305723e */ /* 0x004fc600048060ff */
        /* <DEDUP_REMOVED lines=16> */
[----:B------:R-:W-:Y:S01]  /*2cf60*/  STL [R1+0xe68], R7 ;  /* 0x000e680701007387 */ /* 0x000fe20000100800 */
[----:B--2---:R-:W-:-:S03]  /*2cf70*/  F2FP.SATFINITE.E5M2.F32.PACK_AB_MERGE_C R5, R208, R209, RZ ;  /* 0x000000d1d005723e */ /* 0x004fc600048060ff */
[----:B------:R-:W-:Y:S04]  /*2cf80*/  STL [R1+0xe6c], R6 ;  /* 0x000e6c0601007387 */ /* 0x000fe80000100800 */
[----:B------:R0:W-:Y:S04]  /*2cf90*/  STL [R1+0xe60], R5 ;  /* 0x000e600501007387 */ /* 0x0001e80000100800 */
[----:B------:R-:W2:Y:S04]  /*2cfa0*/  LDL.LU R248, [R1+0xce8] ;  /* 0x000ce80001f87983 */ /* 0x000ea80000300800 */
        /* <DEDUP_REMOVED lines=26> */
[----:B------:R-:W2:Y:S01]  /*2d150*/  LDL.LU R210, [R1+0xd54] ;  /* 0x000d540001d27983 */ /* 0x000ea20000300800 */
[----:B------:R-:W-:-:S03]  /*2d160*/  IMAD.MOV.U32 R142, RZ, RZ, R205 ;  /* 0x000000ffff8e7224 */ /* 0x000fc600078e00cd */
[----:B------:R-:W2:Y:S01]  /*2d170*/  LDL.LU R209, [R1+0xd58] ;  /* 0x000d580001d17983 */ /* 0x000ea20000300800 */
[----:B---3--:R-:W-:-:S03]  /*2d180*/  IMAD.MOV.U32 R143, RZ, RZ, R204 ;  /* 0x000000ffff8f7224 */ /* 0x008fc600078e00cc */
[----:B------:R-:W3:Y:S01]  /*2d190*/  LDL.LU R208, [R1+0xd5c] ;  /* 0x000d5c0001d07983 */ /* 0x000ee20000300800 */
[----:B----4-:R-:W-:-:S03]  /*2d1a0*/  IMAD.MOV.U32 R141, RZ, RZ, R203 ;  /* 0x000000ffff8d7224 */ /* 0x010fc600078e00cb */
        /* <DEDUP_REMOVED lines=26> */
[----:B------:R-:W4:Y:S01]  /*2d350*/  LDL.LU R192, [R1+0xd9c] ;  /* 0x000d9c0001c07983 */ /* 0x000f220000300800 */
[----:B0-----:R-:W-:-:S02]  /*2d360*/  F2FP.SATFINITE.E5M2.F32.PACK_AB_MERGE_C R5, R147, R146, RZ ;  /* 0x000000929305723e */ /* 0x001fc400048060ff */
[----:B------:R-:W-:Y:S02]  /*2d370*/  F2FP.SATFINITE.E5M2.F32.PACK_AB_MERGE_C R7, R144, R145, RZ ;  /* 0x000000919007723e */ /* 0x000fe400048060ff */
[----:B------:R-:W-:Y:S01]  /*2d380*/  F2FP.SATFINITE.E5M2.F32.PACK_AB_MERGE_C R6, R143, R142, RZ ;  /* 0x0000008e8f06723e */ /* 0x000fe200048060ff */
[----:B------:R0:W-:Y:S04]  /*2d390*/  STL [R1+0xe64], R5 ;  /* 0x000e640501007387 */ /* 0x0001e80000100800 */
[----:B------:R1:W-:Y:S01]  /*2d3a0*/  STL [R1+0xe5c], R7 ;  /* 0x000e5c0701007387 */ /* 0x0003e20000100800 */
[----:B0-----:R-:W-:-:S03]  /*2d3b0*/  F2FP.SATFINITE.E5M2.F32.PACK_AB_MERGE_C R5, R140, R141, RZ ;  /* 0x0000008d8c05723e */ /* 0x001fc600048060ff */
[----:B------:R0:W-:Y:S01]  /*2d3c0*/  STL [R1+0xe58], R6 ;  /* 0x000e580601007387 */ /* 0x0001e20000100800 */
[----:B-1----:R-:W-:-:S03]  /*2d3d0*/  F2FP.SATFINITE.E5M2.F32.PACK_AB_MERGE_C R7, R138, R139, RZ ;  /* 0x0000008b8a07723e */ /* 0x002fc600048060ff */
[----:B------:R1:W-:Y:S01]  /*2d3e0*/  STL [R1+0xe54], R5 ;  /* 0x000e540501007387 */ /* 0x0003e20000100800 */
[----:B0-----:R-:W-:-:S03]  /*2d3f0*/  F2FP.SATFINITE.E5M2.F32.PACK_AB_MERGE_C R6, R136, R137, RZ ;  /* 0x000000898806723e */ /* 0x001fc600048060ff */
[----:B------:R0:W-:Y:S01]  /*2d400*/  STL [R1+0xe50], R7 ;  /* 0x000e500701007387 */ /* 0x0001e20000100800 */
[----:B-1----:R-:W-:-:S03]  /*2d410*/  F2FP.SATFINITE.E5M2.F32.PACK_AB_MERGE_C R5, R252, R211, RZ ;  /* 0x000000d3fc05723e */ /* 0x002fc600048060ff */
[----:B------:R2:W-:Y:S01]  /*2d420*/  STL [R1+0xe48], R6 ;  /* 0x000e480601007387 */ /* 0x0005e20000100800 */
[----:B0-----:R-:W-:-:S03]  /*2d430*/  F2FP.SATFINITE.E5M2.F32.PACK_AB_MERGE_C R7, R249, R251, RZ ;  /* 0x000000fbf907723e */ /* 0x001fc600048060ff */
[----:B------:R0:W-:Y:S04]  /*2d440*/  STL [R1+0xe4c], R5 ;  /* 0x000e4c0501007387 */ /* 0x0001e80000100800 */
[----:B------:R1:W-:Y:S01]  /*2d450*/  STL [R1+0xcdc], R7 ;  /* 0x000cdc0701007387 */ /* 0x0003e20000100800 */
[----:B--2---:R-:W-:-:S05]  /*2d460*/  F2FP.SATFINITE.E5M2.F32.PACK_AB_MERGE_C R6, R247, R248, RZ ;  /* 0x000000f8f706723e */ /* 0x004fca00048060ff */
[----:B------:R2:W-:Y:S01]  /*2d470*/  STL [R1+0xce0], R6 ;  /* 0x000ce00601007387 */ /* 0x0005e20000100800 */
[----:B0-----:R-:W-:-:S05]  /*2d480*/  F2FP.SATFINITE.E5M2.F32.PACK_AB_MERGE_C R5, R245, R246, RZ ;  /* 0x000000f6f505723e */ /* 0x001fca00048060ff */
[----:B------:R0:W-:Y:S01]  /*2d490*/  STL [R1+0xcd8], R5 ;  /* 0x000cd80501007387 */ /* 0x0001e20000100800 */
[----:B-1----:R-:W-:-:S05]  /*2d4a0*/  F2FP.SATFINITE.E5M2.F32.PACK_AB_MERGE_C R7, R243, R244, RZ ;  /* 0x000000f4f307723e */ /* 0x002fca00048060ff */
        /* <DEDUP_REMOVED lines=23> */
[----:B---3--:R-:W-:-:S05]  /*2d620*/  F2FP.SATFINITE.E5M2.F32.PACK_AB_MERGE_C R7, R208, R209, RZ ;  /* 0x000000d1d007723e */ /* 0x008fca00048060ff */
[----:B------:R1:W-:Y:S01]  /*2d630*/  STL [R1+0xca8], R7 ;  /* 0x000ca80701007387 */ /* 0x0003e20000100800 */
[----:B----4-:R-:W-:-:S05]  /*2d640*/  F2FP.SATFINITE.E5M2.F32.PACK_AB_MERGE_C R6, R206, R207, RZ ;  /* 0x000000cfce06723e */ /* 0x010fca00048060ff */
        /* <DEDUP_REMOVED lines=10> */
[----:B------:R-:W-:Y:S01]  /*2d6f0*/  STL [R1+0xc8c], R7 ;  /* 0x000c8c0701007387 */ /* 0x000fe20000100800 */
[----:B--2---:R-:W-:-:S03]  /*2d700*/  F2FP.SATFINITE.E5M2.F32.PACK_AB_MERGE_C R6, R194, R195, RZ ;  /* 0x000000c3c206723e */ /* 0x004fc600048060ff */
[----:B------:R-:W2:Y:S04]  /*2d710*/  LDL.LU R146, [R1+0xda0] ;  /* 0x000da00001927983 */ /* 0x000ea80000300800 */
[----:B------:R-:W-:Y:S01]  /*2d720*/  STL [R1+0xc84], R6 ;  /* 0x000c840601007387 */ /* 0x000fe20000100800 */
[----:B0-----:R-:W-:-:S03]  /*2d730*/  F2FP.SATFINITE.E5M2.F32.PACK_AB_MERGE_C R5, R192, R193, RZ ;  /* 0x000000c1c005723e */ /* 0x001fc600048060ff */
[----:B------:R-:W2:Y:S04]  /*2d740*/  LDL.LU R147, [R1+0xda4] ;  /* 0x000da40001937983 */ /* 0x000ea80000300800 */
[----:B------:R2:W-:Y:S04]  /*2d750*/  STL [R1+0xc88], R5 ;  /* 0x000c880501007387 */ /* 0x0005e80000100800 */
[----:B------:R-:W3:Y:S04]  /*2d760*/  LDL.LU R145, [R1+0xda8] ;  /* 0x000da80001917983 */ /* 0x000ee80000300800 */
[----:B------:R-:W3:Y:S04]  /*2d770*/  LDL.LU R144, [R1+0xdac] ;  /* 0x000dac0001907983 */ /* 0x000ee80000300800 */
        /* <DEDUP_REMOVED lines=58> */
[----:B--2---:R-:W-:-:S05]  /*2db20*/  F2FP.SATFINITE.E5M2.F32.PACK_AB_MERGE_C R5, R147, R146, RZ ;  /* 0x000000929305723e */ /* 0x004fca00048060ff */
        /* <DEDUP_REMOVED lines=377> */
[----:B0-----:R-:W-:Y:S02]  /*2f2c0*/  F2FP.SATFINITE.E5M2.F32.PACK_AB_MERGE_C R5, R140, R141, RZ ;  /* 0x0000008d8c05723e */ /* 0x001fe400048060ff */
[----:B-1----:R-:W-:-:S03]  /*2f2d0*/  F2FP.SATFINITE.E5M2.F32.PACK_AB_MERGE_C R7, R138, R139, RZ ;  /* 0x0000008b8a07723e */ /* 0x002fc600048060ff */
[----:B------:R0:W-:Y:S04]  /*2f2e0*/  STL [R1+0xad0], R5 ;  /* 0x000ad00501007387 */ /* 0x0001e80000100800 */
[----:B------:R1:W-:Y:S01]  /*2f2f0*/  STL [R1+0xae4], R7 ;  /* 0x000ae40701007387 */ /* 0x0003e20000100800 */
[----:B--2---:R-:W-:-:S05]  /*2f300*/  F2FP.SATFINITE.E5M2.F32.PACK_AB_MERGE_C R6, R136, R137, RZ ;  /* 0x000000898806723e */ /* 0x004fca00048060ff */
        /* <DEDUP_REMOVED lines=46> */
[----:B------:R-:W-:Y:S01]  /*2f5f0*/  STL [R1+0x880], R7 ;  /* 0x0008800701007387 */ /* 0x000fe20000100800 */
[----:B--2---:R-:W-:Y:S02]  /*2f600*/  F2FP.SATFINITE.E5M2.F32.PACK_AB_MERGE_C R6, R194, R195, RZ ;  /* 0x000000c3c206723e */ /* 0x004fe400048060ff */
[----:B0-----:R-:W-:Y:S02]  /*2f610*/  F2FP.SATFINITE.E5M2.F32.PACK_AB_MERGE_C R5, R192, R193, RZ ;  /* 0x000000c1c005723e */ /* 0x001fe400048060ff */
[----:B------:R-:W2:Y:S04]  /*2f620*/  LDL.LU R193, [R1+0x980] ;  /* 0x0009800001c17983 */ /* 0x000ea80000300800 */
[----:B------:R-:W-:Y:S04]  /*2f630*/  STL [R1+0x878], R6 ;  /* 0x0008780601007387 */ /* 0x000fe80000100800 */
        /* <DEDUP_REMOVED lines=52> */
[----:B--2---:R-:W-:-:S03]  /*2f980*/  F2FP.SATFINITE.E5M2.F32.PACK_AB_MERGE_C R5, R192, R193, RZ ;  /* 0x000000c1c005723e */ /* 0x004fc600048060ff */
[----:B------:R-:W2:Y:S04]  /*2f990*/  LDL.LU R193, [R1+0x650] ;  /* 0x0006500001c17983 */ /* 0x000ea80000300800 */
[----:B------:R-:W2:Y:S04]  /*2f9a0*/  LDL.LU R192, [R1+0x654] ;  /* 0x0006540001c07983 */ /* 0x000ea80000300800 */
[----:B------:R4:W-:Y:S01]  /*2f9b0*/  STL [R1+0x874], R5 ;  /* 0x0008740501007387 */ /* 0x0009e20000100800 */
[----:B---3--:R-:W-:-:S05]  /*2f9c0*/  F2FP.SATFINITE.E5M2.F32.PACK_AB_MERGE_C R6, R136, R137, RZ ;  /* 0x000000898806723e */ /* 0x008fca00048060ff */
[----:B------:R0:W-:Y:S01]  /*2f9d0*/  STL [R1+0x870], R6 ;  /* 0x0008700601007387 */ /* 0x0001e20000100800 */
[----:B----4-:R-:W-:-:S05]  /*2f9e0*/  F2FP.SATFINITE.E5M2.F32.PACK_AB_MERGE_C R5, R252, R211, RZ ;  /* 0x000000d3fc05723e */ /* 0x010fca00048060ff */
[----:B------:R1:W-:Y:S01]  /*2f9f0*/  STL [R1+0x86c], R5 ;  /* 0x00086c0501007387 */ /* 0x0003e20000100800 */
[----:B------:R-:W-:Y:S02]  /*2fa00*/  F2FP.SATFINITE.E5M2.F32.PACK_AB_MERGE_C R7, R249, R251, RZ ;  /* 0x000000fbf907723e */ /* 0x000fe400048060ff */
[----:B0-----:R-:W-:-:S03]  /*2fa10*/  F2FP.SATFINITE.E5M2.F32.PACK_AB_MERGE_C R6, R247, R248, RZ ;  /* 0x000000f8f706723e */ /* 0x001fc600048060ff */
[----:B------:R0:W-:Y:S04]  /*2fa20*/  STL [R1+0x918], R7 ;  /* 0x0009180701007387 */ /* 0x0001e80000100800 */
[----:B------:R3:W-:Y:S01]  /*2fa30*/  STL [R1+0x864], R6 ;  /* 0x0008640601007387 */ /* 0x0007e20000100800 */
[----:B-1----:R-:W-:-:S05]  /*2fa40*/  F2FP.SATFINITE.E5M2.F32.PACK_AB_MERGE_C R5, R245, R246, RZ ;  /* 0x000000f6f505723e */ /* 0x002fca00048060ff */
[----:B------:R1:W-:Y:S01]  /*2fa50*/  STL [R1+0x868], R5 ;  /* 0x0008680501007387 */ /* 0x0003e20000100800 */
[----:B0-----:R-:W-:Y:S02]  /*2fa60*/  F2FP.SATFINITE.E5M2.F32.PACK_AB_MERGE_C R7, R243, R244, RZ ;  /* 0x000000f4f307723e */ /* 0x001fe400048060ff */
[----:B---3--:R-:W-:-:S03]  /*2fa70*/  F2FP.SATFINITE.E5M2.F32.PACK_AB_MERGE_C R6, R241, R242, RZ ;  /* 0x000000f2f106723e */ /* 0x008fc600048060ff */
        /* <DEDUP_REMOVED lines=14> */
[----:B-1----:R-:W-:Y:S02]  /*2fb60*/  F2FP.SATFINITE.E5M2.F32.PACK_AB_MERGE_C R5, R217, R218, RZ ;  /* 0x000000dad905723e */ /* 0x002fe400048060ff */
[----:B------:R-:W-:-:S05]  /*2fb70*/  F2FP.SATFINITE.E5M2.F32.PACK_AB_MERGE_C R234, R215, R216, RZ ;  /* 0x000000d8d7ea723e */ /* 0x000fca00048060ff */
[----:B------:R-:W-:Y:S01]  /*2fb80*/  STL [R1+0x1698], R234 ;  /* 0x001698ea01007387 */ /* 0x000fe20000100800 */
[----:B0-----:R-:W-:-:S03]  /*2fb90*/  F2FP.SATFINITE.E5M2.F32.PACK_AB_MERGE_C R7, R213, R214, RZ ;  /* 0x000000d6d507723e */ /* 0x001fc600048060ff */
[----:B------:R0:W-:Y:S01]  /*2fba0*/  STL [R1+0x848], R5 ;  /* 0x0008480501007387 */ /* 0x0001e20000100800 */
[----:B---3--:R-:W-:-:S03]  /*2fbb0*/  F2FP.SATFINITE.E5M2.F32.PACK_AB_MERGE_C R6, R210, R212, RZ ;  /* 0x000000d4d206723e */ /* 0x008fc600048060ff */
[----:B------:R1:W-:Y:S04]  /*2fbc0*/  STL [R1+0x844], R7 ;  /* 0x0008440701007387 */ /* 0x0003e80000100800 */
[----:B------:R3:W-:Y:S01]  /*2fbd0*/  STL [R1+0x840], R6 ;  /* 0x0008400601007387 */ /* 0x0007e20000100800 */
[----:B0-----:R-:W-:Y:S02]  /*2fbe0*/  F2FP.SATFINITE.E5M2.F32.PACK_AB_MERGE_C R5, R208, R209, RZ ;  /* 0x000000d1d005723e */ /* 0x001fe400048060ff */
[----:B------:R-:W-:-:S05]  /*2fbf0*/  F2FP.SATFINITE.E5M2.F32.PACK_AB_MERGE_C R236, R206, R207, RZ ;  /* 0x000000cfceec723e */ /* 0x000fca00048060ff */
[----:B------:R-:W-:Y:S01]  /*2fc00*/  STL [R1+0x1694], R236 ;  /* 0x001694ec01007387 */ /* 0x000fe20000100800 */
[----:B-1----:R-:W-:-:S03]  /*2fc10*/  F2FP.SATFINITE.E5M2.F32.PACK_AB_MERGE_C R7, R204, R205, RZ ;  /* 0x000000cdcc07723e */ /* 0x002fc600048060ff */
[----:B------:R0:W-:Y:S01]  /*2fc20*/  STL [R1+0x83c], R5 ;  /* 0x00083c0501007387 */ /* 0x0001e20000100800 */
[----:B---3--:R-:W-:-:S03]  /*2fc30*/  F2FP.SATFINITE.E5M2.F32.PACK_AB_MERGE_C R6, R202, R203, RZ ;  /* 0x000000cbca06723e */ /* 0x008fc600048060ff */
[----:B------:R-:W-:Y:S04]  /*2fc40*/  STL [R1+0x834], R7 ;  /* 0x0008340701007387 */ /* 0x000fe80000100800 */
[----:B------:R1:W-:Y:S01]  /*2fc50*/  STL [R1+0x838], R6 ;  /* 0x0008380601007387 */ /* 0x0003e20000100800 */
[----:B0-----:R-:W-:Y:S02]  /*2fc60*/  F2FP.SATFINITE.E5M2.F32.PACK_AB_MERGE_C R5, R200, R201, RZ ;  /* 0x000000c9c805723e */ /* 0x001fe400048060ff */
[----:B------:R-:W-:-:S05]  /*2fc70*/  F2FP.SATFINITE.E5M2.F32.PACK_AB_MERGE_C R228, R198, R199, RZ ;  /* 0x000000c7c6e4723e */ /* 0x000fca00048060ff */
[----:B------:R-:W-:Y:S01]  /*2fc80*/  STL [R1+0x169c], R228 ;  /* 0x00169ce401007387 */ /* 0x000fe20000100800 */
[----:B-1----:R-:W-:-:S03]  /*2fc90*/  F2FP.SATFINITE.E5M2.F32.PACK_AB_MERGE_C R6, R196, R197, RZ ;  /* 0x000000c5c406723e */ /* 0x002fc600048060ff */
[----:B------:R0:W-:Y:S04]  /*2fca0*/  STL [R1+0x830], R5 ;  /* 0x0008300501007387 */ /* 0x0001e80000100800 */
[----:B------:R-:W-:Y:S01]  /*2fcb0*/  STL [R1+0x82c], R6 ;  /* 0x00082c0601007387 */ /* 0x000fe20000100800 */
[----:B0-----:R-:W-:-:S03]  /*2fcc0*/  F2FP.SATFINITE.E5M2.F32.PACK_AB_MERGE_C R5, R194, R195, RZ ;  /* 0x000000c3c205723e */ /* 0x001fc600048060ff */
[----:B------:R2:W-:Y:S04]  /*2fcd0*/  STL [R1+0x16a0], R2 ;  /* 0x0016a00201007387 */ /* 0x0005e80000100800 */
[----:B------:R-:W-:Y:S04]  /*2fce0*/  STL [R1+0x828], R5 ;  /* 0x0008280501007387 */ /* 0x000fe80000100800 */
[----:B------:R-:W3:Y:S01]  /*2fcf0*/  LDL.LU R197, [R1+0x658] ;  /* 0x0006580001c57983 */ /* 0x000ee20000300800 */
[----:B--2---:R-:W-:-:S03]  /*2fd00*/  F2FP.SATFINITE.E5M2.F32.PACK_AB_MERGE_C R2, R192, R193, RZ ;  /* 0x000000c1c002723e */ /* 0x004fc600048060ff */
[----:B------:R-:W3:Y:S04]  /*2fd10*/  LDL.LU R192, [R1+0x65c] ;  /* 0x00065c0001c07983 */ /* 0x000ee80000300800 */
[----:B------:R0:W-:Y:S04]  /*2fd20*/  STL [R1+0x824], R2 ;  /* 0x0008240201007387 */ /* 0x0001e80000100800 */
[----:B------:R-:W0:Y:S04]  /*2fd30*/  LDL.LU R203, [R1+0x660] ;  /* 0x0006600001cb7983 */ /* 0x000e280000300800 */
[----:B------:R-:W0:Y:S04]  /*2fd40*/  LDL.LU R202, [R1+0x664] ;  /* 0x0006640001ca7983 */ /* 0x000e280000300800 */
[----:B------:R-:W2:Y:S04]  /*2fd50*/  LDL.LU R201, [R1+0x668] ;  /* 0x0006680001c97983 */ /* 0x000ea80000300800 */
[----:B------:R-:W2:Y:S04]  /*2fd60*/  LDL.LU R200, [R1+0x66c] ;  /* 0x00066c0001c87983 */ /* 0x000ea80000300800 */
[----:B------:R-:W4:Y:S04]  /*2fd70*/  LDL.LU R196, [R1+0x670] ;  /* 0x0006700001c47983 */ /* 0x000f280000300800 */
[----:B------:R-:W4:Y:S01]  /*2fd80*/  LDL.LU R195, [R1+0x674] ;  /* 0x0006740001c37983 */ /* 0x000f220000300800 */
[----:B------:R-:W-:-:S03]  /*2fd90*/  LOP3.LUT R233, R233, 0xffffff7f, RZ, 0xc0, !PT ;  /* 0xffffff7fe9e97812 */ /* 0x000fc600078ec0ff */
[----:B------:R-:W4:Y:S04]  /*2fda0*/  LDL.LU R207, [R1+0x678] ;  /* 0x0006780001cf7983 */ /* 0x000f280000300800 */
[----:B------:R-:W4:Y:S04]  /*2fdb0*/  LDL.LU R206, [R1+0x67c] ;  /* 0x00067c0001ce7983 */ /* 0x000f280000300800 */
[----:B------:R-:W4:Y:S04]  /*2fdc0*/  LDL.LU R205, [R1+0x680] ;  /* 0x0006800001cd7983 */ /* 0x000f280000300800 */
[----:B------:R-:W4:Y:S01]  /*2fdd0*/  LDL.LU R204, [R1+0x684] ;  /* 0x0006840001cc7983 */ /* 0x000f220000300800 */
[----:B------:R-:W-:-:S03]  /*2fde0*/  @P0 LOP3.LUT R233, R233, 0x80, RZ, 0xfc, !PT ;  /* 0x00000080e9e90812 */ /* 0x000fc600078efcff */
[----:B------:R-:W4:Y:S01]  /*2fdf0*/  LDL.LU R199, [R1+0x688] ;  /* 0x0006880001c77983 */ /* 0x000f220000300800 */
[----:B------:R-:W-:-:S03]  /*2fe00*/  ISETP.GE.AND P0, PT, R8, UR46, PT ;  /* 0x0000002e08007c0c */ /* 0x000fc6000bf06270 */
[----:B------:R-:W4:Y:S01]  /*2fe10*/  LDL.LU R198, [R1+0x68c] ;  /* 0x00068c0001c67983 */ /* 0x000f220000300800 */
[----:B------:R-:W-:Y:S01]  /*2fe20*/  ISETP.LT.AND P1, PT, R4, UR6, !P0 ;  /* 0x0000000604007c0c */ /* 0x000fe2000c721270 */
[----:B------:R-:W-:Y:S02]  /*2fe30*/  ULDC UR6, c[0x0][0x228] ;  /* 0x00008a0000067ab9 */ /* 0x000fe40000000800 */
[----:B------:R-:W4:Y:S04]  /*2fe40*/  LDL.LU R194, [R1+0x690] ;  /* 0x0006900001c27983 */ /* 0x000f280000300800 */
[----:B------:R-:W4:Y:S01]  /*2fe50*/  LDL.LU R193, [R1+0x694] ;  /* 0x0006940001c17983 */ /* 0x000f220000300800 */
[----:B------:R-:W-:Y:S01]  /*2fe60*/  ISETP.LT.AND P0, PT, R3, UR5, !P0 ;  /* 0x0000000503007c0c */ /* 0x000fe2000c701270 */
[----:B------:R-:W-:Y:S01]  /*2fe70*/  ULDC UR5, c[0x0][0x248] ;  /* 0x0000920000057ab9 */ /* 0x000fe20000000800 */
[----:B------:R-:W-:-:S04]  /*2fe80*/  LOP3.LUT R233, R233, 0xffffffef, RZ, 0xc0, !PT ;  /* 0xffffffefe9e97812 */ /* 0x000fc800078ec0ff */
[----:B------:R-:W-:-:S04]  /*2fe90*/  @P1 LOP3.LUT R233, R233, 0x10, RZ, 0xfc, !PT ;  /* 0x00000010e9e91812 */ /* 0x000fc800078efcff */
[----:B------:R-:W-:Y:S01]  /*2fea0*/  LOP3.LUT R233, R233, 0xfffffff7, RZ, 0xc0, !PT ;  /* 0xfffffff7e9e97812 */ /* 0x000fe200078ec0ff */
[----:B------:R-:W-:Y:S03]  /*2feb0*/  STL [R1+0x16a4], R4 ;  /* 0x0016a40401007387 */ /* 0x000fe60000100800 */
[----:B------:R-:W-:Y:S01]  /*2fec0*/  @P0 LOP3.LUT R233, R233, 0x8, RZ, 0xfc, !PT ;  /* 0x00000008e9e90812 */ /* 0x000fe200078efcff */
[----:B------:R2:W-:Y:S01]  /*2fed0*/  STL [R1+0x16a8], R3 ;  /* 0x0016a80301007387 */ /* 0x0005e20000100800 */
[----:B------:R-:W-:Y:S01]  /*2fee0*/  VIADD R0, R0, UR5 ;  /* 0x0000000500007c36 */ /* 0x000fe20008000000 */
[----:B------:R-:W-:Y:S01]  /*2fef0*/  ULDC UR5, c[0x0][0x248] ;  /* 0x0000920000057ab9 */ /* 0x000fe20000000800 */
[----:B---3--:R-:W-:-:S05]  /*2ff00*/  F2FP.SATFINITE.E5M2.F32.PACK_AB_MERGE_C R229, R192, R197, RZ ;  /* 0x000000c5c0e5723e */ /* 0x008fca00048060ff */
[----:B------:R-:W-:Y:S04]  /*2ff10*/  STL [R1+0x16ac], R229 ;  /* 0x0016ace501007387 */ /* 0x000fe80000100800 */
[----:B------:R-:W-:Y:S04]  /*2ff20*/  STL [R1+0x16b0], R233 ;  /* 0x0016b0e901007387 */ /* 0x000fe80000100800 */
[----:B------:R-:W3:Y:S04]  /*2ff30*/  LDL.LU R197, [R1+0x698] ;  /* 0x0006980001c57983 */ /* 0x000ee80000300800 */
[----:B------:R-:W3:Y:S01]  /*2ff40*/  LDL.LU R192, [R1+0x69c] ;  /* 0x00069c0001c07983 */ /* 0x000ee20000300800 */
[----:B0-----:R-:W-:-:S02]  /*2ff50*/  F2FP.SATFINITE.E5M2.F32.PACK_AB_MERGE_C R2, R202, R203, RZ ;  /* 0x000000cbca02723e */ /* 0x001fc400048060ff */
[----:B--2---:R-:W-:Y:S01]  /*2ff60*/  F2FP.SATFINITE.E5M2.F32.PACK_AB_MERGE_C R3, R200, R201, RZ ;  /* 0x000000c9c803723e */ /* 0x004fe200048060ff */
[----:B------:R0:W-:Y:S04]  /*2ff70*/  STL [R1+0x600], R0 ;  /* 0x0006000001007387 */ /* 0x0001e80000100800 */
[----:B------:R4:W-:Y:S04]  /*2ff80*/  STL [R1+0x81c], R2 ;  /* 0x00081c0201007387 */ /* 0x0009e80000100800 */
[----:B------:R-:W-:Y:S01]  /*2ff90*/  STL [R1+0x820], R3 ;  /* 0x0008200301007387 */ /* 0x000fe20000100800 */
[----:B0-----:R-:W-:Y:S01]  /*2ffa0*/  VIADD R0, R0, UR5 ;  /* 0x0000000500007c36 */ /* 0x001fe20008000000 */
[----:B------:R-:W-:-:S02]  /*2ffb0*/  ULDC UR5, c[0x0][0x248] ;  /* 0x0000920000057ab9 */ /* 0x000fc40000000800 */
[----:B------:R-:W2:Y:S01]  /*2ffc0*/  LDL.LU R203, [R1+0x6a0] ;  /* 0x0006a00001cb7983 */ /* 0x000ea20000300800 */
[----:B----4-:R-:W-:-:S03]  /*2ffd0*/  F2FP.SATFINITE.E5M2.F32.PACK_AB_MERGE_C R2, R195, R196, RZ ;  /* 0x000000c4c302723e */ /* 0x010fc600048060ff */
[----:B------:R-:W2:Y:S04]  /*2ffe0*/  LDL.LU R202, [R1+0x6a4] ;  /* 0x0006a40001ca7983 */ /* 0x000ea80000300800 */
[----:B------:R-:W-:Y:S04]  /*2fff0*/  STL [R1+0x818], R2 ;  /* 0x0008180201007387 */ /* 0x000fe80000100800 */
[----:B------:R0:W-:Y:S04]  /*30000*/  STL [R1+0x604], R0 ;  /* 0x0006040001007387 */ /* 0x0001e80000100800 */
[----:B------:R-:W4:Y:S04]  /*30010*/  LDL.LU R201, [R1+0x6a8] ;  /* 0x0006a80001c97983 */ /* 0x000f280000300800 */
[----:B------:R-:W4:Y:S04]  /*30020*/  LDL.LU R200, [R1+0x6ac] ;  /* 0x0006ac0001c87983 */ /* 0x000f280000300800 */
[----:B------:R-:W4:Y:S04]  /*30030*/  LDL.LU R196, [R1+0x6b0] ;  /* 0x0006b00001c47983 */ /* 0x000f280000300800 */
[----:B------:R-:W4:Y:S01]  /*30040*/  LDL.LU R195, [R1+0x6b4] ;  /* 0x0006b40001c37983 */ /* 0x000f220000300800 */
[----:B------:R-:W-:Y:S01]  /*30050*/  F2FP.SATFINITE.E5M2.F32.PACK_AB_MERGE_C R230, R206, R207, RZ ;  /* 0x000000cfcee6723e */ /* 0x000fe200048060ff */
[----:B0-----:R-:W-:Y:S01]  /*30060*/  VIADD R0, R0, UR5 ;  /* 0x0000000500007c36 */ /* 0x001fe20008000000 */
[----:B------:R-:W-:Y:S01]  /*30070*/  F2FP.SATFINITE.E5M2.F32.PACK_AB_MERGE_C R3, R204, R205, RZ ;  /* 0x000000cdcc03723e */ /* 0x000fe200048060ff */
[----:B------:R-:W-:Y:S01]  /*30080*/  ULDC UR5, c[0x0][0x248] ;  /* 0x0000920000057ab9 */ /* 0x000fe20000000800 */
[----:B------:R-:W-:Y:S01]  /*30090*/  F2FP.SATFINITE.E5M2.F32.PACK_AB_MERGE_C R2, R198, R199, RZ ;  /* 0x000000c7c602723e */ /* 0x000fe200048060ff */
[----:B------:R-:W-:Y:S04]  /*300a0*/  STL [R1+0x16b4], R230 ;  /* 0x0016b4e601007387 */ /* 0x000fe80000100800 */
[----:B------:R-:W-:Y:S04]  /*300b0*/  STL [R1+0x814], R3 ;  /* 0x0008140301007387 */ /* 0x000fe80000100800 */
[----:B------:R0:W-:Y:S04]  /*300c0*/  STL [R1+0x608], R0 ;  /* 0x0006080001007387 */ /* 0x0001e80000100800 */
[----:B------:R1:W-:Y:S04]  /*300d0*/  STL [R1+0x810], R2 ;  /* 0x0008100201007387 */ /* 0x0003e80000100800 */
[----:B------:R-:W4:Y:S01]  /*300e0*/  LDL.LU R214, [R1+0x6b8] ;  /* 0x0006b80001d67983 */ /* 0x000f220000300800 */
[----:B0-----:R-:W-:Y:S01]  /*300f0*/  VIADD R0, R0, UR5 ;  /* 0x0000000500007c36 */ /* 0x001fe20008000000 */
[----:B------:R-:W-:-:S02]  /*30100*/  ULDC UR5, c[0x0][0x248] ;  /* 0x0000920000057ab9 */ /* 0x000fc40000000800 */
[----:B------:R-:W4:Y:S01]  /*30110*/  LDL.LU R213, [R1+0x6bc] ;  /* 0x0006bc0001d57983 */ /* 0x000f220000300800 */
[----:B-1----:R-:W-:-:S05]  /*30120*/  F2FP.SATFINITE.E5M2.F32.PACK_AB_MERGE_C R2, R193, R194, RZ ;  /* 0x000000c2c102723e */ /* 0x002fca00048060ff */
[----:B------:R-:W-:Y:S04]  /*30130*/  STL [R1+0x80c], R2 ;  /* 0x00080c0201007387 */ /* 0x000fe80000100800 */
[----:B------:R0:W-:Y:S04]  /*30140*/  STL [R1+0x60c], R0 ;  /* 0x00060c0001007387 */ /* 0x0001e80000100800 */
[----:B------:R-:W4:Y:S04]  /*30150*/  LDL.LU R212, [R1+0x6c0] ;  /* 0x0006c00001d47983 */ /* 0x000f280000300800 */
[----:B------:R-:W4:Y:S04]  /*30160*/  LDL.LU R210, [R1+0x6c4] ;  /* 0x0006c40001d27983 */ /* 0x000f280000300800 */
[----:B------:R-:W4:Y:S04]  /*30170*/  LDL.LU R194, [R1+0x6c8] ;  /* 0x0006c80001c27983 */ /* 0x000f280000300800 */
[----:B------:R-:W4:Y:S01]  /*30180*/  LDL.LU R193, [R1+0x6cc] ;  /* 0x0006cc0001c17983 */ /* 0x000f220000300800 */
[----:B0-----:R-:W-:Y:S01]  /*30190*/  VIADD R0, R0, UR5 ;  /* 0x0000000500007c36 */ /* 0x001fe20008000000 */
[----:B------:R-:W-:-:S02]  /*301a0*/  ULDC UR5, c[0x0][0x248] ;  /* 0x0000920000057ab9 */ /* 0x000fc40000000800 */
[----:B------:R-:W4:Y:S04]  /*301b0*/  LDL.LU R209, [R1+0x6d0] ;  /* 0x0006d00001d17983 */ /* 0x000f280000300800 */
[----:B------:R-:W4:Y:S01]  /*301c0*/  LDL.LU R208, [R1+0x6d4] ;  /* 0x0006d40001d07983 */ /* 0x000f220000300800 */
[----:B---3--:R-:W-:-:S05]  /*301d0*/  F2FP.SATFINITE.E5M2.F32.PACK_AB_MERGE_C R231, R192, R197, RZ ;  /* 0x000000c5c0e7723e */ /* 0x008fca00048060ff */
[----:B------:R-:W-:Y:S04]  /*301e0*/  STL [R1+0x16b8], R231 ;  /* 0x0016b8e701007387 */ /* 0x000fe80000100800 */
[----:B------:R-:W3:Y:S04]  /*301f0*/  LDL.LU R207, [R1+0x6d8] ;  /* 0x0006d80001cf7983 */ /* 0x000ee80000300800 */
[----:B------:R-:W3:Y:S04]  /*30200*/  LDL.LU R206, [R1+0x6dc] ;  /* 0x0006dc0001ce7983 */ /* 0x000ee80000300800 */
[----:B------:R-:W3:Y:S04]  /*30210*/  LDL.LU R205, [R1+0x6e0] ;  /* 0x0006e00001cd7983 */ /* 0x000ee80000300800 */
[----:B------:R0:W-:Y:S04]  /*30220*/  STL [R1+0x610], R0 ;  /* 0x0006100001007387 */ /* 0x0001e80000100800 */
[----:B------:R-:W3:Y:S04]  /*30230*/  LDL.LU R204, [R1+0x6e4] ;  /* 0x0006e40001cc7983 */ /* 0x000ee80000300800 */
[----:B------:R-:W3:Y:S04]  /*30240*/  LDL.LU R199, [R1+0x6e8] ;  /* 0x0006e80001c77983 */ /* 0x000ee80000300800 */
[----:B------:R-:W3:Y:S04]  /*30250*/  LDL.LU R198, [R1+0x6ec] ;  /* 0x0006ec0001c67983 */ /* 0x000ee80000300800 */
[----:B------:R-:W3:Y:S04]  /*30260*/  LDL.LU R197, [R1+0x6f0] ;  /* 0x0006f00001c57983 */ /* 0x000ee80000300800 */
[----:B------:R-:W3:Y:S01]  /*30270*/  LDL.LU R192, [R1+0x6f4] ;  /* 0x0006f40001c07983 */ /* 0x000ee20000300800 */
[----:B--2---:R-:W-:-:S02]  /*30280*/  F2FP.SATFINITE.E5M2.F32.PACK_AB_MERGE_C R2, R202, R203, RZ ;  /* 0x000000cbca02723e */ /* 0x004fc400048060ff */
[----:B----4-:R-:W-:Y:S01]  /*30290*/  F2FP.SATFINITE.E5M2.F32.PACK_AB_MERGE_C R3, R200, R201, RZ ;  /* 0x000000c9c803723e */ /* 0x010fe200048060ff */
[----:B0-----:R-:W-:Y:S01]  /*302a0*/  VIADD R0, R0, UR5 ;  /* 0x0000000500007c36 */ /* 0x001fe20008000000 */
[----:B------:R-:W-:Y:S01]  /*302b0*/  ULDC UR5, c[0x0][0x248] ;  /* 0x0000920000057ab9 */ /* 0x000fe20000000800 */
[----:B------:R0:W-:Y:S04]  /*302c0*/  STL [R1+0x804], R2 ;  /* 0x0008040201007387 */ /* 0x0001e80000100800 */
[----:B------:R-:W-:Y:S04]  /*302d0*/  STL [R1+0x808], R3 ;  /* 0x0008080301007387 */ /* 0x000fe80000100800 */
[----:B------:R-:W2:Y:S01]  /*302e0*/  LDL.LU R203, [R1+0x6f8] ;  /* 0x0006f80001cb7983 */ /* 0x000ea20000300800 */
[----:B0-----:R-:W-:-:S03]  /*302f0*/  F2FP.SATFINITE.E5M2.F32.PACK_AB_MERGE_C R2, R195, R196, RZ ;  /* 0x000000c4c302723e */ /* 0x001fc600048060ff */
        /* <DEDUP_REMOVED lines=9> */
[----:B------:R-:W-:Y:S01]  /*30390*/  ULDC UR5, c[0x0][0x248] ;  /* 0x0000920000057ab9 */ /* 0x000fe20000000800 */
[----:B------:R-:W-:-:S02]  /*303a0*/  F2FP.SATFINITE.E5M2.F32.PACK_AB_MERGE_C R3, R210, R212, RZ ;  /* 0x000000d4d203723e */ /* 0x000fc400048060ff */
[----:B------:R-:W-:Y:S04]  /*303b0*/  STL [R1+0x16bc], R232 ;  /* 0x0016bce801007387 */ /* 0x000fe80000100800 */
[----:B------:R-:W-:Y:S01]  /*303c0*/  STL [R1+0x6b4], R3 ;  /* 0x0006b40301007387 */ /* 0x000fe20000100800 */
[----:B------:R-:W-:-:S03]  /*303d0*/  F2FP.SATFINITE.E5M2.F32.PACK_AB_MERGE_C R2, R193, R194, RZ ;  /* 0x000000c2c102723e */ /* 0x000fc600048060ff */
[----:B------:R0:W-:Y:S04]  /*303e0*/  STL [R1+0x618], R0 ;  /* 0x0006180001007387 */ /* 0x0001e80000100800 */
[----:B------:R1:W-:Y:S04]  /*303f0*/  STL [R1+0x6b0], R2 ;  /* 0x0006b00201007387 */ /* 0x0003e80000100800 */
[----:B------:R-:W4:Y:S04]  /*30400*/  LDL.LU R194, [R1+0x710] ;  /* 0x0007100001c27983 */ /* 0x000f280000300800 */
[----:B------:R-:W4:Y:S01]  /*30410*/  LDL.LU R193, [R1+0x714] ;  /* 0x0007140001c17983 */ /* 0x000f220000300800 */
[----:B0-----:R-:W-:Y:S01]  /*30420*/  VIADD R0, R0, UR5 ;  /* 0x0000000500007c36 */ /* 0x001fe20008000000 */
[----:B-1----:R-:W-:Y:S01]  /*30430*/  F2FP.SATFINITE.E5M2.F32.PACK_AB_MERGE_C R2, R208, R209, RZ ;  /* 0x000000d1d002723e */ /* 0x002fe200048060ff */
[----:B------:R-:W-:-:S03]  /*30440*/  ULDC UR5, c[0x0][0x248] ;  /* 0x0000920000057ab9 */ /* 0x000fc60000000800 */
[----:B------:R0:W-:Y:S04]  /*30450*/  STL [R1+0x61c], R0 ;  /* 0x00061c0001007387 */ /* 0x0001e80000100800 */
[----:B------:R1:W-:Y:S01]  /*30460*/  STL [R1+0x6ac], R2 ;  /* 0x0006ac0201007387 */ /* 0x0003e20000100800 */
[----:B0-----:R-:W-:Y:S01]  /*30470*/  VIADD R0, R0, UR5 ;  /* 0x0000000500007c36 */ /* 0x001fe20008000000 */
[----:B------:R-:W-:Y:S01]  /*30480*/  ULDC UR5, c[0x0][0x248] ;  /* 0x0000920000057ab9 */ /* 0x000fe20000000800 */
[----:B---3--:R-:W-:-:S05]  /*30490*/  F2FP.SATFINITE.E5M2.F32.PACK_AB_MERGE_C R238, R206, R207, RZ ;  /* 0x000000cfceee723e */ /* 0x008fca00048060ff */
[----:B------:R-:W-:Y:S01]  /*304a0*/  STL [R1+0x16c0], R238 ;  /* 0x0016c0ee01007387 */ /* 0x000fe20000100800 */
[----:B------:R-:W-:-:S05]  /*304b0*/  F2FP.SATFINITE.E5M2.F32.PACK_AB_MERGE_C R3, R204, R205, RZ ;  /* 0x000000cdcc03723e */ /* 0x000fca00048060ff */
[----:B------:R-:W-:Y:S01]  /*304c0*/  STL [R1+0x6a4], R3 ;  /* 0x0006a40301007387 */ /* 0x000fe20000100800 */
[----:B-1----:R-:W-:-:S03]  /*304d0*/  F2FP.SATFINITE.E5M2.F32.PACK_AB_MERGE_C R2, R198, R199, RZ ;  /* 0x000000c7c602723e */ /* 0x002fc600048060ff */
[----:B------:R0:W-:Y:S04]  /*304e0*/  STL [R1+0x620], R0 ;  /* 0x0006200001007387 */ /* 0x0001e80000100800 */
[----:B------:R1:W-:Y:S04]  /*304f0*/  STL [R1+0x6a8], R2 ;  /* 0x0006a80201007387 */ /* 0x0003e80000100800 */
[----:B------:R-:W3:Y:S01]  /*30500*/  LDL.LU R199, [R1+0x718] ;  /* 0x0007180001c77983 */ /* 0x000ee20000300800 */
[----:B0-----:R-:W-:Y:S01]  /*30510*/  VIADD R0, R0, UR5 ;  /* 0x0000000500007c36 */ /* 0x001fe20008000000 */
[----:B------:R-:W-:-:S02]  /*30520*/  ULDC UR5, c[0x0][0x248] ;  /* 0x0000920000057ab9 */ /* 0x000fc40000000800 */
[----:B------:R-:W3:Y:S01]  /*30530*/  LDL.LU R198, [R1+0x71c] ;  /* 0x00071c0001c67983 */ /* 0x000ee20000300800 */
[----:B-1----:R-:W-:-:S05]  /*30540*/  F2FP.SATFINITE.E5M2.F32.PACK_AB_MERGE_C R2, R192, R197, RZ ;  /* 0x000000c5c002723e */ /* 0x002fca00048060ff */
[----:B------:R-:W-:Y:S04]  /*30550*/  STL [R1+0x6a0], R2 ;  /* 0x0006a00201007387 */ /* 0x000fe80000100800 */
[----:B------:R0:W-:Y:S04]  /*30560*/  STL [R1+0x624], R0 ;  /* 0x0006240001007387 */ /* 0x0001e80000100800 */
[----:B------:R-:W3:Y:S04]  /*30570*/  LDL.LU R197, [R1+0x720] ;  /* 0x0007200001c57983 */ /* 0x000ee80000300800 */
[----:B------:R-:W3:Y:S01]  /*30580*/  LDL.LU R192, [R1+0x724] ;  /* 0x0007240001c07983 */ /* 0x000ee20000300800 */
[----:B--2---:R-:W-:Y:S01]  /*30590*/  F2FP.SATFINITE.E5M2.F32.PACK_AB_MERGE_C R5, R202, R203, RZ ;  /* 0x000000cbca05723e */ /* 0x004fe200048060ff */
[----:B0-----:R-:W-:Y:S01]  /*305a0*/  VIADD R0, R0, UR5 ;  /* 0x0000000500007c36 */ /* 0x001fe20008000000 */
[----:B------:R-:W-:-:S03]  /*305b0*/  ULDC UR5, c[0x0][0x248] ;  /* 0x0000920000057ab9 */ /* 0x000fc60000000800 */
[----:B------:R-:W-:Y:S01]  /*305c0*/  STL [R1+0x16c4], R5 ;  /* 0x0016c40501007387 */ /* 0x000fe20000100800 */
[----:B----4-:R-:W-:-:S05]  /*305d0*/  F2FP.SATFINITE.E5M2.F32.PACK_AB_MERGE_C R3, R200, R201, RZ ;  /* 0x000000c9c803723e */ /* 0x010fca00048060ff */
[----:B------:R-:W-:Y:S01]  /*305e0*/  STL [R1+0x69c], R3 ;  /* 0x00069c0301007387 */ /* 0x000fe20000100800 */
[----:B------:R-:W-:-:S03]  /*305f0*/  F2FP.SATFINITE.E5M2.F32.PACK_AB_MERGE_C R2, R195, R196, RZ ;  /* 0x000000c4c302723e */ /* 0x000fc600048060ff */
[----:B------:R0:W-:Y:S04]  /*30600*/  STL [R1+0x628], R0 ;  /* 0x0006280001007387 */ /* 0x0001e80000100800 */
[----:B------:R-:W2:Y:S04]  /*30610*/  LDL.LU R216, [R1+0x728] ;  /* 0x0007280001d87983 */ /* 0x000ea80000300800 */
[----:B------:R1:W-:Y:S04]  /*30620*/  STL [R1+0x698], R2 ;  /* 0x0006980201007387 */ /* 0x0003e80000100800 */
[----:B------:R-:W2:Y:S04]  /*30630*/  LDL.LU R215, [R1+0x72c] ;  /* 0x00072c0001d77983 */ /* 0x000ea80000300800 */
[----:B------:R-:W4:Y:S04]  /*30640*/  LDL.LU R214, [R1+0x730] ;  /* 0x0007300001d67983 */ /* 0x000f280000300800 */
[----:B------:R-:W4:Y:S04]  /*30650*/  LDL.LU R213, [R1+0x734] ;  /* 0x0007340001d57983 */ /* 0x000f280000300800 */
[----:B------:R-:W4:Y:S04]  /*30660*/  LDL.LU R212, [R1+0x738] ;  /* 0x0007380001d47983 */ /* 0x000f280000300800 */
[----:B------:R-:W4:Y:S04]  /*30670*/  LDL.LU R210, [R1+0x73c] ;  /* 0x00073c0001d27983 */ /* 0x000f280000300800 */
[----:B------:R-:W4:Y:S04]  /*30680*/  LDL.LU R196, [R1+0x740] ;  /* 0x0007400001c47983 */ /* 0x000f280000300800 */
[----:B------:R-:W4:Y:S01]  /*30690*/  LDL.LU R195, [R1+0x744] ;  /* 0x0007440001c37983 */ /* 0x000f220000300800 */
[----:B0-----:R-:W-:Y:S01]  /*306a0*/  VIADD R0, R0, UR5 ;  /* 0x0000000500007c36 */ /* 0x001fe20008000000 */
[----:B-1----:R-:W-:Y:S01]  /*306b0*/  F2FP.SATFINITE.E5M2.F32.PACK_AB_MERGE_C R2, R193, R194, RZ ;  /* 0x000000c2c102723e */ /* 0x002fe200048060ff */
[----:B------:R-:W-:-:S03]  /*306c0*/  ULDC UR5, c[0x0][0x248] ;  /* 0x0000920000057ab9 */ /* 0x000fc60000000800 */
[----:B------:R0:W-:Y:S04]  /*306d0*/  STL [R1+0x62c], R0 ;  /* 0x00062c0001007387 */ /* 0x0001e80000100800 */
[----:B------:R-:W4:Y:S04]  /*306e0*/  LDL.LU R209, [R1+0x748] ;  /* 0x0007480001d17983 */ /* 0x000f280000300800 */
[----:B------:R1:W-:Y:S04]  /*306f0*/  STL [R1+0x694], R2 ;  /* 0x0006940201007387 */ /* 0x0003e80000100800 */
        /* <DEDUP_REMOVED lines=11> */
[----:B0-----:R-:W-:Y:S01]  /*307b0*/  VIADD R0, R0, UR5 ;  /* 0x0000000500007c36 */ /* 0x001fe20008000000 */
[----:B------:R-:W-:Y:S01]  /*307c0*/  ULDC UR5, c[0x0][0x248] ;  /* 0x0000920000057ab9 */ /* 0x000fe20000000800 */
[----:B---3--:R-:W-:-:S05]  /*307d0*/  F2FP.SATFINITE.E5M2.F32.PACK_AB_MERGE_C R6, R198, R199, RZ ;  /* 0x000000c7c606723e */ /* 0x008fca00048060ff */
[----:B------:R-:W-:Y:S04]  /*307e0*/  STL [R1+0x16c8], R6 ;  /* 0x0016c80601007387 */ /* 0x000fe80000100800 */
[----:B------:R-:W3:Y:S04]  /*307f0*/  LDL.LU R199, [R1+0x778] ;  /* 0x0007780001c77983 */ /* 0x000ee80000300800 */
[----:B------:R-:W3:Y:S01]  /*30800*/  LDL.LU R198, [R1+0x77c] ;  /* 0x00077c0001c67983 */ /* 0x000ee20000300800 */
[----:B-1----:R-:W-:-:S05]  /*30810*/  F2FP.SATFINITE.E5M2.F32.PACK_AB_MERGE_C R2, R192, R197, RZ ;  /* 0x000000c5c002723e */ /* 0x002fca00048060ff */
[----:B------:R0:W-:Y:S04]  /*30820*/  STL [R1+0x68c], R2 ;  /* 0x00068c0201007387 */ /* 0x0001e80000100800 */
[----:B------:R1:W-:Y:S04]  /*30830*/  STL [R1+0x630], R0 ;  /* 0x0006300001007387 */ /* 0x0003e80000100800 */
[----:B------:R-:W3:Y:S04]  /*30840*/  LDL.LU R197, [R1+0x780] ;  /* 0x0007800001c57983 */ /* 0x000ee80000300800 */
[----:B------:R-:W3:Y:S01]  /*30850*/  LDL.LU R192, [R1+0x784] ;  /* 0x0007840001c07983 */ /* 0x000ee20000300800 */
[----:B0-----:R-:W-:Y:S01]  /*30860*/  VIADD R2, R0, UR5 ;  /* 0x0000000500027c36 */ /* 0x001fe20008000000 */
[----:B------:R-:W-:Y:S01]  /*30870*/  ULDC UR5, c[0x0][0x248] ;  /* 0x0000920000057ab9 */ /* 0x000fe20000000800 */
[----:B--2---:R-:W-:-:S02]  /*30880*/  F2FP.SATFINITE.E5M2.F32.PACK_AB_MERGE_C R4, R215, R216, RZ ;  /* 0x000000d8d704723e */ /* 0x004fc400048060ff */
[----:B----4-:R-:W-:-:S03]  /*30890*/  F2FP.SATFINITE.E5M2.F32.PACK_AB_MERGE_C R3, R213, R214, RZ ;  /* 0x000000d6d503723e */ /* 0x010fc600048060ff */
[----:B------:R-:W-:Y:S04]  /*308a0*/  STL [R1+0x690], R4 ;  /* 0x0006900401007387 */ /* 0x000fe80000100800 */
[----:B------:R-:W-:Y:S01]  /*308b0*/  STL [R1+0x688], R3 ;  /* 0x0006880301007387 */ /* 0x000fe20000100800 */
[----:B-1----:R-:W-:-:S03]  /*308c0*/  F2FP.SATFINITE.E5M2.F32.PACK_AB_MERGE_C R0, R210, R212, RZ ;  /* 0x000000d4d200723e */ /* 0x002fc600048060ff */
[----:B------:R-:W-:Y:S04]  /*308d0*/  STL [R1+0x634], R2 ;  /* 0x0006340201007387 */ /* 0x000fe80000100800 */
[----:B------:R0:W-:Y:S02]  /*308e0*/  STL [R1+0x16cc], R0 ;  /* 0x0016cc0001007387 */ /* 0x0001e40000100800 */
[----:B0-----:R-:W-:Y:S02]  /*308f0*/  F2FP.SATFINITE.E5M2.F32.PACK_AB_MERGE_C R0, R195, R196, RZ ;  /* 0x000000c4c300723e */ /* 0x001fe400048060ff */
[----:B------:R-:W2:Y:S04]  /*30900*/  LDL.LU R196, [R1+0x788] ;  /* 0x0007880001c47983 */ /* 0x000ea80000300800 */
[----:B------:R-:W2:Y:S01]  /*30910*/  LDL.LU R195, [R1+0x78c] ;  /* 0x00078c0001c37983 */ /* 0x000ea20000300800 */
[----:B------:R-:W-:Y:S01]  /*30920*/  VIADD R2, R2, UR5 ;  /* 0x0000000502027c36 */ /* 0x000fe20008000000 */
[----:B------:R-:W-:-:S02]  /*30930*/  ULDC UR5, c[0x0][0x248] ;  /* 0x0000920000057ab9 */ /* 0x000fc40000000800 */
[----:B------:R0:W-:Y:S01]  /*30940*/  STL [R1+0x684], R0 ;  /* 0x0006840001007387 */ /* 0x0001e20000100800 */
[----:B------:R-:W-:-:S03]  /*30950*/  F2FP.SATFINITE.E5M2.F32.PACK_AB_MERGE_C R3, R208, R209, RZ ;  /* 0x000000d1d003723e */ /* 0x000fc600048060ff */
[----:B------:R1:W-:Y:S01]  /*30960*/  STL [R1+0x638], R2 ;  /* 0x0006380201007387 */ /* 0x0003e20000100800 */
[----:B0-----:R-:W-:-:S03]  /*30970*/  VIADD R0, R2, UR5 ;  /* 0x0000000502007c36 */ /* 0x001fc60008000000 */
[----:B------:R0:W-:Y:S01]  /*30980*/  STL [R1+0x680], R3 ;  /* 0x0006800301007387 */ /* 0x0001e20000100800 */
[----:B------:R-:W-:Y:S01]  /*30990*/  ULDC UR5, c[0x0][0x248] ;  /* 0x0000920000057ab9 */ /* 0x000fe20000000800 */
[----:B-1----:R-:W-:Y:S02]  /*309a0*/  F2FP.SATFINITE.E5M2.F32.PACK_AB_MERGE_C R2, R206, R207, RZ ;  /* 0x000000cfce02723e */ /* 0x002fe400048060ff */
[----:B------:R-:W-:-:S03]  /*309b0*/  F2FP.SATFINITE.E5M2.F32.PACK_AB_MERGE_C R7, R204, R205, RZ ;  /* 0x000000cdcc07723e */ /* 0x000fc600048060ff */
[----:B------:R-:W-:Y:S04]  /*309c0*/  STL [R1+0x67c], R2 ;  /* 0x00067c0201007387 */ /* 0x000fe80000100800 */
[----:B------:R1:W-:Y:S01]  /*309d0*/  STL [R1+0x63c], R0 ;  /* 0x00063c0001007387 */ /* 0x0003e20000100800 */
[----:B0-----:R-:W-:-:S03]  /*309e0*/  F2FP.SATFINITE.E5M2.F32.PACK_AB_MERGE_C R3, R202, R203, RZ ;  /* 0x000000cbca03723e */ /* 0x001fc600048060ff */
[----:B------:R-:W-:Y:S01]  /*309f0*/  STL [R1+0x16d0], R7 ;  /* 0x0016d00701007387 */ /* 0x000fe20000100800 */
[----:B-1----:R-:W-:Y:S01]  /*30a00*/  VIADD R0, R0, UR5 ;  /* 0x0000000500007c36 */ /* 0x002fe20008000000 */
[----:B------:R-:W-:Y:S02]  /*30a10*/  F2FP.SATFINITE.E5M2.F32.PACK_AB_MERGE_C R2, R200, R201, RZ ;  /* 0x000000c9c802723e */ /* 0x000fe400048060ff */
[----:B------:R-:W-:Y:S01]  /*30a20*/  STL [R1+0x674], R3 ;  /* 0x0006740301007387 */ /* 0x000fe20000100800 */
[----:B------:R-:W-:-:S03]  /*30a30*/  ULDC UR5, c[0x0][0x248] ;  /* 0x0000920000057ab9 */ /* 0x000fc60000000800 */
        /* <DEDUP_REMOVED lines=17> */
[----:B------:R-:W-:-:S05]  /*30b50*/  F2FP.SATFINITE.E5M2.F32.PACK_AB_MERGE_C R2, R192, R197, RZ ;  /* 0x000000c5c002723e */ /* 0x000fca00048060ff */
[----:B------:R-:W-:Y:S04]  /*30b60*/  STL [R1+0x66c], R2 ;  /* 0x00066c0201007387 */ /* 0x000fe80000100800 */
[----:B------:R0:W-:Y:S04]  /*30b70*/  STL [R1+0x648], R0 ;  /* 0x0006480001007387 */ /* 0x0001e80000100800 */
[----:B------:R-:W3:Y:S04]  /*30b80*/  LDL.LU R216, [R1+0x7a8] ;  /* 0x0007a80001d87983 */ /* 0x000ee80000300800 */
[----:B------:R-:W3:Y:S04]  /*30b90*/  LDL.LU R215, [R1+0x7ac] ;  /* 0x0007ac0001d77983 */ /* 0x000ee80000300800 */
[----:B------:R-:W3:Y:S04]  /*30ba0*/  LDL.LU R214, [R1+0x7b0] ;  /* 0x0007b00001d67983 */ /* 0x000ee80000300800 */
[----:B------:R-:W3:Y:S04]  /*30bb0*/  LDL.LU R213, [R1+0x7b4] ;  /* 0x0007b40001d57983 */ /* 0x000ee80000300800 */
[----:B------:R-:W3:Y:S04]  /*30bc0*/  LDL.LU R199, [R1+0x7b8] ;  /* 0x0007b80001c77983 */ /* 0x000ee80000300800 */
[----:B------:R-:W3:Y:S01]  /*30bd0*/  LDL.LU R192, [R1+0x7bc] ;  /* 0x0007bc0001c07983 */ /* 0x000ee20000300800 */
[----:B0-----:R-:W-:Y:S01]  /*30be0*/  VIADD R0, R0, UR5 ;  /* 0x0000000500007c36 */ /* 0x001fe20008000000 */
[----:B------:R-:W-:-:S02]  /*30bf0*/  ULDC UR5, c[0x0][0x248] ;  /* 0x0000920000057ab9 */ /* 0x000fc40000000800 */
        /* <DEDUP_REMOVED lines=9> */
[----:B--2---:R-:W-:-:S03]  /*30c90*/  F2FP.SATFINITE.E5M2.F32.PACK_AB_MERGE_C R252, R195, R196, RZ ;  /* 0x000000c4c3fc723e */ /* 0x004fc600048060ff */
[----:B------:R-:W2:Y:S04]  /*30ca0*/  LDL.LU R198, [R1+0x7e0] ;  /* 0x0007e00001c67983 */ /* 0x000ea80000300800 */
[----:B------:R-:W2:Y:S04]  /*30cb0*/  LDL.LU R197, [R1+0x7e4] ;  /* 0x0007e40001c57983 */ /* 0x000ea80000300800 */
[----:B------:R-:W2:Y:S04]  /*30cc0*/  LDL.LU R196, [R1+0x7e8] ;  /* 0x0007e80001c47983 */ /* 0x000ea80000300800 */
[----:B------:R-:W2:Y:S01]  /*30cd0*/  LDL.LU R195, [R1+0x7ec] ;  /* 0x0007ec0001c37983 */ /* 0x000ea20000300800 */
[----:B0-----:R-:W-:Y:S01]  /*30ce0*/  VIADD R0, R0, UR5 ;  /* 0x0000000500007c36 */ /* 0x001fe20008000000 */
[----:B------:R-:W-:-:S02]  /*30cf0*/  ULDC UR5, c[0x0][0x248] ;  /* 0x0000920000057ab9 */ /* 0x000fc40000000800 */
[----:B------:R-:W2:Y:S01]  /*30d00*/  LDL.LU R203, [R1+0x7f0] ;  /* 0x0007f00001cb7983 */ /* 0x000ea20000300800 */
[----:B----4-:R-:W-:Y:S02]  /*30d10*/  F2FP.SATFINITE.E5M2.F32.PACK_AB_MERGE_C R251, R200, R201, RZ ;  /* 0x000000c9c8fb723e */ /* 0x010fe400048060ff */
[----:B------:R-:W-:-:S05]  /*30d20*/  F2FP.SATFINITE.E5M2.F32.PACK_AB_MERGE_C R2, R193, R194, RZ ;  /* 0x000000c2c102723e */ /* 0x000fca00048060ff */
[----:B------:R-:W-:Y:S04]  /*30d30*/  STL [R1+0xd40], R2 ;  /* 0x000d400201007387 */ /* 0x000fe80000100800 */
[----:B------:R-:W4:Y:S04]  /*30d40*/  LDL.LU R202, [R1+0x7f4] ;  /* 0x0007f40001ca7983 */ /* 0x000f280000300800 */
[----:B------:R-:W4:Y:S04]  /*30d50*/  LDL.LU R201, [R1+0x7f8] ;  /* 0x0007f80001c97983 */ /* 0x000f280000300800 */
[----:B------:R0:W-:Y:S04]  /*30d60*/  STL [R1+0x650], R0 ;  /* 0x0006500001007387 */ /* 0x0001e80000100800 */
[----:B------:R-:W4:Y:S04]  /*30d70*/  LDL.LU R200, [R1+0x7fc] ;  /* 0x0007fc0001c87983 */ /* 0x000f280000300800 */
[----:B------:R-:W4:Y:S04]  /*30d80*/  LDL.LU R194, [R1+0x400] ;  /* 0x0004000001c27983 */ /* 0x000f280000300800 */
[----:B------:R-:W4:Y:S01]  /*30d90*/  LDL.LU R193, [R1+0x404] ;  /* 0x0004040001c17983 */ /* 0x000f220000300800 */
[----:B0-----:R-:W-:Y:S01]  /*30da0*/  VIADD R0, R0, UR5 ;  /* 0x0000000500007c36 */ /* 0x001fe20008000000 */
[----:B------:R-:W-:-:S04]  /*30db0*/  ULDC UR5, c[0x0][0x248] ;  /* 0x0000920000057ab9 */ /* 0x000fc80000000800 */
[----:B------:R0:W-:Y:S02]  /*30dc0*/  STL [R1+0x654], R0 ;  /* 0x0006540001007387 */ /* 0x0001e40000100800 */
[----:B0-----:R-:W-:Y:S01]  /*30dd0*/  VIADD R0, R0, UR5 ;  /* 0x0000000500007c36 */ /* 0x001fe20008000000 */
[----:B------:R-:W-:Y:S01]  /*30de0*/  ULDC UR5, c[0x0][0x248] ;  /* 0x0000920000057ab9 */ /* 0x000fe20000000800 */
[----:B---3--:R-:W-:-:S05]  /*30df0*/  F2FP.SATFINITE.E5M2.F32.PACK_AB_MERGE_C R2, R192, R199, RZ ;  /* 0x000000c7c002723e */ /* 0x008fca00048060ff */
[----:B------:R-:W-:Y:S04]  /*30e00*/  STL [R1+0xd3c], R2 ;  /* 0x000d3c0201007387 */ /* 0x000fe80000100800 */
[----:B------:R-:W3:Y:S04]  /*30e10*/  LDL.LU R199, [R1+0x408] ;  /* 0x0004080001c77983 */ /* 0x000ee80000300800 */
[----:B------:R-:W3:Y:S04]  /*30e20*/  LDL.LU R192, [R1+0x40c] ;  /* 0x00040c0001c07983 */ /* 0x000ee80000300800 */
[----:B------:R0:W-:Y:S02]  /*30e30*/  STL [R1+0x658], R0 ;  /* 0x0006580001007387 */ /* 0x0001e40000100800 */
[----:B0-----:R-:W-:Y:S01]  /*30e40*/  VIADD R0, R0, UR5 ;  /* 0x0000000500007c36 */ /* 0x001fe20008000000 */
[----:B------:R-:W-:-:S04]  /*30e50*/  ULDC UR5, c[0x0][0x248] ;  /* 0x0000920000057ab9 */ /* 0x000fc80000000800 */
[----:B------:R0:W-:Y:S01]  /*30e60*/  STL [R1+0x65c], R0 ;  /* 0x00065c0001007387 */ /* 0x0001e20000100800 */
[----:B------:R-:W-:-:S05]  /*30e70*/  F2FP.SATFINITE.E5M2.F32.PACK_AB_MERGE_C R2, R204, R205, RZ ;  /* 0x000000cdcc02723e */ /* 0x000fca00048060ff */
[----:B------:R1:W-:Y:S01]  /*30e80*/  STL [R1+0xd58], R2 ;  /* 0x000d580201007387 */ /* 0x0003e20000100800 */
[----:B0-----:R-:W-:Y:S01]  /*30e90*/  VIADD R0, R0, UR5 ;  /* 0x0000000500007c36 */ /* 0x001fe20008000000 */
[----:B------:R-:W-:Y:S01]  /*30ea0*/  ULDC UR5, c[0x0][0x248] ;  /* 0x0000920000057ab9 */ /* 0x000fe20000000800 */
[----:B--2---:R-:W-:-:S03]  /*30eb0*/  F2FP.SATFINITE.E5M2.F32.PACK_AB_MERGE_C R239, R197, R198, RZ ;  /* 0x000000c6c5ef723e */ /* 0x004fc600048060ff */
[----:B------:R0:W-:Y:S04]  /*30ec0*/  STL [R1+0x660], R0 ;  /* 0x0006600001007387 */ /* 0x0001e80000100800 */
[----:B------:R-:W2:Y:S01]  /*30ed0*/  LDL.LU R198, [R1+0x410] ;  /* 0x0004100001c67983 */ /* 0x000ea20000300800 */
[----:B-1----:R-:W-:-:S05]  /*30ee0*/  F2FP.SATFINITE.E5M2.F32.PACK_AB_MERGE_C R2, R195, R196, RZ ;  /* 0x000000c4c302723e */ /* 0x002fca00048060ff */
[----:B------:R-:W-:Y:S04]  /*30ef0*/  STL [R1+0xd4c], R2 ;  /* 0x000d4c0201007387 */ /* 0x000fe80000100800 */
[----:B------:R-:W2:Y:S04]  /*30f00*/  LDL.LU R197, [R1+0x414] ;  /* 0x0004140001c57983 */ /* 0x000ea80000300800 */
[----:B------:R-:W2:Y:S04]  /*30f10*/  LDL.LU R196, [R1+0x418] ;  /* 0x0004180001c47983 */ /* 0x000ea80000300800 */
[----:B------:R-:W2:Y:S01]  /*30f20*/  LDL.LU R195, [R1+0x41c] ;  /* 0x00041c0001c37983 */ /* 0x000ea20000300800 */
[----:B0-----:R-:W-:Y:S01]  /*30f30*/  VIADD R0, R0, UR5 ;  /* 0x0000000500007c36 */ /* 0x001fe20008000000 */
[----:B------:R-:W-:-:S04]  /*30f40*/  ULDC UR5, c[0x0][0x248] ;  /* 0x0000920000057ab9 */ /* 0x000fc80000000800 */
[----:B------:R0:W-:Y:S01]  /*30f50*/  STL [R1+0x664], R0 ;  /* 0x0006640001007387 */ /* 0x0001e20000100800 */
[----:B------:R-:W-:Y:S02]  /*30f60*/  F2FP.SATFINITE.E5M2.F32.PACK_AB_MERGE_C R248, R217, R218, RZ ;  /* 0x000000dad9f8723e */ /* 0x000fe400048060ff */
[----:B------:R-:W-:Y:S01]  /*30f70*/  F2FP.SATFINITE.E5M2.F32.PACK_AB_MERGE_C R249, R215, R216, RZ ;  /* 0x000000d8d7f9723e */ /* 0x000fe200048060ff */
[----:B0-----:R-:W-:Y:S01]  /*30f80*/  VIADD R0, R0, UR5 ;  /* 0x0000000500007c36 */ /* 0x001fe20008000000 */
[----:B------:R-:W-:Y:S01]  /*30f90*/  F2FP.SATFINITE.E5M2.F32.PACK_AB_MERGE_C R247, R213, R214, RZ ;  /* 0x000000d6d5f7723e */ /* 0x000fe200048060ff */
[----:B------:R-:W-:Y:S01]  /*30fa0*/  ULDC UR5, c[0x0][0x248] ;  /* 0x0000920000057ab9 */ /* 0x000fe20000000800 */
[----:B------:R-:W-:Y:S02]  /*30fb0*/  F2FP.SATFINITE.E5M2.F32.PACK_AB_MERGE_C R246, R210, R212, RZ ;  /* 0x000000d4d2f6723e */ /* 0x000fe400048060ff */
[----:B----4-:R-:W-:-:S05]  /*30fc0*/  F2FP.SATFINITE.E5M2.F32.PACK_AB_MERGE_C R2, R200, R201, RZ ;  /* 0x000000c9c802723e */ /* 0x010fca00048060ff */
[----:B------:R0:W-:Y:S04]  /*30fd0*/  STL [R1+0xd44], R2 ;  /* 0x000d440201007387 */ /* 0x0001e80000100800 */
[----:B------:R-:W4:Y:S04]  /*30fe0*/  LDL.LU R218, [R1+0x420] ;  /* 0x0004200001da7983 */ /* 0x000f280000300800 */
[----:B------:R-:W4:Y:S01]  /*30ff0*/  LDL.LU R217, [R1+0x424] ;  /* 0x0004240001d97983 */ /* 0x000f220000300800 */
[----:B0-----:R-:W-:-:S05]  /*31000*/  F2FP.SATFINITE.E5M2.F32.PACK_AB_MERGE_C R2, R193, R194, RZ ;  /* 0x000000c2c102723e */ /* 0x001fca00048060ff */
[----:B------:R-:W-:Y:S04]  /*31010*/  STL [R1+0x8ec], R2 ;  /* 0x0008ec0201007387 */ /* 0x000fe80000100800 */
[----:B------:R0:W-:Y:S04]  /*31020*/  STL [R1+0x668], R0 ;  /* 0x0006680001007387 */ /* 0x0001e80000100800 */
[----:B------:R-:W4:Y:S04]  /*31030*/  LDL.LU R216, [R1+0x428] ;  /* 0x0004280001d87983 */ /* 0x000f280000300800 */
[----:B------:R-:W4:Y:S04]  /*31040*/  LDL.LU R215, [R1+0x42c] ;  /* 0x00042c0001d77983 */ /* 0x000f280000300800 */
[----:B------:R-:W4:Y:S04]  /*31050*/  LDL.LU R214, [R1+0x430] ;  /* 0x0004300001d67983 */ /* 0x000f280000300800 */
[----:B------:R-:W4:Y:S04]  /*31060*/  LDL.LU R213, [R1+0x434] ;  /* 0x0004340001d57983 */ /* 0x000f280000300800 */
[----:B------:R-:W4:Y:S04]  /*31070*/  LDL.LU R212, [R1+0x438] ;  /* 0x0004380001d47983 */ /* 0x000f280000300800 */
[----:B------:R-:W4:Y:S04]  /*31080*/  LDL.LU R210, [R1+0x43c] ;  /* 0x00043c0001d27983 */ /* 0x000f280000300800 */
[----:B------:R-:W4:Y:S01]  /*31090*/  LDL.LU R194, [R1+0x440] ;  /* 0x0004400001c27983 */ /* 0x000f220000300800 */
[----:B------:R-:W-:-:S03]  /*310a0*/  F2FP.SATFINITE.E5M2.F32.PACK_AB_MERGE_C R242, R208, R209, RZ ;  /* 0x000000d1d0f2723e */ /* 0x000fc600048060ff */
[----:B------:R-:W4:Y:S01]  /*310b0*/  LDL.LU R193, [R1+0x444] ;  /* 0x0004440001c17983 */ /* 0x000f220000300800 */
[----:B0-----:R-:W-:Y:S01]  /*310c0*/  VIADD R0, R0, UR5 ;  /* 0x0000000500007c36 */ /* 0x001fe20008000000 */
[----:B------:R-:W-:Y:S01]  /*310d0*/  F2FP.SATFINITE.E5M2.F32.PACK_AB_MERGE_C R241, R206, R207, RZ ;  /* 0x000000cfcef1723e */ /* 0x000fe200048060ff */
[----:B------:R-:W-:Y:S01]  /*310e0*/  ULDC UR5, c[0x0][0x248] ;  /* 0x0000920000057ab9 */ /* 0x000fe20000000800 */
[----:B------:R-:W4:Y:S01]  /*310f0*/  LDL.LU R209, [R1+0x448] ;  /* 0x0004480001d17983 */ /* 0x000f220000300800 */
[----:B------:R-:W-:Y:S02]  /*31100*/  F2FP.SATFINITE.E5M2.F32.PACK_AB_MERGE_C R226, R202, R203, RZ ;  /* 0x000000cbcae2723e */ /* 0x000fe400048060ff */
[----:B---3--:R-:W-:-:S05]  /*31110*/  F2FP.SATFINITE.E5M2.F32.PACK_AB_MERGE_C R2, R192, R199, RZ ;  /* 0x000000c7c002723e */ /* 0x008fca00048060ff */
[----:B------:R-:W-:Y:S04]  /*31120*/  STL [R1+0x8f0], R2 ;  /* 0x0008f00201007387 */ /* 0x000fe80000100800 */
        /* <DEDUP_REMOVED lines=8> */
[----:B0-----:R-:W-:Y:S01]  /*311b0*/  VIADD R0, R0, UR5 ;  /* 0x0000000500007c36 */ /* 0x001fe20008000000 */
[----:B------:R-:W-:Y:S01]  /*311c0*/  ULDC UR5, c[0x0][0x248] ;  /* 0x0000920000057ab9 */ /* 0x000fe20000000800 */
[----:B--2---:R-:W-:-:S05]  /*311d0*/  F2FP.SATFINITE.E5M2.F32.PACK_AB_MERGE_C R3, R197, R198, RZ ;  /* 0x000000c6c503723e */ /* 0x004fca00048060ff */
[----:B------:R-:W-:Y:S01]  /*311e0*/  STL [R1+0x8e4], R3 ;  /* 0x0008e40301007387 */ /* 0x000fe20000100800 */
[----:B------:R-:W-:-:S03]  /*311f0*/  F2FP.SATFINITE.E5M2.F32.PACK_AB_MERGE_C R2, R195, R196, RZ ;  /* 0x000000c4c302723e */ /* 0x000fc600048060ff */
[----:B------:R-:W2:Y:S04]  /*31200*/  LDL.LU R205, [R1+0x468] ;  /* 0x0004680001cd7983 */ /* 0x000ea80000300800 */
[----:B------:R-:W-:Y:S04]  /*31210*/  STL [R1+0x8e8], R2 ;  /* 0x0008e80201007387 */ /* 0x000fe80000100800 */
[----:B------:R-:W2:Y:S04]  /*31220*/  LDL.LU R204, [R1+0x46c] ;  /* 0x00046c0001cc7983 */ /* 0x000ea80000300800 */
[----:B------:R-:W2:Y:S04]  /*31230*/  LDL.LU R203, [R1+0x470] ;  /* 0x0004700001cb7983 */ /* 0x000ea80000300800 */
[----:B------:R0:W-:Y:S04]  /*31240*/  STL [R1+0x404], R0 ;  /* 0x0004040001007387 */ /* 0x0001e80000100800 */
[----:B------:R-:W2:Y:S04]  /*31250*/  LDL.LU R202, [R1+0x474] ;  /* 0x0004740001ca7983 */ /* 0x000ea80000300800 */
[----:B------:R-:W2:Y:S04]  /*31260*/  LDL.LU R198, [R1+0x478] ;  /* 0x0004780001c67983 */ /* 0x000ea80000300800 */
[----:B------:R-:W2:Y:S04]  /*31270*/  LDL.LU R197, [R1+0x47c] ;  /* 0x00047c0001c57983 */ /* 0x000ea80000300800 */
[----:B------:R-:W2:Y:S04]  /*31280*/  LDL.LU R196, [R1+0x480] ;  /* 0x0004800001c47983 */ /* 0x000ea80000300800 */
[----:B------:R-:W2:Y:S01]  /*31290*/  LDL.LU R195, [R1+0x484] ;  /* 0x0004840001c37983 */ /* 0x000ea20000300800 */
[----:B0-----:R-:W-:Y:S01]  /*312a0*/  VIADD R0, R0, UR5 ;  /* 0x0000000500007c36 */ /* 0x001fe20008000000 */
[----:B------:R-:W-:Y:S01]  /*312b0*/  ULDC UR5, c[0x0][0x248] ;  /* 0x0000920000057ab9 */ /* 0x000fe20000000800 */
[----:B----4-:R-:W-:-:S05]  /*312c0*/  F2FP.SATFINITE.E5M2.F32.PACK_AB_MERGE_C R3, R217, R218, RZ ;  /* 0x000000dad903723e */ /* 0x010fca00048060ff */
[----:B------:R0:W-:Y:S01]  /*312d0*/  STL [R1+0x8dc], R3 ;  /* 0x0008dc0301007387 */ /* 0x0001e20000100800 */
[----:B------:R-:W-:-:S05]  /*312e0*/  F2FP.SATFINITE.E5M2.F32.PACK_AB_MERGE_C R2, R215, R216, RZ ;  /* 0x000000d8d702723e */ /* 0x000fca00048060ff */
[----:B------:R1:W-:Y:S01]  /*312f0*/  STL [R1+0x8e0], R2 ;  /* 0x0008e00201007387 */ /* 0x0003e20000100800 */
[----:B0-----:R-:W-:-:S05]  /*31300*/  F2FP.SATFINITE.E5M2.F32.PACK_AB_MERGE_C R3, R213, R214, RZ ;  /* 0x000000d6d503723e */ /* 0x001fca00048060ff */
[----:B------:R-:W-:Y:S01]  /*31310*/  STL [R1+0x8d8], R3 ;  /* 0x0008d80301007387 */ /* 0x000fe20000100800 */
[----:B-1----:R-:W-:-:S03]  /*31320*/  F2FP.SATFINITE.E5M2.F32.PACK_AB_MERGE_C R2, R210, R212, RZ ;  /* 0x000000d4d202723e */ /* 0x002fc600048060ff */
[----:B------:R-:W-:Y:S04]  /*31330*/  STL [R1+0x408], R0 ;  /* 0x0004080001007387 */ /* 0x000fe80000100800 */
[----:B------:R0:W-:Y:S02]  /*31340*/  STL [R1+0x8d4], R2 ;  /* 0x0008d40201007387 */ /* 0x0001e40000100800 */
[----:B0-----:R-:W-:Y:S02]  /*31350*/  F2FP.SATFINITE.E5M2.F32.PACK_AB_MERGE_C R2, R193, R194, RZ ;  /* 0x000000c2c102723e */ /* 0x001fe400048060ff */
[----:B------:R-:W4:Y:S01]  /*31360*/  LDL.LU R194, [R1+0x488] ;  /* 0x0004880001c27983 */ /* 0x000f220000300800 */
[----:B------:R-:W-:Y:S01]  /*31370*/  VIADD R0, R0, UR5 ;  /* 0x0000000500007c36 */ /* 0x000fe20008000000 */
[----:B------:R-:W-:-:S02]  /*31380*/  ULDC UR5, c[0x0][0x248] ;  /* 0x0000920000057ab9 */ /* 0x000fc40000000800 */
[----:B------:R-:W4:Y:S04]  /*31390*/  LDL.LU R193, [R1+0x48c] ;  /* 0x00048c0001c17983 */ /* 0x000f280000300800 */
[----:B------:R-:W-:Y:S04]  /*313a0*/  STL [R1+0x8d0], R2 ;  /* 0x0008d00201007387 */ /* 0x000fe80000100800 */
[----:B------:R0:W-:Y:S02]  /*313b0*/  STL [R1+0x40c], R0 ;  /* 0x00040c0001007387 */ /* 0x0001e40000100800 */
[----:B0-----:R-:W-:Y:S01]  /*313c0*/  VIADD R0, R0, UR5 ;  /* 0x0000000500007c36 */ /* 0x001fe20008000000 */
[----:B------:R-:W-:Y:S01]  /*313d0*/  ULDC UR5, c[0x0][0x248] ;  /* 0x0000920000057ab9 */ /* 0x000fe20000000800 */
[----:B---3--:R-:W-:-:S05]  /*313e0*/  F2FP.SATFINITE.E5M2.F32.PACK_AB_MERGE_C R2, R208, R209, RZ ;  /* 0x000000d1d002723e */ /* 0x008fca00048060ff */
[----:B------:R0:W-:Y:S01]  /*313f0*/  STL [R1+0x8cc], R2 ;  /* 0x0008cc0201007387 */ /* 0x0001e20000100800 */
[----:B------:R-:W-:-:S05]  /*31400*/  F2FP.SATFINITE.E5M2.F32.PACK_AB_MERGE_C R3, R206, R207, RZ ;  /* 0x000000cfce03723e */ /* 0x000fca00048060ff */
[----:B------:R-:W-:Y:S01]  /*31410*/  STL [R1+0x8c0], R3 ;  /* 0x0008c00301007387 */ /* 0x000fe20000100800 */
[----:B0-----:R-:W-:-:S03]  /*31420*/  F2FP.SATFINITE.E5M2.F32.PACK_AB_MERGE_C R2, R200, R201, RZ ;  /* 0x000000c9c802723e */ /* 0x001fc600048060ff */
[----:B------:R0:W-:Y:S04]  /*31430*/  STL [R1+0x410], R0 ;  /* 0x0004100001007387 */ /* 0x0001e80000100800 */
[----:B------:R1:W-:Y:S04]  /*31440*/  STL [R1+0x8c4], R2 ;  /* 0x0008c40201007387 */ /* 0x0003e80000100800 */
[----:B------:R-:W3:Y:S01]  /*31450*/  LDL.LU R201, [R1+0x490] ;  /* 0x0004900001c97983 */ /* 0x000ee20000300800 */
[----:B0-----:R-:W-:Y:S01]  /*31460*/  VIADD R0, R0, UR5 ;  /* 0x0000000500007c36 */ /* 0x001fe20008000000 */
[----:B------:R-:W-:-:S02]  /*31470*/  ULDC UR5, c[0x0][0x248] ;  /* 0x0000920000057ab9 */ /* 0x000fc40000000800 */
[----:B------:R-:W3:Y:S01]  /*31480*/  LDL.LU R200, [R1+0x494] ;  /* 0x0004940001c87983 */ /* 0x000ee20000300800 */
[----:B-1----:R-:W-:-:S05]  /*31490*/  F2FP.SATFINITE.E5M2.F32.PACK_AB_MERGE_C R2, R192, R199, RZ ;  /* 0x000000c7c002723e */ /* 0x002fca00048060ff */
[----:B------:R2:W-:Y:S04]  /*314a0*/  STL [R1+0x8b0], R2 ;  /* 0x0008b00201007387 */ /* 0x0005e80000100800 */
[----:B------:R0:W-:Y:S04]  /*314b0*/  STL [R1+0x414], R0 ;  /* 0x0004140001007387 */ /* 0x0001e80000100800 */
[----:B------:R-:W3:Y:S04]  /*314c0*/  LDL.LU R199, [R1+0x498] ;  /* 0x0004980001c77983 */ /* 0x000ee80000300800 */
[----:B------:R-:W3:Y:S01]  /*314d0*/  LDL.LU R192, [R1+0x49c] ;  /* 0x00049c0001c07983 */ /* 0x000ee20000300800 */
[----:B--2---:R-:W-:Y:S01]  /*314e0*/  F2FP.SATFINITE.E5M2.F32.PACK_AB_MERGE_C R2, R204, R205, RZ ;  /* 0x000000cdcc02723e */ /* 0x004fe200048060ff */
[----:B0-----:R-:W-:Y:S01]  /*314f0*/  VIADD R0, R0, UR5 ;  /* 0x0000000500007c36 */ /* 0x001fe20008000000 */
[----:B------:R-:W-:-:S03]  /*31500*/  ULDC UR5, c[0x0][0x248] ;  /* 0x0000920000057ab9 */ /* 0x000fc60000000800 */
[----:B------:R0:W-:Y:S01]  /*31510*/  STL [R1+0x8b8], R2 ;  /* 0x0008b80201007387 */ /* 0x0001e20000100800 */
[----:B------:R-:W-:-:S05]  /*31520*/  F2FP.SATFINITE.E5M2.F32.PACK_AB_MERGE_C R3, R202, R203, RZ ;  /* 0x000000cbca03723e */ /* 0x000fca00048060ff */
[----:B------:R-:W-:Y:S01]  /*31530*/  STL [R1+0x7fc], R3 ;  /* 0x0007fc0301007387 */ /* 0x000fe20000100800 */
[----:B0-----:R-:W-:-:S03]  /*31540*/  F2FP.SATFINITE.E5M2.F32.PACK_AB_MERGE_C R2, R197, R198, RZ ;  /* 0x000000c6c502723e */ /* 0x001fc600048060ff */
[----:B------:R0:W-:Y:S04]  /*31550*/  STL [R1+0x418], R0 ;  /* 0x0004180001007387 */ /* 0x0001e80000100800 */
[----:B------:R1:W-:Y:S04]  /*31560*/  STL [R1+0x7f4], R2 ;  /* 0x0007f40201007387 */ /* 0x0003e80000100800 */
[----:B------:R-:W2:Y:S01]  /*31570*/  LDL.LU R218, [R1+0x4a0] ;  /* 0x0004a00001da7983 */ /* 0x000ea20000300800 */
[----:B0-----:R-:W-:Y:S01]  /*31580*/  VIADD R0, R0, UR5 ;  /* 0x0000000500007c36 */ /* 0x001fe20008000000 */
[----:B------:R-:W-:-:S02]  /*31590*/  ULDC UR5, c[0x0][0x248] ;  /* 0x0000920000057ab9 */ /* 0x000fc40000000800 */
[----:B------:R-:W2:Y:S01]  /*315a0*/  LDL.LU R217, [R1+0x4a4] ;  /* 0x0004a40001d97983 */ /* 0x000ea20000300800 */
[----:B-1----:R-:W-:-:S05]  /*315b0*/  F2FP.SATFINITE.E5M2.F32.PACK_AB_MERGE_C R2, R195, R196, RZ ;  /* 0x000000c4c302723e */ /* 0x002fca00048060ff */
[----:B------:R-:W-:Y:S04]  /*315c0*/  STL [R1+0x7f0], R2 ;  /* 0x0007f00201007387 */ /* 0x000fe80000100800 */
[----:B------:R0:W-:Y:S04]  /*315d0*/  STL [R1+0x41c], R0 ;  /* 0x00041c0001007387 */ /* 0x0001e80000100800 */
[----:B------:R-:W2:Y:S04]  /*315e0*/  LDL.LU R216, [R1+0x4a8] ;  /* 0x0004a80001d87983 */ /* 0x000ea80000300800 */
[----:B------:R-:W2:Y:S04]  /*315f0*/  LDL.LU R215, [R1+0x4ac] ;  /* 0x0004ac0001d77983 */ /* 0x000ea80000300800 */
[----:B------:R-:W2:Y:S04]  /*31600*/  LDL.LU R214, [R1+0x4b0] ;  /* 0x0004b00001d67983 */ /* 0x000ea80000300800 */
[----:B------:R-:W2:Y:S04]  /*31610*/  LDL.LU R213, [R1+0x4b4] ;  /* 0x0004b40001d57983 */ /* 0x000ea80000300800 */
[----:B------:R-:W2:Y:S04]  /*31620*/  LDL.LU R197, [R1+0x4b8] ;  /* 0x0004b80001c57983 */ /* 0x000ea80000300800 */
[----:B------:R-:W2:Y:S01]  /*31630*/  LDL.LU R195, [R1+0x4bc] ;  /* 0x0004bc0001c37983 */ /* 0x000ea20000300800 */
[----:B0-----:R-:W-:Y:S01]  /*31640*/  VIADD R0, R0, UR5 ;  /* 0x0000000500007c36 */ /* 0x001fe20008000000 */
[----:B------:R-:W-:-:S02]  /*31650*/  ULDC UR5, c[0x0][0x248] ;  /* 0x0000920000057ab9 */ /* 0x000fc40000000800 */
[----:B------:R-:W2:Y:S01]  /*31660*/  LDL.LU R212, [R1+0x4c0] ;  /* 0x0004c00001d47983 */ /* 0x000ea20000300800 */
[----:B----4-:R-:W-:-:S05]  /*31670*/  F2FP.SATFINITE.E5M2.F32.PACK_AB_MERGE_C R2, R193, R194, RZ ;  /* 0x000000c2c102723e */ /* 0x010fca00048060ff */
[----:B------:R-:W-:Y:S04]  /*31680*/  STL [R1+0x7ec], R2 ;  /* 0x0007ec0201007387 */ /* 0x000fe80000100800 */
[----:B------:R-:W4:Y:S04]  /*31690*/  LDL.LU R210, [R1+0x4c4] ;  /* 0x0004c40001d27983 */ /* 0x000f280000300800 */
[----:B------:R-:W4:Y:S04]  /*316a0*/  LDL.LU R209, [R1+0x4c8] ;  /* 0x0004c80001d17983 */ /* 0x000f280000300800 */
[----:B------:R0:W-:Y:S04]  /*316b0*/  STL [R1+0x420], R0 ;  /* 0x0004200001007387 */ /* 0x0001e80000100800 */
        /* <DEDUP_REMOVED lines=8> */
[----:B------:R2:W-:Y:S04]  /*31740*/  STL [R1+0x7e4], R3 ;  /* 0x0007e40301007387 */ /* 0x0005e80000100800 */
[----:B------:R-:W3:Y:S01]  /*31750*/  LDL.LU R207, [R1+0x4e0] ;  /* 0x0004e00001cf7983 */ /* 0x000ee20000300800 */
[----:B------:R-:W-:-:S05]  /*31760*/  F2FP.SATFINITE.E5M2.F32.PACK_AB_MERGE_C R2, R192, R199, RZ ;  /* 0x000000c7c002723e */ /* 0x000fca00048060ff */
        /* <DEDUP_REMOVED lines=11> */
[----:B------:R-:W2:Y:S01]  /*31820*/  LDL.LU R192, [R1+0x504] ;  /* 0x0005040001c07983 */ /* 0x000ea20000300800 */
[----:B0-----:R-:W-:Y:S01]  /*31830*/  VIADD R0, R0, UR5 ;  /* 0x0000000500007c36 */ /* 0x001fe20008000000 */
[----:B------:R-:W-:Y:S02]  /*31840*/  ULDC UR5, c[0x0][0x248] ;  /* 0x0000920000057ab9 */ /* 0x000fe40000000800 */
[----:B------:R0:W-:Y:S01]  /*31850*/  STL [R1+0x7d8], R3 ;  /* 0x0007d80301007387 */ /* 0x0001e20000100800 */
[----:B------:R-:W-:-:S05]  /*31860*/  F2FP.SATFINITE.E5M2.F32.PACK_AB_MERGE_C R2, R215, R216, RZ ;  /* 0x000000d8d702723e */ /* 0x000fca00048060ff */
[----:B------:R1:W-:Y:S01]  /*31870*/  STL [R1+0x7e0], R2 ;  /* 0x0007e00201007387 */ /* 0x0003e20000100800 */
[----:B0-----:R-:W-:-:S05]  /*31880*/  F2FP.SATFINITE.E5M2.F32.PACK_AB_MERGE_C R3, R213, R214, RZ ;  /* 0x000000d6d503723e */ /* 0x001fca00048060ff */
[----:B------:R-:W-:Y:S01]  /*31890*/  STL [R1+0x7d4], R3 ;  /* 0x0007d40301007387 */ /* 0x000fe20000100800 */
[----:B-1----:R-:W-:-:S03]  /*318a0*/  F2FP.SATFINITE.E5M2.F32.PACK_AB_MERGE_C R2, R195, R197, RZ ;  /* 0x000000c5c302723e */ /* 0x002fc600048060ff */
[----:B------:R0:W-:Y:S04]  /*318b0*/  STL [R1+0x428], R0 ;  /* 0x0004280001007387 */ /* 0x0001e80000100800 */
[----:B------:R-:W2:Y:S04]  /*318c0*/  LDL.LU R197, [R1+0x508] ;  /* 0x0005080001c57983 */ /* 0x000ea80000300800 */
[----:B------:R1:W-:Y:S04]  /*318d0*/  STL [R1+0x7c8], R2 ;  /* 0x0007c80201007387 */ /* 0x0003e80000100800 */
[----:B------:R-:W2:Y:S01]  /*318e0*/  LDL.LU R195, [R1+0x50c] ;  /* 0x00050c0001c37983 */ /* 0x000ea20000300800 */
[----:B0-----:R-:W-:Y:S01]  /*318f0*/  VIADD R0, R0, UR5 ;  /* 0x0000000500007c36 */ /* 0x001fe20008000000 */
[----:B------:R-:W-:Y:S01]  /*31900*/  ULDC UR5, c[0x0][0x248] ;  /* 0x0000920000057ab9 */ /* 0x000fe20000000800 */
[----:B----4-:R-:W-:-:S05]  /*31910*/  F2FP.SATFINITE.E5M2.F32.PACK_AB_MERGE_C R3, R210, R212, RZ ;  /* 0x000000d4d203723e */ /* 0x010fca00048060ff */
[----:B------:R-:W-:Y:S04]  /*31920*/  STL [R1+0x7c0], R3 ;  /* 0x0007c00301007387 */ /* 0x000fe80000100800 */
[----:B------:R0:W-:Y:S01]  /*31930*/  STL [R1+0x42c], R0 ;  /* 0x00042c0001007387 */ /* 0x0001e20000100800 */
[----:B-1----:R-:W-:-:S05]  /*31940*/  F2FP.SATFINITE.E5M2.F32.PACK_AB_MERGE_C R2, R208, R209, RZ ;  /* 0x000000d1d002723e */ /* 0x002fca00048060ff */
[----:B------:R1:W-:Y:S01]  /*31950*/  STL [R1+0x7b0], R2 ;  /* 0x0007b00201007387 */ /* 0x0003e20000100800 */
[----:B0-----:R-:W-:Y:S01]  /*31960*/  VIADD R0, R0, UR5 ;  /* 0x0000000500007c36 */ /* 0x001fe20008000000 */
[----:B------:R-:W-:Y:S01]  /*31970*/  F2FP.SATFINITE.E5M2.F32.PACK_AB_MERGE_C R3, R196, R198, RZ ;  /* 0x000000c6c403723e */ /* 0x000fe200048060ff */
[----:B------:R-:W-:-:S04]  /*31980*/  ULDC UR5, c[0x0][0x248] ;  /* 0x0000920000057ab9 */ /* 0x000fc80000000800 */
[----:B------:R-:W-:Y:S01]  /*31990*/  STL [R1+0x7a8], R3 ;  /* 0x0007a80301007387 */ /* 0x000fe20000100800 */
[----:B-1----:R-:W-:-:S03]  /*319a0*/  F2FP.SATFINITE.E5M2.F32.PACK_AB_MERGE_C R2, R193, R194, RZ ;  /* 0x000000c2c102723e */ /* 0x002fc600048060ff */
[----:B------:R0:W-:Y:S04]  /*319b0*/  STL [R1+0x430], R0 ;  /* 0x0004300001007387 */ /* 0x0001e80000100800 */
[----:B------:R-:W4:Y:S04]  /*319c0*/  LDL.LU R198, [R1+0x510] ;  /* 0x0005100001c67983 */ /* 0x000f280000300800 */
[----:B------:R1:W-:Y:S04]  /*319d0*/  STL [R1+0x7ac], R2 ;  /* 0x0007ac0201007387 */ /* 0x0003e80000100800 */
[----:B------:R-:W4:Y:S04]  /*319e0*/  LDL.LU R196, [R1+0x514] ;  /* 0x0005140001c47983 */ /* 0x000f280000300800 */
[----:B------:R-:W4:Y:S04]  /*319f0*/  LDL.LU R194, [R1+0x518] ;  /* 0x0005180001c27983 */ /* 0x000f280000300800 */
[----:B------:R-:W4:Y:S01]  /*31a00*/  LDL.LU R193, [R1+0x51c] ;  /* 0x00051c0001c17983 */ /* 0x000f220000300800 */
[----:B0-----:R-:W-:Y:S01]  /*31a10*/  VIADD R0, R0, UR5 ;  /* 0x0000000500007c36 */ /* 0x001fe20008000000 */
[----:B------:R-:W-:Y:S01]  /*31a20*/  ULDC UR5, c[0x0][0x248] ;  /* 0x0000920000057ab9 */ /* 0x000fe20000000800 */
[----:B---3--:R-:W-:-:S05]  /*31a30*/  F2FP.SATFINITE.E5M2.F32.PACK_AB_MERGE_C R3, R206, R207, RZ ;  /* 0x000000cfce03723e */ /* 0x008fca00048060ff */
[----:B------:R0:W-:Y:S01]  /*31a40*/  STL [R1+0x4e4], R3 ;  /* 0x0004e40301007387 */ /* 0x0001e20000100800 */
[----:B-1----:R-:W-:-:S03]  /*31a50*/  F2FP.SATFINITE.E5M2.F32.PACK_AB_MERGE_C R2, R204, R205, RZ ;  /* 0x000000cdcc02723e */ /* 0x002fc600048060ff */
[----:B------:R1:W-:Y:S04]  /*31a60*/  STL [R1+0x434], R0 ;  /* 0x0004340001007387 */ /* 0x0003e80000100800 */
[----:B------:R3:W-:Y:S01]  /*31a70*/  STL [R1+0x4e8], R2 ;  /* 0x0004e80201007387 */ /* 0x0007e20000100800 */
[----:B0-----:R-:W-:Y:S01]  /*31a80*/  F2FP.SATFINITE.E5M2.F32.PACK_AB_MERGE_C R3, R202, R203, RZ ;  /* 0x000000cbca03723e */ /* 0x001fe200048060ff */
[----:B-1----:R-:W-:Y:S01]  /*31a90*/  VIADD R0, R0, UR5 ;  /* 0x0000000500007c36 */ /* 0x002fe20008000000 */
[----:B------:R-:W-:-:S03]  /*31aa0*/  ULDC UR5, c[0x0][0x248] ;  /* 0x0000920000057ab9 */ /* 0x000fc60000000800 */
[----:B------:R-:W-:Y:S01]  /*31ab0*/  STL [R1+0x4e0], R3 ;  /* 0x0004e00301007387 */ /* 0x000fe20000100800 */
[----:B---3--:R-:W-:-:S03]  /*31ac0*/  F2FP.SATFINITE.E5M2.F32.PACK_AB_MERGE_C R2, R200, R201, RZ ;  /* 0x000000c9c802723e */ /* 0x008fc600048060ff */
[----:B------:R0:W-:Y:S04]  /*31ad0*/  STL [R1+0x438], R0 ;  /* 0x0004380001007387 */ /* 0x0001e80000100800 */
[----:B------:R2:W-:Y:S04]  /*31ae0*/  STL [R1+0x4dc], R2 ;  /* 0x0004dc0201007387 */ /* 0x0005e80000100800 */
[----:B------:R-:W3:Y:S01]  /*31af0*/  LDL.LU R218, [R1+0x520] ;  /* 0x0005200001da7983 */ /* 0x000ee20000300800 */
[----:B0-----:R-:W-:Y:S01]  /*31b00*/  VIADD R0, R0, UR5 ;  /* 0x0000000500007c36 */ /* 0x001fe20008000000 */
[----:B------:R-:W-:-:S02]  /*31b10*/  ULDC UR5, c[0x0][0x248] ;  /* 0x0000920000057ab9 */ /* 0x000fc40000000800 */
[----:B------:R-:W3:Y:S01]  /*31b20*/  LDL.LU R217, [R1+0x524] ;  /* 0x0005240001d97983 */ /* 0x000ee20000300800 */
[----:B--2---:R-:W-:-:S05]  /*31b30*/  F2FP.SATFINITE.E5M2.F32.PACK_AB_MERGE_C R2, R192, R199, RZ ;  /* 0x000000c7c002723e */ /* 0x004fca00048060ff */
[----:B------:R-:W-:Y:S04]  /*31b40*/  STL [R1+0x4d8], R2 ;  /* 0x0004d80201007387 */ /* 0x000fe80000100800 */
[----:B------:R0:W-:Y:S04]  /*31b50*/  STL [R1+0x43c], R0 ;  /* 0x00043c0001007387 */ /* 0x0001e80000100800 */
[----:B------:R-:W2:Y:S04]  /*31b60*/  LDL.LU R216, [R1+0x528] ;  /* 0x0005280001d87983 */ /* 0x000ea80000300800 */
[----:B------:R-:W2:Y:S04]  /*31b70*/  LDL.LU R215, [R1+0x52c] ;  /* 0x00052c0001d77983 */ /* 0x000ea80000300800 */
[----:B------:R-:W2:Y:S04]  /*31b80*/  LDL.LU R201, [R1+0x530] ;  /* 0x0005300001c97983 */ /* 0x000ea80000300800 */
[----:B------:R-:W2:Y:S01]  /*31b90*/  LDL.LU R192, [R1+0x534] ;  /* 0x0005340001c07983 */ /* 0x000ea20000300800 */
[----:B0-----:R-:W-:Y:S01]  /*31ba0*/  VIADD R0, R0, UR5 ;  /* 0x0000000500007c36 */ /* 0x001fe20008000000 */
[----:B------:R-:W-:-:S02]  /*31bb0*/  ULDC UR5, c[0x0][0x248] ;  /* 0x0000920000057ab9 */ /* 0x000fc40000000800 */
[----:B------:R-:W2:Y:S01]  /*31bc0*/  LDL.LU R214, [R1+0x538] ;  /* 0x0005380001d67983 */ /* 0x000ea20000300800 */
[----:B------:R-:W-:-:S05]  /*31bd0*/  F2FP.SATFINITE.E5M2.F32.PACK_AB_MERGE_C R2, R195, R197, RZ ;  /* 0x000000c5c302723e */ /* 0x000fca00048060ff */
        /* <DEDUP_REMOVED lines=12> */
[----:B------:R-:W-:Y:S01]  /*31ca0*/  STL [R1+0x4c8], R3 ;  /* 0x0004c80301007387 */ /* 0x000fe20000100800 */
[----:B------:R-:W-:-:S03]  /*31cb0*/  F2FP.SATFINITE.E5M2.F32.PACK_AB_MERGE_C R2, R193, R194, RZ ;  /* 0x000000c2c102723e */ /* 0x000fc600048060ff */
[----:B------:R-:W4:Y:S04]  /*31cc0*/  LDL.LU R209, [R1+0x558] ;  /* 0x0005580001d17983 */ /* 0x000f280000300800 */
        /* <DEDUP_REMOVED lines=16> */
[----:B------:R0:W-:Y:S01]  /*31dd0*/  STL [R1+0x4c0], R2 ;  /* 0x0004c00201007387 */ /* 0x0001e20000100800 */
[----:B--2---:R-:W-:-:S05]  /*31de0*/  F2FP.SATFINITE.E5M2.F32.PACK_AB_MERGE_C R3, R215, R216, RZ ;  /* 0x000000d8d703723e */ /* 0x004fca00048060ff */
[----:B------:R-:W-:Y:S01]  /*31df0*/  STL [R1+0x4c4], R3 ;  /* 0x0004c40301007387 */ /* 0x000fe20000100800 */
[----:B0-----:R-:W-:-:S03]  /*31e00*/  F2FP.SATFINITE.E5M2.F32.PACK_AB_MERGE_C R2, R192, R201, RZ ;  /* 0x000000c9c002723e */ /* 0x001fc600048060ff */
[----:B------:R-:W2:Y:S04]  /*31e10*/  LDL.LU R201, [R1+0x588] ;  /* 0x0005880001c97983 */ /* 0x000ea80000300800 */
[----:B------:R-:W2:Y:S04]  /*31e20*/  LDL.LU R192, [R1+0x58c] ;  /* 0x00058c0001c07983 */ /* 0x000ea80000300800 */
[----:B------:R0:W-:Y:S04]  /*31e30*/  STL [R1+0x4b8], R2 ;  /* 0x0004b80201007387 */ /* 0x0001e80000100800 */
[----:B------:R1:W-:Y:S01]  /*31e40*/  STL [R1+0x448], R0 ;  /* 0x0004480001007387 */ /* 0x0003e20000100800 */
[----:B0-----:R-:W-:Y:S01]  /*31e50*/  F2FP.SATFINITE.E5M2.F32.PACK_AB_MERGE_C R2, R213, R214, RZ ;  /* 0x000000d6d502723e */ /* 0x001fe200048060ff */
[----:B-1----:R-:W-:-:S04]  /*31e60*/  VIADD R0, R0, UR5 ;  /* 0x0000000500007c36 */ /* 0x002fc80008000000 */
[----:B------:R0:W-:Y:S01]  /*31e70*/  STL [R1+0x4b4], R2 ;  /* 0x0004b40201007387 */ /* 0x0001e20000100800 */
[----:B------:R-:W-:Y:S01]  /*31e80*/  ULDC UR5, c[0x0][0x248] ;  /* 0x0000920000057ab9 */ /* 0x000fe20000000800 */
        /* <DEDUP_REMOVED lines=14> */
[----:B0-----:R-:W-:Y:S01]  /*31f70*/  VIADD R0, R0, UR5 ;  /* 0x0000000500007c36 */ /* 0x001fe20008000000 */
[----:B------:R-:W-:Y:S01]  /*31f80*/  ULDC UR5, c[0x0][0x248] ;  /* 0x0000920000057ab9 */ /* 0x000fe20000000800 */
[----:B----4-:R-:W-:-:S05]  /*31f90*/  F2FP.SATFINITE.E5M2.F32.PACK_AB_MERGE_C R2, R208, R209, RZ ;  /* 0x000000d1d002723e */ /* 0x010fca00048060ff */
[----:B------:R0:W-:Y:S01]  /*31fa0*/  STL [R1+0x4a8], R2 ;  /* 0x0004a80201007387 */ /* 0x0001e20000100800 */
[----:B------:R-:W-:-:S05]  /*31fb0*/  F2FP.SATFINITE.E5M2.F32.PACK_AB_MERGE_C R3, R206, R207, RZ ;  /* 0x000000cfce03723e */ /* 0x000fca00048060ff */
[----:B------:R1:W-:Y:S01]  /*31fc0*/  STL [R1+0x49c], R3 ;  /* 0x00049c0301007387 */ /* 0x0003e20000100800 */
[----:B0-----:R-:W-:-:S03]  /*31fd0*/  F2FP.SATFINITE.E5M2.F32.PACK_AB_MERGE_C R2, R204, R205, RZ ;  /* 0x000000cdcc02723e */ /* 0x001fc600048060ff */
[----:B------:R0:W-:Y:S04]  /*31fe0*/  STL [R1+0x454], R0 ;  /* 0x0004540001007387 */ /* 0x0001e80000100800 */
[----:B------:R4:W-:Y:S01]  /*31ff0*/  STL [R1+0x4a0], R2 ;  /* 0x0004a00201007387 */ /* 0x0009e20000100800 */
[----:B-1----:R-:W-:Y:S01]  /*32000*/  F2FP.SATFINITE.E5M2.F32.PACK_AB_MERGE_C R3, R202, R203, RZ ;  /* 0x000000cbca03723e */ /* 0x002fe200048060ff */
[----:B0-----:R-:W-:Y:S01]  /*32010*/  VIADD R0, R0, UR5 ;  /* 0x0000000500007c36 */ /* 0x001fe20008000000 */
[----:B------:R-:W-:-:S03]  /*32020*/  ULDC UR5, c[0x0][0x248] ;  /* 0x0000920000057ab9 */ /* 0x000fc60000000800 */
[----:B------:R-:W-:Y:S01]  /*32030*/  STL [R1+0x498], R3 ;  /* 0x0004980301007387 */ /* 0x000fe20000100800 */
[----:B----4-:R-:W-:-:S03]  /*32040*/  F2FP.SATFINITE.E5M2.F32.PACK_AB_MERGE_C R2, R196, R198, RZ ;  /* 0x000000c6c402723e */ /* 0x010fc600048060ff */
        /* <DEDUP_REMOVED lines=12> */
[----:B------:R-:W-:-:S02]  /*32110*/  ULDC UR5, c[0x0][0x248] ;  /* 0x0000920000057ab9 */ /* 0x000fc40000000800 */
[----:B------:R-:W4:Y:S01]  /*32120*/  LDL.LU R216, [R1+0x5b0] ;  /* 0x0005b00001d87983 */ /* 0x000f220000300800 */
[----:B--2---:R-:W-:-:S05]  /*32130*/  F2FP.SATFINITE.E5M2.F32.PACK_AB_MERGE_C R2, R192, R201, RZ ;  /* 0x000000c9c002723e */ /* 0x004fca00048060ff */
        /* <DEDUP_REMOVED lines=11> */
[----:B---3--:R-:W-:-:S05]  /*321f0*/  F2FP.SATFINITE.E5M2.F32.PACK_AB_MERGE_C R3, R199, R200, RZ ;  /* 0x000000c8c703723e */ /* 0x008fca00048060ff */
[----:B------:R-:W-:Y:S04]  /*32200*/  STL [R1+0x484], R3 ;  /* 0x0004840301007387 */ /* 0x000fe80000100800 */
        /* <DEDUP_REMOVED lines=10> */
[----:B------:R-:W3:Y:S04]  /*322b0*/  LDL.LU R204, [R1+0x5ec] ;  /* 0x0005ec0001cc7983 */ /* 0x000ee80000300800 */
[----:B------:R-:W3:Y:S04]  /*322c0*/  LDL.LU R200, [R1+0x5f0] ;  /* 0x0005f00001c87983 */ /* 0x000ee80000300800 */
[----:B------:R-:W3:Y:S04]  /*322d0*/  LDL.LU R199, [R1+0x5f4] ;  /* 0x0005f40001c77983 */ /* 0x000ee80000300800 */
[----:B------:R-:W3:Y:S04]  /*322e0*/  LDL.LU R197, [R1+0x5f8] ;  /* 0x0005f80001c57983 */ /* 0x000ee80000300800 */
[----:B------:R-:W3:Y:S01]  /*322f0*/  LDL.LU R195, [R1+0x5fc] ;  /* 0x0005fc0001c37983 */ /* 0x000ee20000300800 */
[----:B0-----:R-:W-:Y:S01]  /*32300*/  VIADD R0, R0, UR5 ;  /* 0x0000000500007c36 */ /* 0x001fe20008000000 */
[----:B------:R-:W-:Y:S01]  /*32310*/  ULDC UR5, c[0x0][0x248] ;  /* 0x0000920000057ab9 */ /* 0x000fe20000000800 */
[----:B----4-:R-:W-:-:S02]  /*32320*/  F2FP.SATFINITE.E5M2.F32.PACK_AB_MERGE_C R225, R196, R198, RZ ;  /* 0x000000c6c4e1723e */ /* 0x010fc400048060ff */
[----:B------:R-:W4:Y:S01]  /*32330*/  LDL.LU R198, [R1+0x200] ;  /* 0x0002000001c67983 */ /* 0x000f220000300800 */
[----:B------:R-:W-:-:S05]  /*32340*/  F2FP.SATFINITE.E5M2.F32.PACK_AB_MERGE_C R2, R193, R194, RZ ;  /* 0x000000c2c102723e */ /* 0x000fca00048060ff */
[----:B------:R-:W-:Y:S04]  /*32350*/  STL [R1+0x480], R2 ;  /* 0x0004800201007387 */ /* 0x000fe80000100800 */
[----:B------:R-:W4:Y:S04]  /*32360*/  LDL.LU R196, [R1+0x204] ;  /* 0x0002040001c47983 */ /* 0x000f280000300800 */
[----:B------:R-:W4:Y:S04]  /*32370*/  LDL.LU R194, [R1+0x208] ;  /* 0x0002080001c27983 */ /* 0x000f280000300800 */
[----:B------:R0:W-:Y:S04]  /*32380*/  STL [R1+0x468], R0 ;  /* 0x0004680001007387 */ /* 0x0001e80000100800 */
[----:B------:R-:W4:Y:S01]  /*32390*/  LDL.LU R193, [R1+0x20c] ;  /* 0x00020c0001c17983 */ /* 0x000f220000300800 */
[----:B0-----:R-:W-:Y:S01]  /*323a0*/  VIADD R0, R0, UR5 ;  /* 0x0000000500007c36 */ /* 0x001fe20008000000 */
[----:B------:R-:W-:-:S04]  /*323b0*/  ULDC UR5, c[0x0][0x248] ;  /* 0x0000920000057ab9 */ /* 0x000fc80000000800 */
[----:B------:R0:W-:Y:S02]  /*323c0*/  STL [R1+0x46c], R0 ;  /* 0x00046c0001007387 */ /* 0x0001e40000100800 */
[----:B0-----:R-:W-:Y:S01]  /*323d0*/  VIADD R0, R0, UR5 ;  /* 0x0000000500007c36 */ /* 0x001fe20008000000 */
[----:B------:R-:W-:Y:S01]  /*323e0*/  ULDC UR5, c[0x0][0x248] ;  /* 0x0000920000057ab9 */ /* 0x000fe20000000800 */
[----:B--2---:R-:W-:Y:S02]  /*323f0*/  F2FP.SATFINITE.E5M2.F32.PACK_AB_MERGE_C R220, R202, R203, RZ ;  /* 0x000000cbcadc723e */ /* 0x004fe400048060ff */
[----:B------:R-:W2:Y:S04]  /*32400*/  LDL.LU R203, [R1+0x210] ;  /* 0x0002100001cb7983 */ /* 0x000ea80000300800 */
[----:B------:R-:W2:Y:S01]  /*32410*/  LDL.LU R202, [R1+0x214] ;  /* 0x0002140001ca7983 */ /* 0x000ea20000300800 */
[----:B------:R-:W-:-:S03]  /*32420*/  F2FP.SATFINITE.E5M2.F32.PACK_AB_MERGE_C R218, R192, R201, RZ ;  /* 0x000000c9c0da723e */ /* 0x000fc600048060ff */
[----:B------:R-:W2:Y:S04]  /*32430*/  LDL.LU R201, [R1+0x218] ;  /* 0x0002180001c97983 */ /* 0x000ea80000300800 */
[----:B------:R0:W-:Y:S04]  /*32440*/  STL [R1+0x470], R0 ;  /* 0x0004700001007387 */ /* 0x0001e80000100800 */
[----:B------:R-:W2:Y:S01]  /*32450*/  LDL.LU R192, [R1+0x21c] ;  /* 0x00021c0001c07983 */ /* 0x000ea20000300800 */
[----:B0-----:R-:W-:Y:S01]  /*32460*/  VIADD R0, R0, UR5 ;  /* 0x0000000500007c36 */ /* 0x001fe20008000000 */
[----:B------:R-:W-:-:S04]  /*32470*/  ULDC UR5, c[0x0][0x248] ;  /* 0x0000920000057ab9 */ /* 0x000fc80000000800 */
[----:B------:R0:W-:Y:S01]  /*32480*/  STL [R1+0x474], R0 ;  /* 0x0004740001007387 */ /* 0x0001e20000100800 */
[----:B------:R-:W-:Y:S01]  /*32490*/  F2FP.SATFINITE.E5M2.F32.PACK_AB_MERGE_C R224, R215, R216, RZ ;  /* 0x000000d8d7e0723e */ /* 0x000fe200048060ff */
[----:B0-----:R-:W-:Y:S01]  /*324a0*/  VIADD R0, R0, UR5 ;  /* 0x0000000500007c36 */ /* 0x001fe20008000000 */
[----:B------:R-:W-:Y:S01]  /*324b0*/  ULDC UR5, c[0x0][0x248] ;  /* 0x0000920000057ab9 */ /* 0x000fe20000000800 */
[----:B---3--:R-:W-:-:S03]  /*324c0*/  F2FP.SATFINITE.E5M2.F32.PACK_AB_MERGE_C R217, R210, R212, RZ ;  /* 0x000000d4d2d9723e */ /* 0x008fc600048060ff */
[----:B------:R0:W-:Y:S02]  /*324d0*/  STL [R1+0x478], R0 ;  /* 0x0004780001007387 */ /* 0x0001e40000100800 */
[----:B0-----:R-:W-:Y:S01]  /*324e0*/  VIADD R0, R0, UR5 ;  /* 0x0000000500007c36 */ /* 0x001fe20008000000 */
[----:B------:R-:W-:Y:S01]  /*324f0*/  F2FP.SATFINITE.E5M2.F32.PACK_AB_MERGE_C R216, R208, R209, RZ ;  /* 0x000000d1d0d8723e */ /* 0x000fe200048060ff */
[----:B------:R-:W-:Y:S01]  /*32500*/  ULDC UR5, c[0x0][0x248] ;  /* 0x0000920000057ab9 */ /* 0x000fe20000000800 */
[----:B------:R-:W-:Y:S02]  /*32510*/  F2FP.SATFINITE.E5M2.F32.PACK_AB_MERGE_C R210, R199, R200, RZ ;  /* 0x000000c8c7d2723e */ /* 0x000fe400048060ff */
[----:B------:R-:W3:Y:S04]  /*32520*/  LDL.LU R200, [R1+0x220] ;  /* 0x0002200001c87983 */ /* 0x000ee80000300800 */
[----:B------:R-:W3:Y:S01]  /*32530*/  LDL.LU R199, [R1+0x224] ;  /* 0x0002240001c77983 */ /* 0x000ee20000300800 */
[----:B------:R-:W-:-:S03]  /*32540*/  F2FP.SATFINITE.E5M2.F32.PACK_AB_MERGE_C R209, R195, R197, RZ ;  /* 0x000000c5c3d1723e */ /* 0x000fc600048060ff */
[----:B------:R-:W3:Y:S04]  /*32550*/  LDL.LU R197, [R1+0x228] ;  /* 0x0002280001c57983 */ /* 0x000ee80000300800 */
[----:B------:R0:W-:Y:S04]  /*32560*/  STL [R1+0x47c], R0 ;  /* 0x00047c0001007387 */ /* 0x0001e80000100800 */
[----:B------:R-:W3:Y:S01]  /*32570*/  LDL.LU R195, [R1+0x22c] ;  /* 0x00022c0001c37983 */ /* 0x000ee20000300800 */
[----:B------:R-:W-:-:S03]  /*32580*/  F2FP.SATFINITE.E5M2.F32.PACK_AB_MERGE_C R222, R213, R214, RZ ;  /* 0x000000d6d5de723e */ /* 0x000fc600048060ff */
[----:B------:R-:W3:Y:S01]  /*32590*/  LDL.LU R227, [R1+0x230] ;  /* 0x0002300001e37983 */ /* 0x000ee20000300800 */
[----:B0-----:R-:W-:Y:S01]  /*325a0*/  VIADD R0, R0, UR5 ;  /* 0x0000000500007c36 */ /* 0x001fe20008000000 */
[----:B------:R-:W-:Y:S01]  /*325b0*/  F2FP.SATFINITE.E5M2.F32.PACK_AB_MERGE_C R214, R206, R207, RZ ;  /* 0x000000cfced6723e */ /* 0x000fe200048060ff */
[----:B------:R-:W-:Y:S01]  /*325c0*/  ULDC UR5, c[0x0][0x248] ;  /* 0x0000920000057ab9 */ /* 0x000fe20000000800 */
[----:B------:R-:W-:Y:S02]  /*325d0*/  F2FP.SATFINITE.E5M2.F32.PACK_AB_MERGE_C R212, R204, R205, RZ ;  /* 0x000000cdccd4723e */ /* 0x000fe400048060ff */
[----:B----4-:R-:W-:Y:S02]  /*325e0*/  F2FP.SATFINITE.E5M2.F32.PACK_AB_MERGE_C R208, R196, R198, RZ ;  /* 0x000000c6c4d0723e */ /* 0x010fe400048060ff */
[----:B------:R-:W4:Y:S04]  /*325f0*/  LDL.LU R198, [R1+0x234] ;  /* 0x0002340001c67983 */ /* 0x000f280000300800 */
[----:B------:R-:W4:Y:S04]  /*32600*/  LDL.LU R223, [R1+0x238] ;  /* 0x0002380001df7983 */ /* 0x000f280000300800 */
[----:B------:R0:W-:Y:S01]  /*32610*/  STL [R1+0x200], R0 ;  /* 0x0002000001007387 */ /* 0x0001e20000100800 */
[----:B------:R-:W-:-:S03]  /*32620*/  F2FP.SATFINITE.E5M2.F32.PACK_AB_MERGE_C R206, R193, R194, RZ ;  /* 0x000000c2c1ce723e */ /* 0x000fc600048060ff */
[----:B------:R-:W4:Y:S04]  /*32630*/  LDL.LU R196, [R1+0x23c] ;  /* 0x00023c0001c47983 */ /* 0x000f280000300800 */
[----:B------:R-:W4:Y:S04]  /*32640*/  LDL.LU R221, [R1+0x240] ;  /* 0x0002400001dd7983 */ /* 0x000f280000300800 */
[----:B------:R-:W4:Y:S01]  /*32650*/  LDL.LU R194, [R1+0x244] ;  /* 0x0002440001c27983 */ /* 0x000f220000300800 */
[----:B0-----:R-:W-:Y:S01]  /*32660*/  VIADD R0, R0, UR5 ;  /* 0x0000000500007c36 */ /* 0x001fe20008000000 */
[----:B------:R-:W-:-:S02]  /*32670*/  ULDC UR5, c[0x0][0x248] ;  /* 0x0000920000057ab9 */ /* 0x000fc40000000800 */
[----:B------:R-:W4:Y:S04]  /*32680*/  LDL.LU R219, [R1+0x248] ;  /* 0x0002480001db7983 */ /* 0x000f280000300800 */
[----:B------:R-:W4:Y:S04]  /*32690*/  LDL.LU R193, [R1+0x24c] ;  /* 0x00024c0001c17983 */ /* 0x000f280000300800 */
[----:B------:R-:W4:Y:S01]  /*326a0*/  LDL.LU R136, [R1+0x250] ;  /* 0x0002500001887983 */ /* 0x000f220000300800 */
[----:B--2---:R-:W-:Y:S02]  /*326b0*/  F2FP.SATFINITE.E5M2.F32.PACK_AB_MERGE_C R204, R202, R203, RZ ;  /* 0x000000cbcacc723e */ /* 0x004fe400048060ff */
[----:B------:R-:W-:-:S02]  /*326c0*/  F2FP.SATFINITE.E5M2.F32.PACK_AB_MERGE_C R202, R192, R201, RZ ;  /* 0x000000c9c0ca723e */ /* 0x000fc400048060ff */
[----:B------:R-:W2:Y:S04]  /*326d0*/  LDL.LU R192, [R1+0x254] ;  /* 0x0002540001c07983 */ /* 0x000ea80000300800 */
[----:B------:R-:W2:Y:S04]  /*326e0*/  LDL.LU R211, [R1+0x258] ;  /* 0x0002580001d37983 */ /* 0x000ea80000300800 */
        /* <DEDUP_REMOVED lines=13> */
[----:B---3--:R-:W-:-:S03]  /*327c0*/  F2FP.SATFINITE.E5M2.F32.PACK_AB_MERGE_C R201, R199, R200, RZ ;  /* 0x000000c8c7c9723e */ /* 0x008fc600048060ff */
[----:B------:R-:W3:Y:S01]  /*327d0*/  LDL.LU R199, [R1+0x284] ;  /* 0x0002840001c77983 */ /* 0x000ee20000300800 */
[----:B------:R-:W-:-:S03]  /*327e0*/  F2FP.SATFINITE.E5M2.F32.PACK_AB_MERGE_C R200, R195, R197, RZ ;  /* 0x000000c5c3c8723e */ /* 0x000fc600048060ff */
[----:B------:R-:W3:Y:S04]  /*327f0*/  LDL.LU R197, [R1+0x288] ;  /* 0x0002880001c57983 */ /* 0x000ee80000300800 */
[----:B------:R0:W-:Y:S04]  /*32800*/  STL [R1+0x208], R0 ;  /* 0x0002080001007387 */ /* 0x0001e80000100800 */
[----:B------:R-:W3:Y:S01]  /*32810*/  LDL.LU R195, [R1+0x28c] ;  /* 0x00028c0001c37983 */ /* 0x000ee20000300800 */
[----:B0-----:R-:W-:Y:S01]  /*32820*/  VIADD R0, R0, UR5 ;  /* 0x0000000500007c36 */ /* 0x001fe20008000000 */
[----:B------:R-:W-:-:S04]  /*32830*/  ULDC UR5, c[0x0][0x248] ;  /* 0x0000920000057ab9 */ /* 0x000fc80000000800 */
[----:B------:R0:W-:Y:S02]  /*32840*/  STL [R1+0x20c], R0 ;  /* 0x00020c0001007387 */ /* 0x0001e40000100800 */
[----:B0-----:R-:W-:Y:S01]  /*32850*/  VIADD R0, R0, UR5 ;  /* 0x0000000500007c36 */ /* 0x001fe20008000000 */
[----:B------:R-:W-:Y:S01]  /*32860*/  ULDC UR5, c[0x0][0x248] ;  /* 0x0000920000057ab9 */ /* 0x000fe20000000800 */
[----:B----4-:R-:W-:Y:S02]  /*32870*/  F2FP.SATFINITE.E5M2.F32.PACK_AB_MERGE_C R198, R198, R227, RZ ;  /* 0x000000e3c6c6723e */ /* 0x010fe400048060ff */
[----:B------:R-:W4:Y:S01]  /*32880*/  LDL.LU R227, [R1+0x290] ;  /* 0x0002900001e37983 */ /* 0x000f220000300800 */
[----:B------:R-:W-:-:S03]  /*32890*/  F2FP.SATFINITE.E5M2.F32.PACK_AB_MERGE_C R196, R196, R223, RZ ;  /* 0x000000dfc4c4723e */ /* 0x000fc600048060ff */
[----:B------:R-:W4:Y:S01]  /*328a0*/  LDL.LU R223, [R1+0x294] ;  /* 0x0002940001df7983 */ /* 0x000f220000300800 */
[----:B------:R-:W-:-:S03]  /*328b0*/  F2FP.SATFINITE.E5M2.F32.PACK_AB_MERGE_C R194, R194, R221, RZ ;  /* 0x000000ddc2c2723e */ /* 0x000fc600048060ff */
[----:B------:R-:W4:Y:S04]  /*328c0*/  LDL.LU R221, [R1+0x298] ;  /* 0x0002980001dd7983 */ /* 0x000f280000300800 */
[----:B------:R0:W-:Y:S01]  /*328d0*/  STL [R1+0x210], R0 ;  /* 0x0002100001007387 */ /* 0x0001e20000100800 */
[----:B------:R-:W-:-:S03]  /*328e0*/  F2FP.SATFINITE.E5M2.F32.PACK_AB_MERGE_C R193, R193, R219, RZ ;  /* 0x000000dbc1c1723e */ /* 0x000fc600048060ff */
[----:B------:R-:W4:Y:S01]  /*328f0*/  LDL.LU R219, [R1+0x29c] ;  /* 0x00029c0001db7983 */ /* 0x000f220000300800 */
[----:B0-----:R-:W-:Y:S01]  /*32900*/  VIADD R0, R0, UR5 ;  /* 0x0000000500007c36 */ /* 0x001fe20008000000 */
[----:B------:R-:W-:-:S04]  /*32910*/  ULDC UR5, c[0x0][0x248] ;  /* 0x0000920000057ab9 */ /* 0x000fc80000000800 */
[----:B------:R0:W-:Y:S02]  /*32920*/  STL [R1+0x214], R0 ;  /* 0x0002140001007387 */ /* 0x0001e40000100800 */
        /* <DEDUP_REMOVED lines=11> */
[----:B------:R-:W2:Y:S04]  /*329e0*/  LDL.LU R205, [R1+0x2ac] ;  /* 0x0002ac0001cd7983 */ /* 0x000ea80000300800 */
[----:B------:R-:W2:Y:S01]  /*329f0*/  LDL.LU R141, [R1+0x2b0] ;  /* 0x0002b000018d7983 */ /* 0x000ea20000300800 */
[----:B0-----:R-:W-:Y:S01]  /*32a00*/  VIADD R0, R0, UR5 ;  /* 0x0000000500007c36 */ /* 0x001fe20008000000 */
[----:B------:R-:W-:-:S02]  /*32a10*/  ULDC UR5, c[0x0][0x248] ;  /* 0x0000920000057ab9 */ /* 0x000fc40000000800 */
[----:B------:R-:W2:Y:S04]  /*32a20*/  LDL.LU R140, [R1+0x2b4] ;  /* 0x0002b400018c7983 */ /* 0x000ea80000300800 */
[----:B------:R-:W2:Y:S01]  /*32a30*/  LDL.LU R139, [R1+0x2b8] ;  /* 0x0002b800018b7983 */ /* 0x000ea20000300800 */
[----:B---3--:R-:W-:-:S03]  /*32a40*/  F2FP.SATFINITE.E5M2.F32.PACK_AB_MERGE_C R183, R199, R203, RZ ;  /* 0x000000cbc7b7723e */ /* 0x008fc600048060ff */
[----:B------:R0:W-:Y:S04]  /*32a50*/  STL [R1+0x220], R0 ;  /* 0x0002200001007387 */ /* 0x0001e80000100800 */
[----:B------:R-:W3:Y:S04]  /*32a60*/  LDL.LU R138, [R1+0x2bc] ;  /* 0x0002bc00018a7983 */ /* 0x000ee80000300800 */
[----:B------:R-:W3:Y:S04]  /*32a70*/  LDL.LU R203, [R1+0x2c0] ;  /* 0x0002c00001cb7983 */ /* 0x000ee80000300800 */
[----:B------:R-:W3:Y:S01]  /*32a80*/  LDL.LU R199, [R1+0x2c4] ;  /* 0x0002c40001c77983 */ /* 0x000ee20000300800 */
[----:B------:R-:W-:-:S03]  /*32a90*/  F2FP.SATFINITE.E5M2.F32.PACK_AB_MERGE_C R182, R195, R197, RZ ;  /* 0x000000c5c3b6723e */ /* 0x000fc600048060ff */
[----:B------:R-:W3:Y:S04]  /*32aa0*/  LDL.LU R197, [R1+0x2c8] ;  /* 0x0002c80001c57983 */ /* 0x000ee80000300800 */
[----:B------:R-:W3:Y:S01]  /*32ab0*/  LDL.LU R195, [R1+0x2cc] ;  /* 0x0002cc0001c37983 */ /* 0x000ee20000300800 */
[----:B0-----:R-:W-:Y:S01]  /*32ac0*/  VIADD R0, R0, UR5 ;  /* 0x0000000500007c36 */ /* 0x001fe20008000000 */
[----:B------:R-:W-:Y:S01]  /*32ad0*/  F2FP.SATFINITE.E5M2.F32.PACK_AB_MERGE_C R192, R192, R136, RZ ;  /* 0x00000088c0c0723e */ /* 0x000fe200048060ff */
[----:B------:R-:W-:Y:S01]  /*32ae0*/  ULDC UR5, c[0x0][0x248] ;  /* 0x0000920000057ab9 */ /* 0x000fe20000000800 */
[----:B------:R-:W3:Y:S01]  /*32af0*/  LDL.LU R137, [R1+0x2d0] ;  /* 0x0002d00001897983 */ /* 0x000ee20000300800 */
[----:B------:R-:W-:-:S03]  /*32b00*/  F2FP.SATFINITE.E5M2.F32.PACK_AB_MERGE_C R190, R245, R211, RZ ;  /* 0x000000d3f5be723e */ /* 0x000fc600048060ff */
[----:B------:R-:W3:Y:S01]  /*32b10*/  LDL.LU R136, [R1+0x2d4] ;  /* 0x0002d40001887983 */ /* 0x000ee20000300800 */
[----:B------:R-:W-:-:S03]  /*32b20*/  F2FP.SATFINITE.E5M2.F32.PACK_AB_MERGE_C R188, R243, R244, RZ ;  /* 0x000000f4f3bc723e */ /* 0x000fc600048060ff */
[----:B------:R-:W3:Y:S01]  /*32b30*/  LDL.LU R211, [R1+0x2d8] ;  /* 0x0002d80001d37983 */ /* 0x000ee20000300800 */
[----:B------:R-:W-:-:S03]  /*32b40*/  F2FP.SATFINITE.E5M2.F32.PACK_AB_MERGE_C R186, R237, R240, RZ ;  /* 0x000000f0edba723e */ /* 0x000fc600048060ff */
[----:B------:R0:W-:Y:S04]  /*32b50*/  STL [R1+0x224], R0 ;  /* 0x0002240001007387 */ /* 0x0001e80000100800 */
[----:B------:R-:W3:Y:S04]  /*32b60*/  LDL.LU R245, [R1+0x2dc] ;  /* 0x0002dc0001f57983 */ /* 0x000ee80000300800 */
[----:B------:R-:W3:Y:S04]  /*32b70*/  LDL.LU R244, [R1+0x2e0] ;  /* 0x0002e00001f47983 */ /* 0x000ee80000300800 */
[----:B------:R-:W3:Y:S04]  /*32b80*/  LDL.LU R243, [R1+0x2e4] ;  /* 0x0002e40001f37983 */ /* 0x000ee80000300800 */
[----:B------:R-:W3:Y:S04]  /*32b90*/  LDL.LU R240, [R1+0x2e8] ;  /* 0x0002e80001f07983 */ /* 0x000ee80000300800 */
[----:B------:R-:W3:Y:S01]  /*32ba0*/  LDL.LU R237, [R1+0x2ec] ;  /* 0x0002ec0001ed7983 */ /* 0x000ee20000300800 */
[----:B----4-:R-:W-:-:S03]  /*32bb0*/  F2FP.SATFINITE.E5M2.F32.PACK_AB_MERGE_C R181, R223, R227, RZ ;  /* 0x000000e3dfb5723e */ /* 0x010fc600048060ff */
[----:B------:R-:W4:Y:S04]  /*32bc0*/  LDL.LU R227, [R1+0x2f0] ;  /* 0x0002f00001e37983 */ /* 0x000f280000300800 */
[----:B------:R-:W4:Y:S01]  /*32bd0*/  LDL.LU R223, [R1+0x2f4] ;  /* 0x0002f40001df7983 */ /* 0x000f220000300800 */
[----:B0-----:R-:W-:Y:S01]  /*32be0*/  VIADD R0, R0, UR5 ;  /* 0x0000000500007c36 */ /* 0x001fe20008000000 */
[----:B------:R-:W-:Y:S01]  /*32bf0*/  ULDC UR5, c[0x0][0x248] ;  /* 0x0000920000057ab9 */ /* 0x000fe20000000800 */
[----:B------:R-:W-:Y:S02]  /*32c00*/  F2FP.SATFINITE.E5M2.F32.PACK_AB_MERGE_C R180, R219, R221, RZ ;  /* 0x000000dddbb4723e */ /* 0x000fe400048060ff */
[----:B------:R-:W4:Y:S04]  /*32c10*/  LDL.LU R221, [R1+0x2f8] ;  /* 0x0002f80001dd7983 */ /* 0x000f280000300800 */
[----:B------:R-:W4:Y:S01]  /*32c20*/  LDL.LU R219, [R1+0x2fc] ;  /* 0x0002fc0001db7983 */ /* 0x000f220000300800 */
[----:B--2---:R-:W-:-:S03]  /*32c30*/  F2FP.SATFINITE.E5M2.F32.PACK_AB_MERGE_C R179, R213, R215, RZ ;  /* 0x000000d7d5b3723e */ /* 0x004fc600048060ff */
        /* <DEDUP_REMOVED lines=9> */
[----:B---3--:R-:W-:-:S03]  /*32cd0*/  F2FP.SATFINITE.E5M2.F32.PACK_AB_MERGE_C R175, R199, R203, RZ ;  /* 0x000000cbc7af723e */ /* 0x008fc600048060ff */
[----:B------:R-:W3:Y:S01]  /*32ce0*/  LDL.LU R203, [R1+0x310] ;  /* 0x0003100001cb7983 */ /* 0x000ee20000300800 */
[----:B0-----:R-:W-:Y:S01]  /*32cf0*/  VIADD R0, R0, UR5 ;  /* 0x0000000500007c36 */ /* 0x001fe20008000000 */
[----:B------:R-:W-:Y:S02]  /*32d00*/  ULDC UR5, c[0x0][0x248] ;  /* 0x0000920000057ab9 */ /* 0x000fe40000000800 */
        /* <DEDUP_REMOVED lines=9> */
[----:B------:R-:W-:-:S04]  /*32da0*/  ULDC UR5, c[0x0][0x248] ;  /* 0x0000920000057ab9 */ /* 0x000fc80000000800 */
[----:B------:R0:W-:Y:S01]  /*32db0*/  STL [R1+0x238], R0 ;  /* 0x0002380001007387 */ /* 0x0001e20000100800 */
[----:B------:R-:W-:Y:S01]  /*32dc0*/  F2FP.SATFINITE.E5M2.F32.PACK_AB_MERGE_C R177, R140, R141, RZ ;  /* 0x0000008d8cb1723e */ /* 0x000fe200048060ff */
[----:B0-----:R-:W-:Y:S01]  /*32dd0*/  VIADD R0, R0, UR5 ;  /* 0x0000000500007c36 */ /* 0x001fe20008000000 */
[----:B------:R-:W-:Y:S01]  /*32de0*/  ULDC UR5, c[0x0][0x248] ;  /* 0x0000920000057ab9 */ /* 0x000fe20000000800 */
[----:B----4-:R-:W-:Y:S02]  /*32df0*/  F2FP.SATFINITE.E5M2.F32.PACK_AB_MERGE_C R169, R223, R227, RZ ;  /* 0x000000e3dfa9723e */ /* 0x010fe400048060ff */
[----:B------:R-:W4:Y:S04]  /*32e00*/  LDL.LU R227, [R1+0x320] ;  /* 0x0003200001e37983 */ /* 0x000f280000300800 */
[----:B------:R-:W4:Y:S01]  /*32e10*/  LDL.LU R223, [R1+0x324] ;  /* 0x0003240001df7983 */ /* 0x000f220000300800 */
[----:B------:R-:W-:-:S02]  /*32e20*/  F2FP.SATFINITE.E5M2.F32.PACK_AB_MERGE_C R176, R138, R139, RZ ;  /* 0x0000008b8ab0723e */ /* 0x000fc400048060ff */
[----:B------:R-:W-:Y:S02]  /*32e30*/  F2FP.SATFINITE.E5M2.F32.PACK_AB_MERGE_C R168, R219, R221, RZ ;  /* 0x000000dddba8723e */ /* 0x000fe400048060ff */
[----:B------:R-:W4:Y:S04]  /*32e40*/  LDL.LU R221, [R1+0x328] ;  /* 0x0003280001dd7983 */ /* 0x000f280000300800 */
[----:B------:R0:W-:Y:S04]  /*32e50*/  STL [R1+0x23c], R0 ;  /* 0x00023c0001007387 */ /* 0x0001e80000100800 */
[----:B------:R-:W4:Y:S04]  /*32e60*/  LDL.LU R219, [R1+0x32c] ;  /* 0x00032c0001db7983 */ /* 0x000f280000300800 */
[----:B------:R-:W4:Y:S01]  /*32e70*/  LDL.LU R141, [R1+0x330] ;  /* 0x00033000018d7983 */ /* 0x000f220000300800 */
[----:B0-----:R-:W-:Y:S01]  /*32e80*/  VIADD R0, R0, UR5 ;  /* 0x0000000500007c36 */ /* 0x001fe20008000000 */
[----:B------:R-:W-:-:S02]  /*32e90*/  ULDC UR5, c[0x0][0x248] ;  /* 0x0000920000057ab9 */ /* 0x000fc40000000800 */
[----:B------:R-:W4:Y:S04]  /*32ea0*/  LDL.LU R140, [R1+0x334] ;  /* 0x00033400018c7983 */ /* 0x000f280000300800 */
[----:B------:R-:W4:Y:S04]  /*32eb0*/  LDL.LU R139, [R1+0x338] ;  /* 0x00033800018b7983 */ /* 0x000f280000300800 */
[----:B------:R0:W-:Y:S04]  /*32ec0*/  STL [R1+0x240], R0 ;  /* 0x0002400001007387 */ /* 0x0001e80000100800 */
[----:B------:R-:W4:Y:S01]  /*32ed0*/  LDL.LU R138, [R1+0x33c] ;  /* 0x00033c00018a7983 */ /* 0x000f220000300800 */
[----:B------:R-:W-:-:S02]  /*32ee0*/  F2FP.SATFINITE.E5M2.F32.PACK_AB_MERGE_C R173, R136, R137, RZ ;  /* 0x0000008988ad723e */ /* 0x000fc400048060ff */
[----:B------:R-:W-:Y:S01]  /*32ef0*/  F2FP.SATFINITE.E5M2.F32.PACK_AB_MERGE_C R172, R245, R211, RZ ;  /* 0x000000d3f5ac723e */ /* 0x000fe200048060ff */
[----:B0-----:R-:W-:Y:S01]  /*32f00*/  VIADD R0, R0, UR5 ;  /* 0x0000000500007c36 */ /* 0x001fe20008000000 */
[----:B------:R-:W-:Y:S01]  /*32f10*/  F2FP.SATFINITE.E5M2.F32.PACK_AB_MERGE_C R171, R243, R244, RZ ;  /* 0x000000f4f3ab723e */ /* 0x000fe200048060ff */
[----:B------:R-:W-:Y:S01]  /*32f20*/  ULDC UR5, c[0x0][0x248] ;  /* 0x0000920000057ab9 */ /* 0x000fe20000000800 */
[----:B------:R-:W-:Y:S02]  /*32f30*/  F2FP.SATFINITE.E5M2.F32.PACK_AB_MERGE_C R170, R237, R240, RZ ;  /* 0x000000f0edaa723e */ /* 0x000fe400048060ff */
[----:B--2---:R-:W-:Y:S02]  /*32f40*/  F2FP.SATFINITE.E5M2.F32.PACK_AB_MERGE_C R167, R213, R215, RZ ;  /* 0x000000d7d5a7723e */ /* 0x004fe400048060ff */
[----:B------:R-:W2:Y:S04]  /*32f50*/  LDL.LU R215, [R1+0x340] ;  /* 0x0003400001d77983 */ /* 0x000ea80000300800 */
[----:B------:R-:W2:Y:S01]  /*32f60*/  LDL.LU R213, [R1+0x344] ;  /* 0x0003440001d57983 */ /* 0x000ea20000300800 */
[----:B------:R-:W-:-:S03]  /*32f70*/  F2FP.SATFINITE.E5M2.F32.PACK_AB_MERGE_C R166, R205, R207, RZ ;  /* 0x000000cfcda6723e */ /* 0x000fc600048060ff */
[----:B------:R-:W2:Y:S04]  /*32f80*/  LDL.LU R207, [R1+0x348] ;  /* 0x0003480001cf7983 */ /* 0x000ea80000300800 */
[----:B------:R-:W2:Y:S04]  /*32f90*/  LDL.LU R205, [R1+0x34c] ;  /* 0x00034c0001cd7983 */ /* 0x000ea80000300800 */
[----:B------:R-:W2:Y:S04]  /*32fa0*/  LDL.LU R137, [R1+0x350] ;  /* 0x0003500001897983 */ /* 0x000ea80000300800 */
[----:B------:R-:W2:Y:S04]  /*32fb0*/  LDL.LU R136, [R1+0x354] ;  /* 0x0003540001887983 */ /* 0x000ea80000300800 */
[----:B------:R-:W2:Y:S04]  /*32fc0*/  LDL.LU R211, [R1+0x358] ;  /* 0x0003580001d37983 */ /* 0x000ea80000300800 */
[----:B------:R0:W-:Y:S04]  /*32fd0*/  STL [R1+0x244], R0 ;  /* 0x0002440001007387 */ /* 0x0001e80000100800 */
[----:B------:R-:W2:Y:S01]  /*32fe0*/  LDL.LU R245, [R1+0x35c] ;  /* 0x00035c0001f57983 */ /* 0x000ea20000300800 */
[----:B---3--:R-:W-:-:S03]  /*32ff0*/  F2FP.SATFINITE.E5M2.F32.PACK_AB_MERGE_C R165, R199, R203, RZ ;  /* 0x000000cbc7a5723e */ /* 0x008fc600048060ff */
[----:B------:R-:W3:Y:S04]  /*33000*/  LDL.LU R244, [R1+0x360] ;  /* 0x0003600001f47983 */ /* 0x000ee80000300800 */
[----:B------:R-:W3:Y:S04]  /*33010*/  LDL.LU R243, [R1+0x364] ;  /* 0x0003640001f37983 */ /* 0x000ee80000300800 */
[----:B------:R-:W3:Y:S01]  /*33020*/  LDL.LU R240, [R1+0x368] ;  /* 0x0003680001f07983 */ /* 0x000ee20000300800 */
[----:B------:R-:W-:-:S03]  /*33030*/  F2FP.SATFINITE.E5M2.F32.PACK_AB_MERGE_C R164, R195, R197, RZ ;  /* 0x000000c5c3a4723e */ /* 0x000fc600048060ff */
        /* <DEDUP_REMOVED lines=8> */
[----:B------:R-:W4:Y:S04]  /*330c0*/  LDL.LU R227, [R1+0x380] ;  /* 0x0003800001e37983 */ /* 0x000f280000300800 */
[----:B------:R-:W4:Y:S01]  /*330d0*/  LDL.LU R223, [R1+0x384] ;  /* 0x0003840001df7983 */ /* 0x000f220000300800 */
[----:B------:R-:W-:-:S03]  /*330e0*/  F2FP.SATFINITE.E5M2.F32.PACK_AB_MERGE_C R162, R219, R221, RZ ;  /* 0x000000dddba2723e */ /* 0x000fc600048060ff */
        /* <DEDUP_REMOVED lines=17> */
[----:B------:R0:W-:Y:S02]  /*33200*/  STL [R1+0x254], R0 ;  /* 0x0002540001007387 */ /* 0x0001e40000100800 */
[----:B0-----:R-:W-:Y:S01]  /*33210*/  VIADD R0, R0, UR5 ;  /* 0x0000000500007c36 */ /* 0x001fe20008000000 */
[----:B------:R-:W-:-:S04]  /*33220*/  ULDC UR5, c[0x0][0x248] ;  /* 0x0000920000057ab9 */ /* 0x000fc80000000800 */
[----:B------:R0:W-:Y:S01]  /*33230*/  STL [R1+0x258], R0 ;  /* 0x0002580001007387 */ /* 0x0001e20000100800 */
[----:B---3--:R-:W-:Y:S01]  /*33240*/  F2FP.SATFINITE.E5M2.F32.PACK_AB_MERGE_C R153, R199, R203, RZ ;  /* 0x000000cbc799723e */ /* 0x008fe200048060ff */
[----:B0-----:R-:W-:Y:S02]  /*33250*/  VIADD R0, R0, UR5 ;  /* 0x0000000500007c36 */ /* 0x001fe40008000000 */
[----:B------:R-:W3:Y:S01]  /*33260*/  LDL.LU R203, [R1+0x3a0] ;  /* 0x0003a00001cb7983 */ /* 0x000ee20000300800 */
[----:B------:R-:W-:-:S03]  /*33270*/  ULDC UR5, c[0x0][0x248] ;  /* 0x0000920000057ab9 */ /* 0x000fc60000000800 */
        /* <DEDUP_REMOVED lines=8> */
[----:B------:R-:W-:Y:S02]  /*33300*/  F2FP.SATFINITE.E5M2.F32.PACK_AB_MERGE_C R160, R138, R139, RZ ;  /* 0x0000008b8aa0723e */ /* 0x000fe400048060ff */
[----:B------:R-:W3:Y:S01]  /*33310*/  LDL.LU R140, [R1+0x3b4] ;  /* 0x0003b400018c7983 */ /* 0x000ee20000300800 */
[----:B------:R-:W-:Y:S01]  /*33320*/  ULDC UR5, c[0x0][0x248] ;  /* 0x0000920000057ab9 */ /* 0x000fe20000000800 */
[----:B----4-:R-:W-:Y:S02]  /*33330*/  F2FP.SATFINITE.E5M2.F32.PACK_AB_MERGE_C R23, R223, R227, RZ ;  /* 0x000000e3df17723e */ /* 0x010fe400048060ff */
[----:B------:R-:W4:Y:S04]  /*33340*/  LDL.LU R227, [R1+0x3b8] ;  /* 0x0003b80001e37983 */ /* 0x000f280000300800 */
[----:B------:R0:W-:Y:S04]  /*33350*/  STL [R1+0x260], R0 ;  /* 0x0002600001007387 */ /* 0x0001e80000100800 */
[----:B------:R-:W4:Y:S04]  /*33360*/  LDL.LU R223, [R1+0x3bc] ;  /* 0x0003bc0001df7983 */ /* 0x000f280000300800 */
[----:B------:R-:W4:Y:S04]  /*33370*/  LDL.LU R139, [R1+0x3c0] ;  /* 0x0003c000018b7983 */ /* 0x000f280000300800 */
[----:B------:R-:W4:Y:S01]  /*33380*/  LDL.LU R138, [R1+0x3c4] ;  /* 0x0003c400018a7983 */ /* 0x000f220000300800 */
[----:B0-----:R-:W-:Y:S01]  /*33390*/  VIADD R0, R0, UR5 ;  /* 0x0000000500007c36 */ /* 0x001fe20008000000 */
[----:B------:R-:W-:Y:S01]  /*333a0*/  F2FP.SATFINITE.E5M2.F32.PACK_AB_MERGE_C R157, R136, R137, RZ ;  /* 0x00000089889d723e */ /* 0x000fe200048060ff */
[----:B------:R-:W-:Y:S01]  /*333b0*/  ULDC UR5, c[0x0][0x248] ;  /* 0x0000920000057ab9 */ /* 0x000fe20000000800 */
[----:B------:R-:W-:-:S02]  /*333c0*/  F2FP.SATFINITE.E5M2.F32.PACK_AB_MERGE_C R22, R219, R221, RZ ;  /* 0x000000dddb16723e */ /* 0x000fc400048060ff */
[----:B------:R-:W4:Y:S04]  /*333d0*/  LDL.LU R221, [R1+0x3c8] ;  /* 0x0003c80001dd7983 */ /* 0x000f280000300800 */
[----:B------:R-:W4:Y:S01]  /*333e0*/  LDL.LU R219, [R1+0x3cc] ;  /* 0x0003cc0001db7983 */ /* 0x000f220000300800 */
[----:B------:R-:W-:-:S03]  /*333f0*/  F2FP.SATFINITE.E5M2.F32.PACK_AB_MERGE_C R156, R245, R211, RZ ;  /* 0x000000d3f59c723e */ /* 0x000fc600048060ff */
[----:B------:R-:W4:Y:S01]  /*33400*/  LDL.LU R137, [R1+0x3d0] ;  /* 0x0003d00001897983 */ /* 0x000f220000300800 */
[----:B------:R-:W-:-:S03]  /*33410*/  F2FP.SATFINITE.E5M2.F32.PACK_AB_MERGE_C R155, R243, R244, RZ ;  /* 0x000000f4f39b723e */ /* 0x000fc600048060ff */
[----:B------:R-:W4:Y:S04]  /*33420*/  LDL.LU R136, [R1+0x3d4] ;  /* 0x0003d40001887983 */ /* 0x000f280000300800 */
[----:B------:R-:W4:Y:S01]  /*33430*/  LDL.LU R211, [R1+0x3d8] ;  /* 0x0003d80001d37983 */ /* 0x000f220000300800 */
[----:B------:R-:W-:-:S03]  /*33440*/  F2FP.SATFINITE.E5M2.F32.PACK_AB_MERGE_C R154, R237, R240, RZ ;  /* 0x000000f0ed9a723e */ /* 0x000fc600048060ff */
[----:B------:R0:W-:Y:S04]  /*33450*/  STL [R1+0x264], R0 ;  /* 0x0002640001007387 */ /* 0x0001e80000100800 */
[----:B------:R-:W4:Y:S04]  /*33460*/  LDL.LU R245, [R1+0x3dc] ;  /* 0x0003dc0001f57983 */ /* 0x000f280000300800 */
[----:B------:R-:W4:Y:S04]  /*33470*/  LDL.LU R244, [R1+0x3e0] ;  /* 0x0003e00001f47983 */ /* 0x000f280000300800 */
[----:B------:R-:W4:Y:S04]  /*33480*/  LDL.LU R243, [R1+0x3e4] ;  /* 0x0003e40001f37983 */ /* 0x000f280000300800 */
[----:B------:R-:W4:Y:S01]  /*33490*/  LDL.LU R240, [R1+0x3e8] ;  /* 0x0003e80001f07983 */ /* 0x000f220000300800 */
[----:B0-----:R-:W-:Y:S01]  /*334a0*/  VIADD R0, R0, UR5 ;  /* 0x0000000500007c36 */ /* 0x001fe20008000000 */
[----:B------:R-:W-:-:S02]  /*334b0*/  ULDC UR5, c[0x0][0x248] ;  /* 0x0000920000057ab9 */ /* 0x000fc40000000800 */
[----:B------:R-:W4:Y:S01]  /*334c0*/  LDL.LU R237, [R1+0x3ec] ;  /* 0x0003ec0001ed7983 */ /* 0x000f220000300800 */
[----:B--2---:R-:W-:-:S03]  /*334d0*/  F2FP.SATFINITE.E5M2.F32.PACK_AB_MERGE_C R21, R213, R215, RZ ;  /* 0x000000d7d515723e */ /* 0x004fc600048060ff */
[----:B------:R-:W2:Y:S04]  /*334e0*/  LDL.LU R215, [R1+0x3f0] ;  /* 0x0003f00001d77983 */ /* 0x000ea80000300800 */
[----:B------:R-:W2:Y:S01]  /*334f0*/  LDL.LU R213, [R1+0x3f4] ;  /* 0x0003f40001d57983 */ /* 0x000ea20000300800 */
[----:B------:R-:W-:-:S03]  /*33500*/  F2FP.SATFINITE.E5M2.F32.PACK_AB_MERGE_C R20, R205, R207, RZ ;  /* 0x000000cfcd14723e */ /* 0x000fc600048060ff */
[----:B------:R-:W2:Y:S04]  /*33510*/  LDL.LU R207, [R1+0x3f8] ;  /* 0x0003f80001cf7983 */ /* 0x000ea80000300800 */
[----:B------:R-:W2:Y:S01]  /*33520*/  LDL.LU R205, [R1+0x3fc] ;  /* 0x0003fc0001cd7983 */ /* 0x000ea20000300800 */
[----:B---3--:R-:W-:-:S03]  /*33530*/  F2FP.SATFINITE.E5M2.F32.PACK_AB_MERGE_C R19, R199, R203, RZ ;  /* 0x000000cbc713723e */ /* 0x008fc600048060ff */
[----:B------:R-:W3:Y:S04]  /*33540*/  LDL.LU R203, [R1] ;  /* 0x0000000001cb7983 */ /* 0x000ee80000300800 */
[----:B------:R-:W3:Y:S01]  /*33550*/  LDL.LU R199, [R1+0x4] ;  /* 0x0000040001c77983 */ /* 0x000ee20000300800 */
[----:B------:R-:W-:-:S03]  /*33560*/  F2FP.SATFINITE.E5M2.F32.PACK_AB_MERGE_C R18, R195, R197, RZ ;  /* 0x000000c5c312723e */ /* 0x000fc600048060ff */
[----:B------:R-:W3:Y:S04]  /*33570*/  LDL.LU R197, [R1+0x8] ;  /* 0x0000080001c57983 */ /* 0x000ee80000300800 */
[----:B------:R0:W-:Y:S04]  /*33580*/  STL [R1+0x268], R0 ;  /* 0x0002680001007387 */ /* 0x0001e80000100800 */
[----:B------:R-:W3:Y:S01]  /*33590*/  LDL.LU R195, [R1+0xc] ;  /* 0x00000c0001c37983 */ /* 0x000ee20000300800 */
[----:B0-----:R-:W-:Y:S01]  /*335a0*/  VIADD R0, R0, UR5 ;  /* 0x0000000500007c36 */ /* 0x001fe20008000000 */
[----:B------:R-:W-:Y:S01]  /*335b0*/  ULDC UR5, c[0x0][0x248] ;  /* 0x0000920000057ab9 */ /* 0x000fe20000000800 */
[----:B----4-:R-:W-:-:S02]  /*335c0*/  F2FP.SATFINITE.E5M2.F32.PACK_AB_MERGE_C R16, R223, R227, RZ ;  /* 0x000000e3df10723e */ /* 0x010fc400048060ff */
[----:B------:R-:W4:Y:S04]  /*335d0*/  LDL.LU R227, [R1+0x10] ;  /* 0x0000100001e37983 */ /* 0x000f280000300800 */
[----:B------:R-:W4:Y:S04]  /*335e0*/  LDL.LU R223, [R1+0x14] ;  /* 0x0000140001df7983 */ /* 0x000f280000300800 */
[----:B------:R0:W-:Y:S02]  /*335f0*/  STL [R1+0x26c], R0 ;  /* 0x00026c0001007387 */ /* 0x0001e40000100800 */
[----:B0-----:R-:W-:Y:S01]  /*33600*/  VIADD R0, R0, UR5 ;  /* 0x0000000500007c36 */ /* 0x001fe20008000000 */
[----:B------:R-:W-:Y:S01]  /*33610*/  F2FP.SATFINITE.E5M2.F32.PACK_AB_MERGE_C R14, R219, R221, RZ ;  /* 0x000000dddb0e723e */ /* 0x000fe200048060ff */
[----:B------:R-:W-:Y:S01]  /*33620*/  ULDC UR5, c[0x0][0x248] ;  /* 0x0000920000057ab9 */ /* 0x000fe20000000800 */
[----:B------:R-:W4:Y:S04]  /*33630*/  LDL.LU R221, [R1+0x18] ;  /* 0x0000180001dd7983 */ /* 0x000f280000300800 */
[----:B------:R-:W4:Y:S04]  /*33640*/  LDL.LU R219, [R1+0x1c] ;  /* 0x00001c0001db7983 */ /* 0x000f280000300800 */
[----:B------:R0:W-:Y:S02]  /*33650*/  STL [R1+0x270], R0 ;  /* 0x0002700001007387 */ /* 0x0001e40000100800 */
[----:B0-----:R-:W-:Y:S01]  /*33660*/  VIADD R0, R0, UR5 ;  /* 0x0000000500007c36 */ /* 0x001fe20008000000 */
[----:B------:R-:W-:-:S04]  /*33670*/  ULDC UR5, c[0x0][0x248] ;  /* 0x0000920000057ab9 */ /* 0x000fc80000000800 */
[----:B------:R0:W-:Y:S02]  /*33680*/  STL [R1+0x274], R0 ;  /* 0x0002740001007387 */ /* 0x0001e40000100800 */
[----:B0-----:R-:W-:Y:S01]  /*33690*/  VIADD R0, R0, UR5 ;  /* 0x0000000500007c36 */ /* 0x001fe20008000000 */
[----:B------:R-:W-:-:S04]  /*336a0*/  ULDC UR5, c[0x0][0x248] ;  /* 0x0000920000057ab9 */ /* 0x000fc80000000800 */
[----:B------:R-:W-:Y:S01]  /*336b0*/  STL [R1+0x278], R0 ;  /* 0x0002780001007387 */ /* 0x000fe20000100800 */
[----:B------:R-:W-:Y:S01]  /*336c0*/  VIADD R2, R0, UR5 ;  /* 0x0000000500027c36 */ /* 0x000fe20008000000 */
[----:B------:R-:W-:Y:S01]  /*336d0*/  ULDC UR5, c[0x0][0x248] ;  /* 0x0000920000057ab9 */ /* 0x000fe20000000800 */
[----:B--2---:R-:W-:Y:S02]  /*336e0*/  F2FP.SATFINITE.E5M2.F32.PACK_AB_MERGE_C R9, R213, R215, RZ ;  /* 0x000000d7d509723e */ /* 0x004fe400048060ff */
[----:B------:R-:W2:Y:S04]  /*336f0*/  LDL.LU R215, [R1+0x20] ;  /* 0x0000200001d77983 */ /* 0x000ea80000300800 */
[----:B------:R-:W2:Y:S01]  /*33700*/  LDL.LU R213, [R1+0x24] ;  /* 0x0000240001d57983 */ /* 0x000ea20000300800 */
[----:B------:R-:W-:-:S03]  /*33710*/  F2FP.SATFINITE.E5M2.F32.PACK_AB_MERGE_C R8, R205, R207, RZ ;  /* 0x000000cfcd08723e */ /* 0x000fc600048060ff */
[----:B------:R-:W2:Y:S04]  /*33720*/  LDL.LU R207, [R1+0x28] ;  /* 0x0000280001cf7983 */ /* 0x000ea80000300800 */
[----:B------:R-:W2:Y:S04]  /*33730*/  LDL.LU R205, [R1+0x2c] ;  /* 0x00002c0001cd7983 */ /* 0x000ea80000300800 */
[----:B------:R0:W-:Y:S02]  /*33740*/  STL [R1+0x27c], R2 ;  /* 0x00027c0201007387 */ /* 0x0001e40000100800 */
[----:B0-----:R-:W-:Y:S01]  /*33750*/  VIADD R2, R2, UR5 ;  /* 0x0000000502027c36 */ /* 0x001fe20008000000 */
[----:B------:R-:W-:Y:S01]  /*33760*/  ULDC UR5, c[0x0][0x248] ;  /* 0x0000920000057ab9 */ /* 0x000fe20000000800 */
[----:B---3--:R-:W-:-:S05]  /*33770*/  F2FP.SATFINITE.E5M2.F32.PACK_AB_MERGE_C R7, R199, R203, RZ ;  /* 0x000000cbc707723e */ /* 0x008fca00048060ff */
[----:B------:R-:W-:Y:S01]  /*33780*/  STL [R1+0x16d4], R7 ;  /* 0x0016d40701007387 */ /* 0x000fe20000100800 */
[----:B------:R-:W-:-:S05]  /*33790*/  F2FP.SATFINITE.E5M2.F32.PACK_AB_MERGE_C R0, R195, R197, RZ ;  /* 0x000000c5c300723e */ /* 0x000fca00048060ff */
[----:B------:R4:W-:Y:S04]  /*337a0*/  STL [R1+0x16d8], R0 ;  /* 0x0016d80001007387 */ /* 0x0009e80000100800 */
[----:B------:R-:W3:Y:S04]  /*337b0*/  LDL.LU R203, [R1+0x30] ;  /* 0x0000300001cb7983 */ /* 0x000ee80000300800 */
[----:B------:R-:W3:Y:S04]  /*337c0*/  LDL.LU R199, [R1+0x34] ;  /* 0x0000340001c77983 */ /* 0x000ee80000300800 */
[----:B------:R-:W3:Y:S04]  /*337d0*/  LDL.LU R197, [R1+0x38] ;  /* 0x0000380001c57983 */ /* 0x000ee80000300800 */
[----:B------:R0:W-:Y:S04]  /*337e0*/  STL [R1+0x280], R2 ;  /* 0x0002800201007387 */ /* 0x0001e80000100800 */
[----:B------:R-:W3:Y:S01]  /*337f0*/  LDL.LU R195, [R1+0x3c] ;  /* 0x00003c0001c37983 */ /* 0x000ee20000300800 */
[----:B----4-:R-:W-:-:S02]  /*33800*/  F2FP.SATFINITE.E5M2.F32.PACK_AB_MERGE_C R0, R223, R227, RZ ;  /* 0x000000e3df00723e */ /* 0x010fc400048060ff */
[----:B------:R-:W-:Y:S01]  /*33810*/  F2FP.SATFINITE.E5M2.F32.PACK_AB_MERGE_C R13, R136, R137, RZ ;  /* 0x00000089880d723e */ /* 0x000fe200048060ff */
[----:B0-----:R-:W-:Y:S02]  /*33820*/  VIADD R2, R2, UR5 ;  /* 0x0000000502027c36 */ /* 0x001fe40008000000 */
[----:B------:R-:W-:Y:S01]  /*33830*/  STL [R1+0x16dc], R0 ;  /* 0x0016dc0001007387 */ /* 0x000fe20000100800 */
[----:B------:R-:W-:Y:S01]  /*33840*/  F2FP.SATFINITE.E5M2.F32.PACK_AB_MERGE_C R12, R245, R211, RZ ;  /* 0x000000d3f50c723e */ /* 0x000fe200048060ff */
[----:B------:R-:W-:Y:S01]  /*33850*/  ULDC UR5, c[0x0][0x248] ;  /* 0x0000920000057ab9 */ /* 0x000fe20000000800 */
[----:B------:R-:W-:Y:S02]  /*33860*/  F2FP.SATFINITE.E5M2.F32.PACK_AB_MERGE_C R11, R243, R244, RZ ;  /* 0x000000f4f30b723e */ /* 0x000fe400048060ff */
[----:B------:R-:W-:-:S05]  /*33870*/  F2FP.SATFINITE.E5M2.F32.PACK_AB_MERGE_C R7, R219, R221, RZ ;  /* 0x000000dddb07723e */ /* 0x000fca00048060ff */
[----:B------:R-:W-:Y:S04]  /*33880*/  STL [R1+0x16e0], R7 ;  /* 0x0016e00701007387 */ /* 0x000fe80000100800 */
[----:B------:R-:W4:Y:S04]  /*33890*/  LDL.LU R137, [R1+0x40] ;  /* 0x0000400001897983 */ /* 0x000f280000300800 */
[----:B------:R-:W4:Y:S04]  /*338a0*/  LDL.LU R136, [R1+0x44] ;  /* 0x0000440001887983 */ /* 0x000f280000300800 */
[----:B------:R-:W4:Y:S04]  /*338b0*/  LDL.LU R211, [R1+0x48] ;  /* 0x0000480001d37983 */ /* 0x000f280000300800 */
[----:B------:R0:W-:Y:S01]  /*338c0*/  STL [R1+0x284], R2 ;  /* 0x0002840201007387 */ /* 0x0001e20000100800 */
[----:B------:R-:W-:-:S03]  /*338d0*/  F2FP.SATFINITE.E5M2.F32.PACK_AB_MERGE_C R10, R237, R240, RZ ;  /* 0x000000f0ed0a723e */ /* 0x000fc600048060ff */
[----:B------:R-:W4:Y:S04]  /*338e0*/  LDL.LU R245, [R1+0x4c] ;  /* 0x00004c0001f57983 */ /* 0x000f280000300800 */
        /* <DEDUP_REMOVED lines=8> */
[----:B--2---:R-:W-:-:S05]  /*33970*/  F2FP.SATFINITE.E5M2.F32.PACK_AB_MERGE_C R7, R213, R215, RZ ;  /* 0x000000d7d507723e */ /* 0x004fca00048060ff */
[----:B------:R-:W-:Y:S01]  /*33980*/  STL [R1+0x16e4], R7 ;  /* 0x0016e40701007387 */ /* 0x000fe20000100800 */
[----:B------:R-:W-:-:S05]  /*33990*/  F2FP.SATFINITE.E5M2.F32.PACK_AB_MERGE_C R0, R205, R207, RZ ;  /* 0x000000cfcd00723e */ /* 0x000fca00048060ff */
[----:B------:R-:W-:Y:S04]  /*339a0*/  STL [R1+0x16e8], R0 ;  /* 0x0016e80001007387 */ /* 0x000fe80000100800 */
[----:B------:R-:W2:Y:S04]  /*339b0*/  LDL.LU R221, [R1+0x68] ;  /* 0x0000680001dd7983 */ /* 0x000ea80000300800 */
[----:B------:R-:W2:Y:S04]  /*339c0*/  LDL.LU R219, [R1+0x6c] ;  /* 0x00006c0001db7983 */ /* 0x000ea80000300800 */
[----:B------:R-:W2:Y:S04]  /*339d0*/  LDL.LU R215, [R1+0x70] ;  /* 0x0000700001d77983 */ /* 0x000ea80000300800 */
[----:B------:R0:W-:Y:S04]  /*339e0*/  STL [R1+0x288], R2 ;  /* 0x0002880201007387 */ /* 0x0001e80000100800 */
[----:B------:R-:W2:Y:S04]  /*339f0*/  LDL.LU R213, [R1+0x74] ;  /* 0x0000740001d57983 */ /* 0x000ea80000300800 */
[----:B------:R-:W2:Y:S04]  /*33a00*/  LDL.LU R207, [R1+0x78] ;  /* 0x0000780001cf7983 */ /* 0x000ea80000300800 */
[----:B------:R-:W2:Y:S01]  /*33a10*/  LDL.LU R205, [R1+0x7c] ;  /* 0x00007c0001cd7983 */ /* 0x000ea20000300800 */
[----:B0-----:R-:W-:Y:S01]  /*33a20*/  VIADD R2, R2, UR5 ;  /* 0x0000000502027c36 */ /* 0x001fe20008000000 */
[----:B------:R-:W-:Y:S01]  /*33a30*/  ULDC UR5, c[0x0][0x248] ;  /* 0x0000920000057ab9 */ /* 0x000fe20000000800 */
[----:B---3--:R-:W-:-:S05]  /*33a40*/  F2FP.SATFINITE.E5M2.F32.PACK_AB_MERGE_C R7, R199, R203, RZ ;  /* 0x000000cbc707723e */ /* 0x008fca00048060ff */
[----:B------:R-:W-:Y:S01]  /*33a50*/  STL [R1+0x16ec], R7 ;  /* 0x0016ec0701007387 */ /* 0x000fe20000100800 */
[----:B------:R-:W-:-:S05]  /*33a60*/  F2FP.SATFINITE.E5M2.F32.PACK_AB_MERGE_C R6, R195, R197, RZ ;  /* 0x000000c5c306723e */ /* 0x000fca00048060ff */
[----:B------:R-:W-:Y:S04]  /*33a70*/  STL [R1+0x16f0], R6 ;  /* 0x0016f00601007387 */ /* 0x000fe80000100800 */
[----:B------:R-:W3:Y:S04]  /*33a80*/  LDL.LU R203, [R1+0x80] ;  /* 0x0000800001cb7983 */ /* 0x000ee80000300800 */
[----:B------:R-:W3:Y:S04]  /*33a90*/  LDL.LU R199, [R1+0x84] ;  /* 0x0000840001c77983 */ /* 0x000ee80000300800 */
[----:B------:R-:W3:Y:S04]  /*33aa0*/  LDL.LU R197, [R1+0x88] ;  /* 0x0000880001c57983 */ /* 0x000ee80000300800 */
[----:B------:R0:W-:Y:S04]  /*33ab0*/  STL [R1+0x28c], R2 ;  /* 0x00028c0201007387 */ /* 0x0001e80000100800 */
[----:B------:R-:W3:Y:S01]  /*33ac0*/  LDL.LU R195, [R1+0x8c] ;  /* 0x00008c0001c37983 */ /* 0x000ee20000300800 */
[----:B0-----:R-:W-:Y:S01]  /*33ad0*/  VIADD R2, R2, UR5 ;  /* 0x0000000502027c36 */ /* 0x001fe20008000000 */
[----:B------:R-:W-:Y:S01]  /*33ae0*/  ULDC UR5, c[0x0][0x248] ;  /* 0x0000920000057ab9 */ /* 0x000fe20000000800 */
[----:B----4-:R-:W-:-:S05]  /*33af0*/  F2FP.SATFINITE.E5M2.F32.PACK_AB_MERGE_C R7, R136, R137, RZ ;  /* 0x000000898807723e */ /* 0x010fca00048060ff */
[----:B------:R-:W-:Y:S01]  /*33b00*/  STL [R1+0x16f4], R7 ;  /* 0x0016f40701007387 */ /* 0x000fe20000100800 */
[----:B------:R-:W-:Y:S02]  /*33b10*/  F2FP.SATFINITE.E5M2.F32.PACK_AB_MERGE_C R0, R245, R211, RZ ;  /* 0x000000d3f500723e */ /* 0x000fe400048060ff */
[----:B------:R-:W-:-:S03]  /*33b20*/  F2FP.SATFINITE.E5M2.F32.PACK_AB_MERGE_C R6, R243, R244, RZ ;  /* 0x000000f4f306723e */ /* 0x000fc600048060ff */
[----:B------:R0:W-:Y:S04]  /*33b30*/  STL [R1+0x16f8], R0 ;  /* 0x0016f80001007387 */ /* 0x0001e80000100800 */
[----:B------:R-:W-:Y:S01]  /*33b40*/  STL [R1+0x16fc], R6 ;  /* 0x0016fc0601007387 */ /* 0x000fe20000100800 */
[----:B------:R-:W-:-:S03]  /*33b50*/  F2FP.SATFINITE.E5M2.F32.PACK_AB_MERGE_C R5, R237, R240, RZ ;  /* 0x000000f0ed05723e */ /* 0x000fc600048060ff */
[----:B------:R1:W-:Y:S01]  /*33b60*/  STL [R1+0x290], R2 ;  /* 0x0002900201007387 */ /* 0x0003e20000100800 */
[----:B0-----:R-:W-:Y:S01]  /*33b70*/  F2FP.SATFINITE.E5M2.F32.PACK_AB_MERGE_C R0, R223, R227, RZ ;  /* 0x000000e3df00723e */ /* 0x001fe200048060ff */
[----:B-1----:R-:W-:Y:S02]  /*33b80*/  VIADD R2, R2, UR5 ;  /* 0x0000000502027c36 */ /* 0x002fe40008000000 */
[----:B------:R-:W-:Y:S01]  /*33b90*/  STL [R1+0x1700], R5 ;  /* 0x0017000501007387 */ /* 0x000fe20000100800 */
[----:B------:R-:W-:-:S03]  /*33ba0*/  ULDC UR5, c[0x0][0x248] ;  /* 0x0000920000057ab9 */ /* 0x000fc60000000800 */
[----:B------:R-:W-:Y:S04]  /*33bb0*/  STL [R1+0x1704], R0 ;  /* 0x0017040001007387 */ /* 0x000fe80000100800 */
[----:B------:R0:W-:Y:S02]  /*33bc0*/  STL [R1+0x294], R2 ;  /* 0x0002940201007387 */ /* 0x0001e40000100800 */
[----:B0-----:R-:W-:Y:S01]  /*33bd0*/  VIADD R2, R2, UR5 ;  /* 0x0000000502027c36 */ /* 0x001fe20008000000 */
[----:B------:R-:W-:Y:S01]  /*33be0*/  ULDC UR5, c[0x0][0x248] ;  /* 0x0000920000057ab9 */ /* 0x000fe20000000800 */
[----:B------:R-:W-:Y:S02]  /*33bf0*/  F2FP.SATFINITE.E5M2.F32.PACK_AB_MERGE_C R17, R140, R141, RZ ;  /* 0x0000008d8c11723e */ /* 0x000fe400048060ff */
[----:B------:R-:W-:-:S02]  /*33c00*/  F2FP.SATFINITE.E5M2.F32.PACK_AB_MERGE_C R15, R138, R139, RZ ;  /* 0x0000008b8a0f723e */ /* 0x000fc400048060ff */
[----:B--2---:R-:W-:-:S05]  /*33c10*/  F2FP.SATFINITE.E5M2.F32.PACK_AB_MERGE_C R7, R219, R221, RZ ;  /* 0x000000dddb07723e */ /* 0x004fca00048060ff */
[----:B------:R-:W-:Y:S01]  /*33c20*/  STL [R1+0x1708], R7 ;  /* 0x0017080701007387 */ /* 0x000fe20000100800 */
[----:B------:R-:W-:-:S05]  /*33c30*/  F2FP.SATFINITE.E5M2.F32.PACK_AB_MERGE_C R6, R213, R215, RZ ;  /* 0x000000d7d506723e */ /* 0x000fca00048060ff */
[----:B------:R-:W-:Y:S01]  /*33c40*/  STL [R1+0x170c], R6 ;  /* 0x00170c0601007387 */ /* 0x000fe20000100800 */
[----:B------:R-:W-:-:S03]  /*33c50*/  F2FP.SATFINITE.E5M2.F32.PACK_AB_MERGE_C R238, R205, R207, RZ ;  /* 0x000000cfcdee723e */ /* 0x000fc600048060ff */
[----:B------:R0:W-:Y:S04]  /*33c60*/  STL [R1+0x298], R2 ;  /* 0x0002980201007387 */ /* 0x0001e80000100800 */
[----:B------:R-:W-:Y:S04]  /*33c70*/  STL [R1+0x1710], R238 ;  /* 0x001710ee01007387 */ /* 0x000fe80000100800 */
[----:B------:R-:W2:Y:S01]  /*33c80*/  LDL.LU R145, [R1+0x90] ;  /* 0x0000900001917983 */ /* 0x000ea20000300800 */
[----:B0-----:R-:W-:Y:S01]  /*33c90*/  VIADD R2, R2, UR5 ;  /* 0x0000000502027c36 */ /* 0x001fe20008000000 */
[----:B------:R-:W-:-:S02]  /*33ca0*/  ULDC UR5, c[0x0][0x248] ;  /* 0x0000920000057ab9 */ /* 0x000fc40000000800 */
[----:B------:R-:W2:Y:S04]  /*33cb0*/  LDL.LU R144, [R1+0x94] ;  /* 0x0000940001907983 */ /* 0x000ea80000300800 */
[----:B------:R-:W4:Y:S04]  /*33cc0*/  LDL.LU R142, [R1+0x98] ;  /* 0x00009800018e7983 */ /* 0x000f280000300800 */
[----:B------:R0:W-:Y:S04]  /*33cd0*/  STL [R1+0x29c], R2 ;  /* 0x00029c0201007387 */ /* 0x0001e80000100800 */
[----:B------:R-:W4:Y:S04]  /*33ce0*/  LDL.LU R143, [R1+0x9c] ;  /* 0x00009c00018f7983 */ /* 0x000f280000300800 */
[----:B------:R-:W4:Y:S01]  /*33cf0*/  LDL.LU R141, [R1+0xa0] ;  /* 0x0000a000018d7983 */ /* 0x000f220000300800 */
[----:B0-----:R-:W-:Y:S01]  /*33d00*/  VIADD R2, R2, UR5 ;  /* 0x0000000502027c36 */ /* 0x001fe20008000000 */
[----:B------:R-:W-:-:S02]  /*33d10*/  ULDC UR5, c[0x0][0x248] ;  /* 0x0000920000057ab9 */ /* 0x000fc40000000800 */
[----:B------:R-:W4:Y:S01]  /*33d20*/  LDL.LU R140, [R1+0xa4] ;  /* 0x0000a400018c7983 */ /* 0x000f220000300800 */
[----:B---3--:R-:W-:-:S05]  /*33d30*/  F2FP.SATFINITE.E5M2.F32.PACK_AB_MERGE_C R0, R199, R203, RZ ;  /* 0x000000cbc700723e */ /* 0x008fca00048060ff */
[----:B------:R0:W-:Y:S01]  /*33d40*/  STL [R1+0x1714], R0 ;  /* 0x0017140001007387 */ /* 0x0001e20000100800 */
[----:B------:R-:W-:-:S05]  /*33d50*/  F2FP.SATFINITE.E5M2.F32.PACK_AB_MERGE_C R5, R195, R197, RZ ;  /* 0x000000c5c305723e */ /* 0x000fca00048060ff */
        /* <DEDUP_REMOVED lines=25> */
[----:B------:R-:W-:-:S03]  /*33ef0*/  ULDC UR5, c[0x0][0x248] ;  /* 0x0000920000057ab9 */ /* 0x000fc60000000800 */
[----:B-1----:R-:W-:Y:S01]  /*33f00*/  VIADD R2, R0, UR5 ;  /* 0x0000000500027c36 */ /* 0x002fe20008000000 */
[----:B------:R-:W-:Y:S01]  /*33f10*/  ULDC UR5, c[0x0][0x248] ;  /* 0x0000920000057ab9 */ /* 0x000fe20000000800 */
[----:B--2---:R-:W-:-:S05]  /*33f20*/  F2FP.SATFINITE.E5M2.F32.PACK_AB_MERGE_C R7, R144, R145, RZ ;  /* 0x000000919007723e */ /* 0x004fca00048060ff */
[----:B------:R-:W-:Y:S01]  /*33f30*/  STL [R1+0x171c], R7 ;  /* 0x00171c0701007387 */ /* 0x000fe20000100800 */
[----:B----4-:R-:W-:Y:S02]  /*33f40*/  F2FP.SATFINITE.E5M2.F32.PACK_AB_MERGE_C R232, R143, R142, RZ ;  /* 0x0000008e8fe8723e */ /* 0x010fe400048060ff */
[----:B------:R-:W-:-:S03]  /*33f50*/  F2FP.SATFINITE.E5M2.F32.PACK_AB_MERGE_C R238, R140, R141, RZ ;  /* 0x0000008d8cee723e */ /* 0x000fc600048060ff */
[----:B------:R-:W-:Y:S04]  /*33f60*/  STL [R1+0x1720], R232 ;  /* 0x001720e801007387 */ /* 0x000fe80000100800 */
[----:B------:R-:W-:Y:S04]  /*33f70*/  STL [R1+0x1724], R238 ;  /* 0x001724ee01007387 */ /* 0x000fe80000100800 */
[----:B------:R0:W-:Y:S01]  /*33f80*/  STL [R1+0x2a4], R0 ;  /* 0x0002a40001007387 */ /* 0x0001e20000100800 */
[----:B---3--:R-:W-:-:S05]  /*33f90*/  F2FP.SATFINITE.E5M2.F32.PACK_AB_MERGE_C R6, R138, R139, RZ ;  /* 0x0000008b8a06723e */ /* 0x008fca00048060ff */
[----:B------:R-:W-:Y:S01]  /*33fa0*/  STL [R1+0x1728], R6 ;  /* 0x0017280601007387 */ /* 0x000fe20000100800 */
[----:B0-----:R-:W-:-:S05]  /*33fb0*/  F2FP.SATFINITE.E5M2.F32.PACK_AB_MERGE_C R0, R136, R137, RZ ;  /* 0x000000898800723e */ /* 0x001fca00048060ff */
[----:B------:R-:W-:Y:S01]  /*33fc0*/  STL [R1+0x172c], R0 ;  /* 0x00172c0001007387 */ /* 0x000fe20000100800 */
[----:B------:R-:W-:-:S03]  /*33fd0*/  F2FP.SATFINITE.E5M2.F32.PACK_AB_MERGE_C R231, R245, R211, RZ ;  /* 0x000000d3f5e7723e */ /* 0x000fc600048060ff */
[----:B------:R0:W-:Y:S01]  /*33fe0*/  STL [R1+0x2a8], R2 ;  /* 0x0002a80201007387 */ /* 0x0001e20000100800 */
[----:B------:R-:W-:Y:S01]  /*33ff0*/  F2FP.SATFINITE.E5M2.F32.PACK_AB_MERGE_C R7, R243, R244, RZ ;  /* 0x000000f4f307723e */ /* 0x000fe200048060ff */
[----:B0-----:R-:W-:Y:S01]  /*34000*/  VIADD R2, R2, UR5 ;  /* 0x0000000502027c36 */ /* 0x001fe20008000000 */
[----:B------:R-:W-:Y:S01]  /*34010*/  ULDC UR5, c[0x0][0x248] ;  /* 0x0000920000057ab9 */ /* 0x000fe20000000800 */
[----:B------:R-:W-:Y:S02]  /*34020*/  STL [R1+0x1730], R231 ;  /* 0x001730e701007387 */ /* 0x000fe40000100800 */
[----:B------:R-:W-:Y:S01]  /*34030*/  VIADD R0, R2, UR5 ;  /* 0x0000000502007c36 */ /* 0x000fe20008000000 */
[----:B------:R-:W-:Y:S01]  /*34040*/  F2FP.SATFINITE.E5M2.F32.PACK_AB_MERGE_C R5, R237, R240, RZ ;  /* 0x000000f0ed05723e */ /* 0x000fe200048060ff */
[----:B------:R-:W-:Y:S01]  /*34050*/  STL [R1+0x1734], R7 ;  /* 0x0017340701007387 */ /* 0x000fe20000100800 */
[----:B------:R-:W-:-:S03]  /*34060*/  ULDC UR5, c[0x0][0x248] ;  /* 0x0000920000057ab9 */ /* 0x000fc60000000800 */
[----:B------:R-:W-:Y:S04]  /*34070*/  STL [R1+0x2ac], R2 ;  /* 0x0002ac0201007387 */ /* 0x000fe80000100800 */
[----:B------:R-:W-:Y:S04]  /*34080*/  STL [R1+0x1738], R5 ;  /* 0x0017380501007387 */ /* 0x000fe80000100800 */
[----:B------:R0:W-:Y:S02]  /*34090*/  STL [R1+0x2b0], R0 ;  /* 0x0002b00001007387 */ /* 0x0001e40000100800 */
[----:B0-----:R-:W-:Y:S01]  /*340a0*/  VIADD R0, R0, UR5 ;  /* 0x0000000500007c36 */ /* 0x001fe20008000000 */
[----:B------:R-:W-:-:S03]  /*340b0*/  ULDC UR5, c[0x0][0x248] ;  /* 0x0000920000057ab9 */ /* 0x000fc60000000800 */
[----:B------:R-:W-:Y:S01]  /*340c0*/  VIADD R2, R0, UR5 ;  /* 0x0000000500027c36 */ /* 0x000fe20008000000 */
[----:B------:R-:W-:Y:S01]  /*340d0*/  STL [R1+0x2b4], R0 ;  /* 0x0002b40001007387 */ /* 0x000fe20000100800 */
[----:B------:R-:W-:-:S03]  /*340e0*/  ULDC UR5, c[0x0][0x248] ;  /* 0x0000920000057ab9 */ /* 0x000fc60000000800 */
[----:B------:R0:W-:Y:S04]  /*340f0*/  STL [R1+0x2b8], R2 ;  /* 0x0002b80201007387 */ /* 0x0001e80000100800 */
[----:B------:R-:W2:Y:S04]  /*34100*/  LDL.LU R149, [R1+0x100] ;  /* 0x0001000001957983 */ /* 0x000ea80000300800 */
[----:B------:R-:W2:Y:S01]  /*34110*/  LDL.LU R148, [R1+0x104] ;  /* 0x0001040001947983 */ /* 0x000ea20000300800 */
[----:B0-----:R-:W-:Y:S01]  /*34120*/  VIADD R2, R2, UR5 ;  /* 0x0000000502027c36 */ /* 0x001fe20008000000 */
[----:B------:R-:W-:-:S02]  /*34130*/  F2FP.SATFINITE.E5M2.F32.PACK_AB_MERGE_C R0, R199, R203, RZ ;  /* 0x000000cbc700723e */ /* 0x000fc400048060ff */
[----:B------:R-:W3:Y:S01]  /*34140*/  LDL.LU R146, [R1+0x108] ;  /* 0x0001080001927983 */ /* 0x000ee20000300800 */
[----:B------:R-:W-:-:S03]  /*34150*/  F2FP.SATFINITE.E5M2.F32.PACK_AB_MERGE_C R233, R195, R197, RZ ;  /* 0x000000c5c3e9723e */ /* 0x000fc600048060ff */
[----:B------:R-:W3:Y:S01]  /*34160*/  LDL.LU R147, [R1+0x10c] ;  /* 0x00010c0001937983 */ /* 0x000ee20000300800 */
[----:B------:R-:W-:Y:S01]  /*34170*/  F2FP.SATFINITE.E5M2.F32.PACK_AB_MERGE_C R232, R223, R227, RZ ;  /* 0x000000e3dfe8723e */ /* 0x000fe200048060ff */
[----:B------:R-:W-:Y:S02]  /*34180*/  ULDC UR5, c[0x0][0x248] ;  /* 0x0000920000057ab9 */ /* 0x000fe40000000800 */
[----:B------:R-:W4:Y:S04]  /*34190*/  LDL.LU R145, [R1+0x110] ;  /* 0x0001100001917983 */ /* 0x000f280000300800 */
        /* <DEDUP_REMOVED lines=20> */
[----:B------:R-:W-:-:S03]  /*342e0*/  F2FP.SATFINITE.E5M2.F32.PACK_AB_MERGE_C R238, R205, R207, RZ ;  /* 0x000000cfcdee723e */ /* 0x000fc600048060ff */
[----:B------:R-:W4:Y:S04]  /*342f0*/  LDL.LU R227, [R1+0x15c] ;  /* 0x00015c0001e37983 */ /* 0x000f280000300800 */
[----:B------:R-:W4:Y:S04]  /*34300*/  LDL.LU R223, [R1+0x160] ;  /* 0x0001600001df7983 */ /* 0x000f280000300800 */
[----:B------:R-:W4:Y:S01]  /*34310*/  LDL.LU R203, [R1+0x164] ;  /* 0x0001640001cb7983 */ /* 0x000f220000300800 */
[----:B------:R-:W-:-:S03]  /*34320*/  F2FP.SATFINITE.E5M2.F32.PACK_AB_MERGE_C R6, R213, R215, RZ ;  /* 0x000000d7d506723e */ /* 0x000fc600048060ff */
[----:B------:R-:W4:Y:S04]  /*34330*/  LDL.LU R221, [R1+0x168] ;  /* 0x0001680001dd7983 */ /* 0x000f280000300800 */
[----:B------:R-:W4:Y:S04]  /*34340*/  LDL.LU R205, [R1+0x16c] ;  /* 0x00016c0001cd7983 */ /* 0x000f280000300800 */
[----:B------:R-:W4:Y:S04]  /*34350*/  LDL.LU R219, [R1+0x170] ;  /* 0x0001700001db7983 */ /* 0x000f280000300800 */
[----:B------:R-:W4:Y:S04]  /*34360*/  LDL.LU R207, [R1+0x174] ;  /* 0x0001740001cf7983 */ /* 0x000f280000300800 */
[----:B------:R-:W4:Y:S04]  /*34370*/  LDL.LU R215, [R1+0x178] ;  /* 0x0001780001d77983 */ /* 0x000f280000300800 */
        /* <DEDUP_REMOVED lines=18> */
[----:B------:R-:W-:Y:S01]  /*344a0*/  STL [R1+0x134], R2 ;  /* 0x0001340201007387 */ /* 0x000fe20000100800 */
[----:B--2---:R-:W-:Y:S02]  /*344b0*/  F2FP.SATFINITE.E5M2.F32.PACK_AB_MERGE_C R7, R148, R149, RZ ;  /* 0x000000959407723e */ /* 0x004fe400048060ff */
[----:B---3--:R-:W-:Y:S02]  /*344c0*/  F2FP.SATFINITE.E5M2.F32.PACK_AB_MERGE_C R231, R147, R146, RZ ;  /* 0x0000009293e7723e */ /* 0x008fe400048060ff */
[----:B----4-:R-:W-:Y:S02]  /*344d0*/  F2FP.SATFINITE.E5M2.F32.PACK_AB_MERGE_C R5, R144, R145, RZ ;  /* 0x000000919005723e */ /* 0x010fe400048060ff */
[----:B------:R-:W-:Y:S02]  /*344e0*/  F2FP.SATFINITE.E5M2.F32.PACK_AB_MERGE_C R229, R143, R142, RZ ;  /* 0x0000008e8fe5723e */ /* 0x000fe400048060ff */
[----:B------:R-:W-:Y:S01]  /*344f0*/  F2FP.SATFINITE.E5M2.F32.PACK_AB_MERGE_C R191, R136, R137, RZ ;  /* 0x0000008988bf723e */ /* 0x000fe200048060ff */
[----:B------:R-:W-:Y:S01]  /*34500*/  VIADD R136, R2, UR5 ;  /* 0x0000000502887c36 */ /* 0x000fe20008000000 */
[----:B------:R-:W-:-:S03]  /*34510*/  ULDC UR5, c[0x0][0x248] ;  /* 0x0000920000057ab9 */ /* 0x000fc60000000800 */
[----:B------:R-:W-:Y:S01]  /*34520*/  VIADD R250, R136, UR5 ;  /* 0x0000000588fa7c36 */ /* 0x000fe20008000000 */
[----:B------:R0:W-:Y:S01]  /*34530*/  STL [R1+0x138], R136 ;  /* 0x0001388801007387 */ /* 0x0001e20000100800 */
[----:B------:R-:W-:Y:S01]  /*34540*/  F2FP.SATFINITE.E5M2.F32.PACK_AB_MERGE_C R189, R138, R139, RZ ;  /* 0x0000008b8abd723e */ /* 0x000fe200048060ff */
[----:B------:R-:W-:Y:S01]  /*34550*/  ULDC UR5, c[0x0][0x248] ;  /* 0x0000920000057ab9 */ /* 0x000fe20000000800 */
[----:B------:R-:W-:Y:S01]  /*34560*/  F2FP.SATFINITE.E5M2.F32.PACK_AB_MERGE_C R3, R245, R211, RZ ;  /* 0x000000d3f503723e */ /* 0x000fe200048060ff */
[----:B0-----:R-:W2:Y:S04]  /*34570*/  LDL.LU R136, [R1+0x180] ;  /* 0x0001800001887983 */ /* 0x001ea80000300800 */
[----:B------:R-:W2:Y:S04]  /*34580*/  LDL.LU R211, [R1+0x184] ;  /* 0x0001840001d37983 */ /* 0x000ea80000300800 */
[----:B------:R-:W3:Y:S01]  /*34590*/  LDL.LU R137, [R1+0x188] ;  /* 0x0001880001897983 */ /* 0x000ee20000300800 */
[----:B------:R-:W-:-:S02]  /*345a0*/  F2FP.SATFINITE.E5M2.F32.PACK_AB_MERGE_C R187, R140, R141, RZ ;  /* 0x0000008d8cbb723e */ /* 0x000fc400048060ff */
[----:B------:R-:W-:Y:S02]  /*345b0*/  F2FP.SATFINITE.E5M2.F32.PACK_AB_MERGE_C R199, R199, R240, RZ ;  /* 0x000000f0c7c7723e */ /* 0x000fe400048060ff */
[----:B------:R-:W-:Y:S02]  /*345c0*/  F2FP.SATFINITE.E5M2.F32.PACK_AB_MERGE_C R4, R227, R237, RZ ;  /* 0x000000ede304723e */ /* 0x000fe400048060ff */
[----:B------:R-:W-:Y:S02]  /*345d0*/  F2FP.SATFINITE.E5M2.F32.PACK_AB_MERGE_C R203, R203, R223, RZ ;  /* 0x000000dfcbcb723e */ /* 0x000fe400048060ff */
[----:B------:R-:W-:Y:S02]  /*345e0*/  F2FP.SATFINITE.E5M2.F32.PACK_AB_MERGE_C R205, R205, R221, RZ ;  /* 0x000000ddcdcd723e */ /* 0x000fe400048060ff */
[----:B------:R-:W-:Y:S02]  /*345f0*/  F2FP.SATFINITE.E5M2.F32.PACK_AB_MERGE_C R2, R213, R215, RZ ;  /* 0x000000d7d502723e */ /* 0x000fe400048060ff */
[----:B------:R-:W3:Y:S04]  /*34600*/  LDL.LU R213, [R1+0x18c] ;  /* 0x00018c0001d57983 */ /* 0x000ee80000300800 */
        /* <DEDUP_REMOVED lines=34> */
[----:B--2---:R-:W-:-:S02]  /*34830*/  F2FP.SATFINITE.E5M2.F32.PACK_AB_MERGE_C R211, R211, R136, RZ ;  /* 0x00000088d3d3723e */ /* 0x004fc400048060ff */
[----:B------:R-:W2:Y:S01]  /*34840*/  LDL.LU R136, [R1+0x1778] ;  /* 0x0017780001887983 */ /* 0x000ea20000300800 */
[----:B---3--:R-:W-:-:S03]  /*34850*/  F2FP.SATFINITE.E5M2.F32.PACK_AB_MERGE_C R213, R213, R137, RZ ;  /* 0x00000089d5d5723e */ /* 0x008fc600048060ff */
[----:B------:R-:W2:Y:S01]  /*34860*/  LDL.LU R137, [R1+0x1774] ;  /* 0x0017740001897983 */ /* 0x000ea20000300800 */
[----:B----4-:R-:W-:-:S03]  /*34870*/  F2FP.SATFINITE.E5M2.F32.PACK_AB_MERGE_C R215, R215, R138, RZ ;  /* 0x0000008ad7d7723e */ /* 0x010fc600048060ff */
[----:B------:R-:W3:Y:S01]  /*34880*/  LDL.LU R138, [R1+0x1770] ;  /* 0x00177000018a7983 */ /* 0x000ee20000300800 */
[----:B------:R-:W-:-:S03]  /*34890*/  F2FP.SATFINITE.E5M2.F32.PACK_AB_MERGE_C R228, R228, R139, RZ ;  /* 0x0000008be4e4723e */ /* 0x000fc600048060ff */
[----:B------:R-:W3:Y:S04]  /*348a0*/  LDL.LU R139, [R1+0x176c] ;  /* 0x00176c00018b7983 */ /* 0x000ee80000300800 */
[----:B------:R0:W-:Y:S01]  /*348b0*/  STL [R1+0x144], R250 ;  /* 0x000144fa01007387 */ /* 0x0001e20000100800 */
[----:B------:R-:W-:-:S03]  /*348c0*/  F2FP.SATFINITE.E5M2.F32.PACK_AB_MERGE_C R219, R219, R140, RZ ;  /* 0x0000008cdbdb723e */ /* 0x000fc600048060ff */
[----:B------:R-:W4:Y:S01]  /*348d0*/  LDL.LU R140, [R1+0x1768] ;  /* 0x00176800018c7983 */ /* 0x000f220000300800 */
[----:B0-----:R-:W-:Y:S01]  /*348e0*/  VIADD R250, R250, UR5 ;  /* 0x00000005fafa7c36 */ /* 0x001fe20008000000 */
[----:B------:R-:W-:Y:S01]  /*348f0*/  F2FP.SATFINITE.E5M2.F32.PACK_AB_MERGE_C R221, R221, R141, RZ ;  /* 0x0000008ddddd723e */ /* 0x000fe200048060ff */
[----:B------:R-:W-:Y:S01]  /*34900*/  ULDC UR5, c[0x0][0x248] ;  /* 0x0000920000057ab9 */ /* 0x000fe20000000800 */
[----:B------:R-:W4:Y:S04]  /*34910*/  LDL.LU R141, [R1+0x1764] ;  /* 0x00176400018d7983 */ /* 0x000f280000300800 */
[----:B------:R0:W-:Y:S01]  /*34920*/  STL [R1+0x14c], R250 ;  /* 0x00014cfa01007387 */ /* 0x0001e20000100800 */
[----:B------:R-:W-:-:S03]  /*34930*/  F2FP.SATFINITE.E5M2.F32.PACK_AB_MERGE_C R223, R223, R143, RZ ;  /* 0x0000008fdfdf723e */ /* 0x000fc600048060ff */
[----:B------:R-:W2:Y:S01]  /*34940*/  LDL.LU R143, [R1+0x1760] ;  /* 0x00176000018f7983 */ /* 0x000ea20000300800 */
[----:B0-----:R-:W-:Y:S01]  /*34950*/  VIADD R250, R250, UR5 ;  /* 0x00000005fafa7c36 */ /* 0x001fe20008000000 */
[----:B------:R-:W-:Y:S01]  /*34960*/  F2FP.SATFINITE.E5M2.F32.PACK_AB_MERGE_C R234, R234, R142, RZ ;  /* 0x0000008eeaea723e */ /* 0x000fe200048060ff */
[----:B------:R-:W-:Y:S01]  /*34970*/  ULDC UR5, c[0x0][0x248] ;  /* 0x0000920000057ab9 */ /* 0x000fe20000000800 */
[----:B------:R-:W2:Y:S04]  /*34980*/  LDL.LU R142, [R1+0x175c] ;  /* 0x00175c00018e7983 */ /* 0x000ea80000300800 */
[----:B------:R0:W-:Y:S01]  /*34990*/  STL [R1+0x150], R250 ;  /* 0x000150fa01007387 */ /* 0x0001e20000100800 */
[----:B------:R-:W-:-:S03]  /*349a0*/  F2FP.SATFINITE.E5M2.F32.PACK_AB_MERGE_C R227, R227, R144, RZ ;  /* 0x00000090e3e3723e */ /* 0x000fc600048060ff */
[----:B------:R-:W3:Y:S01]  /*349b0*/  LDL.LU R144, [R1+0x1758] ;  /* 0x0017580001907983 */ /* 0x000ee20000300800 */
[----:B0-----:R-:W-:Y:S01]  /*349c0*/  VIADD R250, R250, UR5 ;  /* 0x00000005fafa7c36 */ /* 0x001fe20008000000 */
[----:B------:R-:W-:Y:S01]  /*349d0*/  F2FP.SATFINITE.E5M2.F32.PACK_AB_MERGE_C R237, R237, R145, RZ ;  /* 0x00000091eded723e */ /* 0x000fe200048060ff */
[----:B------:R-:W-:Y:S01]  /*349e0*/  ULDC UR5, c[0x0][0x248] ;  /* 0x0000920000057ab9 */ /* 0x000fe20000000800 */
[----:B------:R-:W3:Y:S04]  /*349f0*/  LDL.LU R145, [R1+0x1754] ;  /* 0x0017540001917983 */ /* 0x000ee80000300800 */
[----:B------:R0:W-:Y:S01]  /*34a00*/  STL [R1+0x158], R250 ;  /* 0x000158fa01007387 */ /* 0x0001e20000100800 */
[----:B------:R-:W-:-:S03]  /*34a10*/  F2FP.SATFINITE.E5M2.F32.PACK_AB_MERGE_C R240, R240, R147, RZ ;  /* 0x00000093f0f0723e */ /* 0x000fc600048060ff */
[----:B------:R-:W4:Y:S01]  /*34a20*/  LDL.LU R147, [R1+0x1750] ;  /* 0x0017500001937983 */ /* 0x000f220000300800 */
[----:B------:R-:W-:-:S03]  /*34a30*/  F2FP.SATFINITE.E5M2.F32.PACK_AB_MERGE_C R236, R236, R146, RZ ;  /* 0x00000092ecec723e */ /* 0x000fc600048060ff */
[----:B------:R-:W4:Y:S01]  /*34a40*/  LDL.LU R146, [R1+0x174c] ;  /* 0x00174c0001927983 */ /* 0x000f220000300800 */
[----:B0-----:R-:W-:Y:S01]  /*34a50*/  VIADD R250, R250, UR5 ;  /* 0x00000005fafa7c36 */ /* 0x001fe20008000000 */
[----:B------:R-:W-:-:S04]  /*34a60*/  ULDC UR5, c[0x0][0x248] ;  /* 0x0000920000057ab9 */ /* 0x000fc80000000800 */
        /* <DEDUP_REMOVED lines=9> */
[----:B------:R-:W3:Y:S01]  /*34b00*/  LDL.LU R151, [R1+0x1740] ;  /* 0x0017400001977983 */ /* 0x000ee20000300800 */
[----:B------:R-:W-:-:S03]  /*34b10*/  F2FP.SATFINITE.E5M2.F32.PACK_AB_MERGE_C R235, R235, R150, RZ ;  /* 0x00000096ebeb723e */ /* 0x000fc600048060ff */
[----:B------:R-:W3:Y:S01]  /*34b20*/  LDL.LU R150, [R1+0x173c] ;  /* 0x00173c0001967983 */ /* 0x000ee20000300800 */
[----:B0-----:R-:W-:Y:S01]  /*34b30*/  VIADD R250, R250, UR5 ;  /* 0x00000005fafa7c36 */ /* 0x001fe20008000000 */
[----:B------:R-:W-:-:S04]  /*34b40*/  ULDC UR5, c[0x0][0x248] ;  /* 0x0000920000057ab9 */ /* 0x000fc80000000800 */
[----:B------:R0:W-:Y:S02]  /*34b50*/  STL [R1+0x170], R250 ;  /* 0x000170fa01007387 */ /* 0x0001e40000100800 */
[----:B0-----:R-:W-:Y:S01]  /*34b60*/  VIADD R250, R250, UR5 ;  /* 0x00000005fafa7c36 */ /* 0x001fe20008000000 */
[----:B------:R-:W-:-:S03]  /*34b70*/  ULDC UR5, c[0x0][0x248] ;  /* 0x0000920000057ab9 */ /* 0x000fc60000000800 */
[----:B------:R-:W-:Y:S01]  /*34b80*/  VIADD R25, R250, UR5 ;  /* 0x00000005fa197c36 */ /* 0x000fe20008000000 */
[----:B------:R-:W-:Y:S01]  /*34b90*/  STL [R1+0x17c], R250 ;  /* 0x00017cfa01007387 */ /* 0x000fe20000100800 */
[----:B------:R-:W-:-:S03]  /*34ba0*/  ULDC UR5, c[0x0][0x248] ;  /* 0x0000920000057ab9 */ /* 0x000fc60000000800 */
        /* <DEDUP_REMOVED lines=66> */
[----:B------:R0:W-:Y:S04]  /*34fd0*/  STL [R1+0x6c4], R25 ;  /* 0x0006c41901007387 */ /* 0x0001e80000100800 */
[----:B------:R1:W-:Y:S01]  /*34fe0*/  STL [R1+0xb84], R27 ;  /* 0x000b841b01007387 */ /* 0x0003e20000100800 */
[----:B0-----:R-:W-:Y:S01]  /*34ff0*/  VIADD R25, R25, UR5 ;  /* 0x0000000519197c36 */ /* 0x001fe20008000000 */
[----:B------:R-:W-:-:S03]  /*35000*/  ULDC UR5, c[0x0][0x248] ;  /* 0x0000920000057ab9 */ /* 0x000fc60000000800 */
[----:B-1----:R-:W-:Y:S01]  /*35010*/  VIADD R27, R25, UR5 ;  /* 0x00000005191b7c36 */ /* 0x002fe20008000000 */
[----:B------:R0:W-:Y:S01]  /*35020*/  STL [R1+0x6d0], R25 ;  /* 0x0006d01901007387 */ /* 0x0001e20000100800 */
[----:B------:R-:W-:-:S03]  /*35030*/  ULDC UR5, c[0x0][0x248] ;  /* 0x0000920000057ab9 */ /* 0x000fc60000000800 */
[----:B0-----:R-:W3:Y:S04]  /*35040*/  LDL.LU R25, [R1+0xa00] ;  /* 0x000a000001197983 */ /* 0x001ee80000300800 */
[----:B------:R0:W-:Y:S04]  /*35050*/  STL [R1+0x6e0], R27 ;  /* 0x0006e01b01007387 */ /* 0x0001e80000100800 */
[----:B------:R1:W-:Y:S01]  /*35060*/  STL [R1+0x348], R29 ;  /* 0x0003481d01007387 */ /* 0x0003e20000100800 */
[----:B0-----:R-:W-:Y:S01]  /*35070*/  VIADD R27, R27, UR5 ;  /* 0x000000051b1b7c36 */ /* 0x001fe20008000000 */
[----:B------:R-:W-:-:S04]  /*35080*/  ULDC UR5, c[0x0][0x248] ;  /* 0x0000920000057ab9 */ /* 0x000fc80000000800 */
[----:B------:R0:W-:Y:S01]  /*35090*/  STL [R1+0x6f0], R27 ;  /* 0x0006f01b01007387 */ /* 0x0001e20000100800 */
[----:B-1----:R-:W-:Y:S01]  /*350a0*/  F2FP.SATFINITE.E5M2.F32.PACK_AB_MERGE_C R29, R135, R134, RZ ;  /* 0x00000086871d723e */ /* 0x002fe200048060ff */
[----:B0-----:R-:W-:Y:S01]  /*350b0*/  VIADD R27, R27, UR5 ;  /* 0x000000051b1b7c36 */ /* 0x001fe20008000000 */
[----:B------:R-:W-:-:S04]  /*350c0*/  ULDC UR5, c[0x0][0x248] ;  /* 0x0000920000057ab9 */ /* 0x000fc80000000800 */
[----:B------:R0:W-:Y:S01]  /*350d0*/  STL [R1+0x700], R27 ;  /* 0x0007001b01007387 */ /* 0x0001e20000100800 */
[----:B------:R-:W-:-:S03]  /*350e0*/  F2FP.SATFINITE.E5M2.F32.PACK_AB_MERGE_C R250, R31, R30, RZ ;  /* 0x0000001e1ffa723e */ /* 0x000fc600048060ff */
[----:B------:R2:W-:Y:S01]  /*350f0*/  STL [R1+0x330], R29 ;  /* 0x0003301d01007387 */ /* 0x0005e20000100800 */
[----:B0-----:R-:W-:Y:S01]  /*35100*/  VIADD R27, R27, UR5 ;  /* 0x000000051b1b7c36 */ /* 0x001fe20008000000 */
[----:B------:R-:W-:-:S04]  /*35110*/  ULDC UR5, c[0x0][0x248] ;  /* 0x0000920000057ab9 */ /* 0x000fc80000000800 */
[----:B------:R0:W-:Y:S04]  /*35120*/  STL [R1+0x710], R27 ;  /* 0x0007101b01007387 */ /* 0x0001e80000100800 */
[----:B------:R-:W3:Y:S01]  /*35130*/  LDL.LU R30, [R1+0xa04] ;  /* 0x000a0400011e7983 */ /* 0x000ee20000300800 */
[----:B--2---:R-:W-:Y:S01]  /*35140*/  F2FP.SATFINITE.E5M2.F32.PACK_AB_MERGE_C R29, R143, R142, RZ ;  /* 0x0000008e8f1d723e */ /* 0x004fe200048060ff */
[----:B0-----:R-:W-:Y:S01]  /*35150*/  VIADD R27, R27, UR5 ;  /* 0x000000051b1b7c36 */ /* 0x001fe20008000000 */
[----:B------:R-:W-:-:S04]  /*35160*/  ULDC UR5, c[0x0][0x248] ;  /* 0x0000920000057ab9 */ /* 0x000fc80000000800 */
[----:B------:R0:W-:Y:S04]  /*35170*/  STL [R1+0x720], R27 ;  /* 0x0007201b01007387 */ /* 0x0001e80000100800 */
[----:B------:R4:W-:Y:S01]  /*35180*/  STL [R1+0xb8c], R29 ;  /* 0x000b8c1d01007387 */ /* 0x0009e20000100800 */
[----:B0-----:R-:W-:Y:S01]  /*35190*/  VIADD R27, R27, UR5 ;  /* 0x000000051b1b7c36 */ /* 0x001fe20008000000 */
[----:B------:R-:W-:Y:S01]  /*351a0*/  ULDC UR5, c[0x0][0x248] ;  /* 0x0000920000057ab9 */ /* 0x000fe20000000800 */
[----:B----4-:R-:W-:-:S03]  /*351b0*/  F2FP.SATFINITE.E5M2.F32.PACK_AB_MERGE_C R29, R147, R146, RZ ;  /* 0x00000092931d723e */ /* 0x010fc600048060ff */
[----:B------:R0:W-:Y:S04]  /*351c0*/  STL [R1+0x730], R27 ;  /* 0x0007301b01007387 */ /* 0x0001e80000100800 */
[----:B------:R3:W-:Y:S01]  /*351d0*/  STL [R1+0xb88], R29 ;  /* 0x000b881d01007387 */ /* 0x0007e20000100800 */
[----:B0-----:R-:W-:Y:S01]  /*351e0*/  VIADD R27, R27, UR5 ;  /* 0x000000051b1b7c36 */ /* 0x001fe20008000000 */
[----:B------:R-:W-:-:S04]  /*351f0*/  ULDC UR5, c[0x0][0x248] ;  /* 0x0000920000057ab9 */ /* 0x000fc80000000800 */
[----:B------:R0:W-:Y:S01]  /*35200*/  STL [R1+0x740], R27 ;  /* 0x0007401b01007387 */ /* 0x0001e20000100800 */
[----:B---3--:R-:W-:Y:S01]  /*35210*/  F2FP.SATFINITE.E5M2.F32.PACK_AB_MERGE_C R29, R151, R150, RZ ;  /* 0x00000096971d723e */ /* 0x008fe200048060ff */
[----:B0-----:R-:W-:Y:S01]  /*35220*/  VIADD R27, R27, UR5 ;  /* 0x000000051b1b7c36 */ /* 0x001fe20008000000 */
[----:B------:R-:W-:-:S03]  /*35230*/  ULDC UR5, c[0x0][0x248] ;  /* 0x0000920000057ab9 */ /* 0x000fc60000000800 */
[----:B------:R-:W-:Y:S01]  /*35240*/  VIADD R31, R27, UR5 ;  /* 0x000000051b1f7c36 */ /* 0x000fe20008000000 */
[----:B------:R-:W-:Y:S01]  /*35250*/  STL [R1+0x36c], R29 ;  /* 0x00036c1d01007387 */ /* 0x000fe20000100800 */
[----:B------:R-:W-:-:S03]  /*35260*/  ULDC UR5, c[0x0][0x248] ;  /* 0x0000920000057ab9 */ /* 0x000fc60000000800 */
[----:B------:R-:W-:Y:S04]  /*35270*/  STL [R1+0x750], R27 ;  /* 0x0007501b01007387 */ /* 0x000fe80000100800 */
[----:B------:R0:W-:Y:S04]  /*35280*/  STL [R1+0x768], R31 ;  /* 0x0007681f01007387 */ /* 0x0001e80000100800 */
[----:B------:R-:W2:Y:S01]  /*35290*/  LDL.LU R33, [R1+0xa0c] ;  /* 0x000a0c0001217983 */ /* 0x000ea20000300800 */
[----:B------:R-:W-:Y:S01]  /*352a0*/  VIADD R35, R31, UR5 ;  /* 0x000000051f237c36 */ /* 0x000fe20008000000 */
[----:B------:R-:W-:Y:S01]  /*352b0*/  LOP3.LUT R9, R9, 0xffff, RZ, 0xc0, !PT ;  /* 0x0000ffff09097812 */ /* 0x000fe200078ec0ff */
[----:B------:R-:W-:Y:S01]  /*352c0*/  ULDC UR5, c[0x0][0x248] ;  /* 0x0000920000057ab9 */ /* 0x000fe20000000800 */
[----:B0-----:R-:W3:Y:S02]  /*352d0*/  LDL.LU R31, [R1+0xa08] ;  /* 0x000a0800011f7983 */ /* 0x001ee40000300800 */
[----:B------:R-:W-:-:S04]  /*352e0*/  SHF.R.U32.HI R27, RZ, 0x8, R9 ;  /* 0x00000008ff1b7819 */ /* 0x000fc80000011609 */
[----:B------:R-:W-:Y:S01]  /*352f0*/  LOP3.LUT R27, R27, 0xffff, RZ, 0xc0, !PT ;  /* 0x0000ffff1b1b7812 */ /* 0x000fe200078ec0ff */
[----:B------:R0:W-:Y:S01]  /*35300*/  STL [R1+0x788], R35 ;  /* 0x0007882301007387 */ /* 0x0001e20000100800 */
[----:B------:R-:W-:Y:S01]  /*35310*/  LOP3.LUT R8, R8, 0xffff, RZ, 0xc0, !PT ;  /* 0x0000ffff08087812 */ /* 0x000fe200078ec0ff */
[----:B0-----:R-:W-:Y:S01]  /*35320*/  VIADD R35, R35, UR5 ;  /* 0x0000000523237c36 */ /* 0x001fe20008000000 */
[----:B------:R-:W-:Y:S01]  /*35330*/  ULDC UR5, c[0x0][0x248] ;  /* 0x0000920000057ab9 */ /* 0x000fe20000000800 */
[----:B------:R-:W-:-:S04]  /*35340*/  LOP3.LUT R25, R25, 0xffff, RZ, 0xc0, !PT ;  /* 0x0000ffff19197812 */ /* 0x000fc800078ec0ff */
[----:B------:R-:W-:Y:S02]  /*35350*/  SHF.R.U32.HI R29, RZ, 0x8, R25 ;  /* 0x00000008ff1d7819 */ /* 0x000fe40000011619 */
[----:B------:R-:W-:Y:S02]  /*35360*/  PRMT R25, R25, 0x3340, R9 ;  /* 0x0000334019197816 */ /* 0x000fe40000000009 */
[----:B------:R-:W-:-:S04]  /*35370*/  LOP3.LUT R29, R29, 0xffff, RZ, 0xc0, !PT ;  /* 0x0000ffff1d1d7812 */ /* 0x000fc800078ec0ff */
[----:B------:R-:W-:Y:S01]  /*35380*/  PRMT R9, R29, 0x3340, R27 ;  /* 0x000033401d097816 */ /* 0x000fe2000000001b */
[----:B------:R-:W-:Y:S04]  /*35390*/  STL [R1+0x1150], R25 ;  /* 0x0011501901007387 */ /* 0x000fe80000100800 */
[----:B------:R0:W-:Y:S04]  /*353a0*/  STL [R1+0x79c], R35 ;  /* 0x00079c2301007387 */ /* 0x0001e80000100800 */
[----:B------:R1:W-:Y:S01]  /*353b0*/  STL [R1+0x1050], R9 ;  /* 0x0010500901007387 */ /* 0x0003e20000100800 */
[----:B0-----:R-:W-:Y:S01]  /*353c0*/  VIADD R35, R35, UR5 ;  /* 0x0000000523237c36 */ /* 0x001fe20008000000 */
[----:B------:R-:W-:Y:S01]  /*353d0*/  F2FP.SATFINITE.E5M2.F32.PACK_AB_MERGE_C R148, R149, R148, RZ ;  /* 0x000000949594723e */ /* 0x000fe200048060ff */
[----:B------:R-:W-:-:S03]  /*353e0*/  ULDC UR5, c[0x0][0x248] ;  /* 0x0000920000057ab9 */ /* 0x000fc60000000800 */
[----:B------:R-:W-:Y:S01]  /*353f0*/  STL [R1+0x7a4], R35 ;  /* 0x0007a42301007387 */ /* 0x000fe20000100800 */
[----:B-1----:R-:W-:-:S04]  /*35400*/  LOP3.LUT R9, R30, 0xffff, RZ, 0xc0, !PT ;  /* 0x0000ffff1e097812 */ /* 0x002fc800078ec0ff */
[----:B------:R-:W-:-:S05]  /*35410*/  PRMT R27, R9, 0x3340, R8 ;  /* 0x00003340091b7816 */ /* 0x000fca0000000008 */
[----:B------:R0:W-:Y:S04]  /*35420*/  STL [R1+0x114c], R27 ;  /* 0x00114c1b01007387 */ /* 0x0001e80000100800 */
[----:B------:R-:W4:Y:S01]  /*35430*/  LDL.LU R30, [R1+0xa10] ;  /* 0x000a1000011e7983 */ /* 0x000f220000300800 */
[----:B------:R-:W-:Y:S02]  /*35440*/  LOP3.LUT R226, R226, 0xffff, RZ, 0xc0, !PT ;  /* 0x0000ffffe2e27812 */ /* 0x000fe400078ec0ff */
[----:B------:R-:W-:Y:S02]  /*35450*/  LOP3.LUT R148, R148, 0xffff, RZ, 0xc0, !PT ;  /* 0x0000ffff94947812 */ /* 0x000fe400078ec0ff */
[----:B------:R-:W-:Y:S02]  /*35460*/  SHF.R.U32.HI R25, RZ, 0x8, R9 ;  /* 0x00000008ff197819 */ /* 0x000fe40000011609 */
[----:B------:R-:W-:-:S02]  /*35470*/  SHF.R.U32.HI R8, RZ, 0x8, R8 ;  /* 0x00000008ff087819 */ /* 0x000fc40000011608 */
[----:B0-----:R-:W-:Y:S02]  /*35480*/  PRMT R27, R226, 0x3340, R148 ;  /* 0x00003340e21b7816 */ /* 0x001fe40000000094 */
[----:B------:R-:W-:Y:S02]  /*35490*/  SHF.R.U32.HI R9, RZ, 0x8, R226 ;  /* 0x00000008ff097819 */ /* 0x000fe400000116e2 */
[----:B------:R-:W-:Y:S02]  /*354a0*/  SHF.R.U32.HI R148, RZ, 0x8, R148 ;  /* 0x00000008ff947819 */ /* 0x000fe40000011694 */
[----:B------:R-:W-:Y:S02]  /*354b0*/  LOP3.LUT R25, R25, 0xffff, RZ, 0xc0, !PT ;  /* 0x0000ffff19197812 */ /* 0x000fe400078ec0ff */
[----:B------:R-:W-:Y:S02]  /*354c0*/  LOP3.LUT R8, R8, 0xffff, RZ, 0xc0, !PT ;  /* 0x0000ffff08087812 */ /* 0x000fe400078ec0ff */
[----:B------:R-:W-:-:S02]  /*354d0*/  LOP3.LUT R9, R9, 0xffff, RZ, 0xc0, !PT ;  /* 0x0000ffff09097812 */ /* 0x000fc400078ec0ff */
[----:B------:R-:W-:Y:S01]  /*354e0*/  LOP3.LUT R148, R148, 0xffff, RZ, 0xc0, !PT ;  /* 0x0000ffff94947812 */ /* 0x000fe200078ec0ff */
[----:B------:R0:W-:Y:S01]  /*354f0*/  STL [R1+0x1148], R27 ;  /* 0x0011481b01007387 */ /* 0x0001e20000100800 */
[----:B------:R-:W-:Y:S02]  /*35500*/  PRMT R25, R25, 0x3340, R8 ;  /* 0x0000334019197816 */ /* 0x000fe40000000008 */
[----:B------:R-:W-:-:S03]  /*35510*/  PRMT R8, R9, 0x3340, R148 ;  /* 0x0000334009087816 */ /* 0x000fc60000000094 */
[----:B------:R-:W-:Y:S01]  /*35520*/  STL [R1+0x1044], R25 ;  /* 0x0010441901007387 */ /* 0x000fe20000100800 */
[----:B0-----:R-:W-:Y:S01]  /*35530*/  VIADD R27, R35, UR5 ;  /* 0x00000005231b7c36 */ /* 0x001fe20008000000 */
[----:B------:R-:W-:Y:S01]  /*35540*/  LOP3.LUT R11, R11, 0xffff, RZ, 0xc0, !PT ;  /* 0x0000ffff0b0b7812 */ /* 0x000fe200078ec0ff */
[----:B------:R-:W-:-:S03]  /*35550*/  ULDC UR5, c[0x0][0x248] ;  /* 0x0000920000057ab9 */ /* 0x000fc60000000800 */
[----:B------:R0:W-:Y:S04]  /*35560*/  STL [R1+0x794], R27 ;  /* 0x0007941b01007387 */ /* 0x0001e80000100800 */
[----:B------:R2:W-:Y:S01]  /*35570*/  STL [R1+0x1040], R8 ;  /* 0x0010400801007387 */ /* 0x0005e20000100800 */
[----:B0-----:R-:W-:Y:S01]  /*35580*/  VIADD R27, R27, UR5 ;  /* 0x000000051b1b7c36 */ /* 0x001fe20008000000 */
[----:B------:R-:W-:Y:S01]  /*35590*/  LOP3.LUT R10, R10, 0xffff, RZ, 0xc0, !PT ;  /* 0x0000ffff0a0a7812 */ /* 0x000fe200078ec0ff */
[----:B------:R-:W-:Y:S01]  /*355a0*/  ULDC UR5, c[0x0][0x248] ;  /* 0x0000920000057ab9 */ /* 0x000fe20000000800 */
[----:B--2---:R-:W-:-:S04]  /*355b0*/  LOP3.LUT R8, R33, 0xffff, RZ, 0xc0, !PT ;  /* 0x0000ffff21087812 */ /* 0x004fc800078ec0ff */
[----:B------:R-:W-:Y:S01]  /*355c0*/  PRMT R29, R8, 0x3340, R11 ;  /* 0x00003340081d7816 */ /* 0x000fe2000000000b */
[----:B------:R0:W-:Y:S04]  /*355d0*/  STL [R1+0x7a0], R27 ;  /* 0x0007a01b01007387 */ /* 0x0001e80000100800 */
[----:B------:R-:W-:Y:S01]  /*355e0*/  STL [R1+0x1144], R29 ;  /* 0x0011441d01007387 */ /* 0x000fe20000100800 */
[----:B---3--:R-:W-:-:S03]  /*355f0*/  LOP3.LUT R9, R31, 0xffff, RZ, 0xc0, !PT ;  /* 0x0000ffff1f097812 */ /* 0x008fc600078ec0ff */
[----:B------:R-:W2:Y:S01]  /*35600*/  LDL.LU R33, [R1+0xa14] ;  /* 0x000a140001217983 */ /* 0x000ea20000300800 */
[----:B------:R-:W-:Y:S02]  /*35610*/  SHF.R.U32.HI R25, RZ, 0x8, R8 ;  /* 0x00000008ff197819 */ /* 0x000fe40000011608 */
[----:B------:R-:W-:Y:S02]  /*35620*/  SHF.R.U32.HI R11, RZ, 0x8, R11 ;  /* 0x00000008ff0b7819 */ /* 0x000fe4000001160b */
[----:B------:R-:W-:Y:S02]  /*35630*/  SHF.R.U32.HI R8, RZ, 0x8, R9 ;  /* 0x00000008ff087819 */ /* 0x000fe40000011609 */
[--C-:B------:R-:W-:Y:S02]  /*35640*/  PRMT R9, R9, 0x3340, R10.reuse ;  /* 0x0000334009097816 */ /* 0x100fe4000000000a */
[----:B------:R-:W-:Y:S02]  /*35650*/  SHF.R.U32.HI R10, RZ, 0x8, R10 ;  /* 0x00000008ff0a7819 */ /* 0x000fe4000001160a */
[----:B------:R-:W-:-:S02]  /*35660*/  F2FP.SATFINITE.E5M2.F32.PACK_AB_MERGE_C R144, R145, R144, RZ ;  /* 0x000000909190723e */ /* 0x000fc400048060ff */
[----:B------:R-:W-:Y:S02]  /*35670*/  LOP3.LUT R25, R25, 0xffff, RZ, 0xc0, !PT ;  /* 0x0000ffff19197812 */ /* 0x000fe400078ec0ff */
[----:B------:R-:W-:Y:S01]  /*35680*/  LOP3.LUT R11, R11, 0xffff, RZ, 0xc0, !PT ;  /* 0x0000ffff0b0b7812 */ /* 0x000fe200078ec0ff */
[----:B------:R1:W-:Y:S01]  /*35690*/  STL [R1+0x1140], R9 ;  /* 0x0011400901007387 */ /* 0x0003e20000100800 */
[----:B------:R-:W-:Y:S01]  /*356a0*/  LOP3.LUT R8, R8, 0xffff, RZ, 0xc0, !PT ;  /* 0x0000ffff08087812 */ /* 0x000fe200078ec0ff */
[----:B0-----:R-:W-:Y:S01]  /*356b0*/  VIADD R27, R27, UR5 ;  /* 0x000000051b1b7c36 */ /* 0x001fe20008000000 */
[----:B------:R-:W-:Y:S01]  /*356c0*/  LOP3.LUT R10, R10, 0xffff, RZ, 0xc0, !PT ;  /* 0x0000ffff0a0a7812 */ /* 0x000fe200078ec0ff */
[----:B------:R-:W-:Y:S01]  /*356d0*/  ULDC UR5, c[0x0][0x248] ;  /* 0x0000920000057ab9 */ /* 0x000fe20000000800 */
[----:B------:R-:W-:Y:S02]  /*356e0*/  LOP3.LUT R239, R239, 0xffff, RZ, 0xc0, !PT ;  /* 0x0000ffffefef7812 */ /* 0x000fe400078ec0ff */
[----:B------:R-:W-:-:S02]  /*356f0*/  LOP3.LUT R144, R144, 0xffff, RZ, 0xc0, !PT ;  /* 0x0000ffff90907812 */ /* 0x000fc400078ec0ff */
[----:B-1----:R-:W-:Y:S01]  /*35700*/  PRMT R9, R25, 0x3340, R11 ;  /* 0x0000334019097816 */ /* 0x002fe2000000000b */
[----:B------:R-:W-:Y:S01]  /*35710*/  VIADD R11, R27, UR5 ;  /* 0x000000051b0b7c36 */ /* 0x000fe20008000000 */
[----:B------:R-:W-:Y:S01]  /*35720*/  PRMT R8, R8, 0x3340, R10 ;  /* 0x0000334008087816 */ /* 0x000fe2000000000a */
[----:B------:R-:W-:Y:S01]  /*35730*/  ULDC UR5, c[0x0][0x248] ;  /* 0x0000920000057ab9 */ /* 0x000fe20000000800 */
[----:B------:R-:W-:Y:S01]  /*35740*/  PRMT R25, R239, 0x3340, R144 ;  /* 0x00003340ef197816 */ /* 0x000fe20000000090 */
[----:B------:R-:W-:Y:S04]  /*35750*/  STL [R1+0x103c], R9 ;  /* 0x00103c0901007387 */ /* 0x000fe80000100800 */
[----:B------:R-:W-:Y:S04]  /*35760*/  STL [R1+0x78c], R27 ;  /* 0x00078c1b01007387 */ /* 0x000fe80000100800 */
[----:B------:R4:W-:Y:S04]  /*35770*/  STL [R1+0x1038], R8 ;  /* 0x0010380801007387 */ /* 0x0009e80000100800 */
[----:B------:R0:W-:Y:S04]  /*35780*/  STL [R1+0x798], R11 ;  /* 0x0007980b01007387 */ /* 0x0001e80000100800 */
[----:B------:R-:W-:Y:S04]  /*35790*/  STL [R1+0x113c], R25 ;  /* 0x00113c1901007387 */ /* 0x000fe80000100800 */
[----:B------:R-:W3:Y:S01]  /*357a0*/  LDL.LU R31, [R1+0xa1c] ;  /* 0x000a1c00011f7983 */ /* 0x000ee20000300800 */
[----:B----4-:R-:W-:-:S03]  /*357b0*/  LOP3.LUT R8, R30, 0xffff, RZ, 0xc0, !PT ;  /* 0x0000ffff1e087812 */ /* 0x010fc600078ec0ff */
[----:B------:R-:W4:Y:S01]  /*357c0*/  LDL.LU R30, [R1+0xa18] ;  /* 0x000a1800011e7983 */ /* 0x000f220000300800 */
[----:B------:R-:W-:Y:S02]  /*357d0*/  LOP3.LUT R13, R13, 0xffff, RZ, 0xc0, !PT ;  /* 0x0000ffff0d0d7812 */ /* 0x000fe400078ec0ff */
[----:B------:R-:W-:Y:S02]  /*357e0*/  SHF.R.U32.HI R9, RZ, 0x8, R239 ;  /* 0x00000008ff097819 */ /* 0x000fe400000116ef */
[----:B------:R-:W-:Y:S02]  /*357f0*/  SHF.R.U32.HI R144, RZ, 0x8, R144 ;  /* 0x00000008ff907819 */ /* 0x000fe40000011690 */
[----:B------:R-:W-:Y:S02]  /*35800*/  SHF.R.U32.HI R10, RZ, 0x8, R8 ;  /* 0x00000008ff0a7819 */ /* 0x000fe40000011608 */
[--C-:B------:R-:W-:Y:S02]  /*35810*/  PRMT R8, R8, 0x3340, R13.reuse ;  /* 0x0000334008087816 */ /* 0x100fe4000000000d */
[----:B------:R-:W-:-:S02]  /*35820*/  SHF.R.U32.HI R13, RZ, 0x8, R13 ;  /* 0x00000008ff0d7819 */ /* 0x000fc4000001160d */
[----:B------:R-:W-:Y:S02]  /*35830*/  LOP3.LUT R9, R9, 0xffff, RZ, 0xc0, !PT ;  /* 0x0000ffff09097812 */ /* 0x000fe400078ec0ff */
[----:B------:R-:W-:Y:S02]  /*35840*/  LOP3.LUT R144, R144, 0xffff, RZ, 0xc0, !PT ;  /* 0x0000ffff90907812 */ /* 0x000fe400078ec0ff */
[----:B------:R-:W-:Y:S02]  /*35850*/  LOP3.LUT R10, R10, 0xffff, RZ, 0xc0, !PT ;  /* 0x0000ffff0a0a7812 */ /* 0x000fe400078ec0ff */
[----:B------:R-:W-:Y:S01]  /*35860*/  LOP3.LUT R13, R13, 0xffff, RZ, 0xc0, !PT ;  /* 0x0000ffff0d0d7812 */ /* 0x000fe200078ec0ff */
[----:B------:R1:W-:Y:S01]  /*35870*/  STL [R1+0x1138], R8 ;  /* 0x0011380801007387 */ /* 0x0003e20000100800 */
[----:B------:R-:W-:Y:S01]  /*35880*/  PRMT R9, R9, 0x3340, R144 ;  /* 0x0000334009097816 */ /* 0x000fe20000000090 */
[----:B0-----:R-:W-:Y:S01]  /*35890*/  VIADD R11, R11, UR5 ;  /* 0x000000050b0b7c36 */ /* 0x001fe20008000000 */
[----:B------:R-:W-:Y:S01]  /*358a0*/  LOP3.LUT R12, R12, 0xffff, RZ, 0xc0, !PT ;  /* 0x0000ffff0c0c7812 */ /* 0x000fe200078ec0ff */
[----:B------:R-:W-:-:S02]  /*358b0*/  ULDC UR5, c[0x0][0x248] ;  /* 0x0000920000057ab9 */ /* 0x000fc40000000800 */
[----:B------:R-:W-:Y:S01]  /*358c0*/  STL [R1+0x102c], R9 ;  /* 0x00102c0901007387 */ /* 0x000fe20000100800 */
[----:B-1----:R-:W-:-:S03]  /*358d0*/  PRMT R8, R10, 0x3340, R13 ;  /* 0x000033400a087816 */ /* 0x002fc6000000000d */
[----:B------:R0:W-:Y:S01]  /*358e0*/  STL [R1+0x780], R11 ;  /* 0x0007800b01007387 */ /* 0x0001e20000100800 */
[----:B------:R-:W-:-:S03]  /*358f0*/  F2FP.SATFINITE.E5M2.F32.PACK_AB_MERGE_C R140, R141, R140, RZ ;  /* 0x0000008c8d8c723e */ /* 0x000fc600048060ff */
[----:B------:R2:W-:Y:S01]  /*35900*/  STL [R1+0x1028], R8 ;  /* 0x0010280801007387 */ /* 0x0005e20000100800 */
[----:B------:R-:W-:Y:S02]  /*35910*/  LOP3.LUT R241, R241, 0xffff, RZ, 0xc0, !PT ;  /* 0x0000fffff1f17812 */ /* 0x000fe400078ec0ff */
[----:B------:R-:W-:Y:S01]  /*35920*/  LOP3.LUT R140, R140, 0xffff, RZ, 0xc0, !PT ;  /* 0x0000ffff8c8c7812 */ /* 0x000fe200078ec0ff */
[----:B0-----:R-:W-:Y:S01]  /*35930*/  VIADD R11, R11, UR5 ;  /* 0x000000050b0b7c36 */ /* 0x001fe20008000000 */
[----:B------:R-:W-:-:S04]  /*35940*/  ULDC UR5, c[0x0][0x248] ;  /* 0x0000920000057ab9 */ /* 0x000fc80000000800 */
[----:B------:R-:W-:Y:S01]  /*35950*/  STL [R1+0x790], R11 ;  /* 0x0007900b01007387 */ /* 0x000fe20000100800 */
[----:B--2---:R-:W-:-:S04]  /*35960*/  LOP3.LUT R8, R33, 0xffff, RZ, 0xc0, !PT ;  /* 0x0000ffff21087812 */ /* 0x004fc800078ec0ff */
[----:B------:R-:W-:Y:S02]  /*35970*/  PRMT R10, R8, 0x3340, R12 ;  /* 0x00003340080a7816 */ /* 0x000fe4000000000c */
[----:B------:R-:W-:Y:S02]  /*35980*/  SHF.R.U32.HI R9, RZ, 0x8, R8 ;  /* 0x00000008ff097819 */ /* 0x000fe40000011608 */
[----:B------:R-:W-:Y:S01]  /*35990*/  SHF.R.U32.HI R12, RZ, 0x8, R12 ;  /* 0x00000008ff0c7819 */ /* 0x000fe2000001160c */
[----:B------:R0:W-:Y:S01]  /*359a0*/  STL [R1+0x1134], R10 ;  /* 0x0011340a01007387 */ /* 0x0001e20000100800 */
[----:B------:R-:W-:Y:S02]  /*359b0*/  SHF.R.U32.HI R8, RZ, 0x8, R241 ;  /* 0x00000008ff087819 */ /* 0x000fe400000116f1 */
[----:B------:R-:W-:Y:S02]  /*359c0*/  LOP3.LUT R9, R9, 0xffff, RZ, 0xc0, !PT ;  /* 0x0000ffff09097812 */ /* 0x000fe400078ec0ff */
[----:B------:R-:W-:-:S02]  /*359d0*/  LOP3.LUT R12, R12, 0xffff, RZ, 0xc0, !PT ;  /* 0x0000ffff0c0c7812 */ /* 0x000fc400078ec0ff */
[--C-:B0-----:R-:W-:Y:S02]  /*359e0*/  PRMT R10, R241, 0x3340, R140.reuse ;  /* 0x00003340f10a7816 */ /* 0x101fe4000000008c */
[----:B------:R-:W-:Y:S02]  /*359f0*/  SHF.R.U32.HI R140, RZ, 0x8, R140 ;  /* 0x00000008ff8c7819 */ /* 0x000fe4000001168c */
[----:B------:R-:W-:Y:S02]  /*35a00*/  LOP3.LUT R8, R8, 0xffff, RZ, 0xc0, !PT ;  /* 0x0000ffff08087812 */ /* 0x000fe400078ec0ff */
        /* <DEDUP_REMOVED lines=8> */
[----:B------:R-:W-:Y:S04]  /*35a90*/  STL [R1+0x778], R10 ;  /* 0x0007780a01007387 */ /* 0x000fe80000100800 */
[----:B------:R3:W-:Y:S01]  /*35aa0*/  STL [R1+0x1018], R8 ;  /* 0x0010180801007387 */ /* 0x0007e20000100800 */
[----:B------:R-:W-:Y:S01]  /*35ab0*/  VIADD R11, R10, UR5 ;  /* 0x000000050a0b7c36 */ /* 0x000fe20008000000 */
[----:B------:R-:W-:Y:S01]  /*35ac0*/  LOP3.LUT R14, R14, 0xffff, RZ, 0xc0, !PT ;  /* 0x0000ffff0e0e7812 */ /* 0x000fe200078ec0ff */
[----:B------:R-:W-:Y:S01]  /*35ad0*/  ULDC UR5, c[0x0][0x248] ;  /* 0x0000920000057ab9 */ /* 0x000fe20000000800 */
[----:B---3--:R-:W-:-:S04]  /*35ae0*/  LOP3.LUT R8, R31, 0xffff, RZ, 0xc0, !PT ;  /* 0x0000ffff1f087812 */ /* 0x008fc800078ec0ff */
[----:B------:R-:W-:Y:S01]  /*35af0*/  PRMT R12, R8, 0x3340, R15 ;  /* 0x00003340080c7816 */ /* 0x000fe2000000000f */
[----:B------:R0:W-:Y:S04]  /*35b00*/  STL [R1+0x784], R11 ;  /* 0x0007840b01007387 */ /* 0x0001e80000100800 */
[----:B------:R-:W-:Y:S04]  /*35b10*/  STL [R1+0x112c], R12 ;  /* 0x00112c0c01007387 */ /* 0x000fe80000100800 */
[----:B------:R-:W2:Y:S04]  /*35b20*/  LDL.LU R33, [R1+0xa24] ;  /* 0x000a240001217983 */ /* 0x000ea80000300800 */
[----:B------:R-:W3:Y:S01]  /*35b30*/  LDL.LU R31, [R1+0xa20] ;  /* 0x000a2000011f7983 */ /* 0x000ee20000300800 */
[----:B------:R-:W-:-:S02]  /*35b40*/  SHF.R.U32.HI R10, RZ, 0x8, R8 ;  /* 0x00000008ff0a7819 */ /* 0x000fc40000011608 */
[----:B------:R-:W-:Y:S02]  /*35b50*/  SHF.R.U32.HI R15, RZ, 0x8, R15 ;  /* 0x00000008ff0f7819 */ /* 0x000fe4000001160f */
[----:B------:R-:W-:Y:S02]  /*35b60*/  LOP3.LUT R10, R10, 0xffff, RZ, 0xc0, !PT ;  /* 0x0000ffff0a0a7812 */ /* 0x000fe400078ec0ff */
[----:B------:R-:W-:Y:S02]  /*35b70*/  LOP3.LUT R15, R15, 0xffff, RZ, 0xc0, !PT ;  /* 0x0000ffff0f0f7812 */ /* 0x000fe400078ec0ff */
[----:B------:R-:W-:Y:S01]  /*35b80*/  F2FP.SATFINITE.E5M2.F32.PACK_AB_MERGE_C R136, R137, R136, RZ ;  /* 0x000000888988723e */ /* 0x000fe200048060ff */
[----:B0-----:R-:W-:Y:S01]  /*35b90*/  VIADD R11, R11, UR5 ;  /* 0x000000050b0b7c36 */ /* 0x001fe20008000000 */
[----:B------:R-:W-:Y:S01]  /*35ba0*/  LOP3.LUT R246, R246, 0xffff, RZ, 0xc0, !PT ;  /* 0x0000fffff6f67812 */ /* 0x000fe200078ec0ff */
[----:B------:R-:W-:Y:S01]  /*35bb0*/  ULDC UR5, c[0x0][0x248] ;  /* 0x0000920000057ab9 */ /* 0x000fe20000000800 */
[----:B------:R-:W-:-:S02]  /*35bc0*/  LOP3.LUT R136, R136, 0xffff, RZ, 0xc0, !PT ;  /* 0x0000ffff88887812 */ /* 0x000fc400078ec0ff */
[----:B----4-:R-:W-:-:S04]  /*35bd0*/  LOP3.LUT R9, R30, 0xffff, RZ, 0xc0, !PT ;  /* 0x0000ffff1e097812 */ /* 0x010fc800078ec0ff */
[----:B------:R-:W-:Y:S02]  /*35be0*/  SHF.R.U32.HI R8, RZ, 0x8, R9 ;  /* 0x00000008ff087819 */ /* 0x000fe40000011609 */
[--C-:B------:R-:W-:Y:S02]  /*35bf0*/  PRMT R9, R9, 0x3340, R14.reuse ;  /* 0x0000334009097816 */ /* 0x100fe4000000000e */
[----:B------:R-:W-:-:S03]  /*35c00*/  SHF.R.U32.HI R14, RZ, 0x8, R14 ;  /* 0x00000008ff0e7819 */ /* 0x000fc6000001160e */
[----:B------:R0:W-:Y:S01]  /*35c10*/  STL [R1+0x1128], R9 ;  /* 0x0011280901007387 */ /* 0x0001e20000100800 */
[----:B------:R-:W-:Y:S02]  /*35c20*/  LOP3.LUT R8, R8, 0xffff, RZ, 0xc0, !PT ;  /* 0x0000ffff08087812 */ /* 0x000fe400078ec0ff */
[----:B------:R-:W-:Y:S02]  /*35c30*/  LOP3.LUT R14, R14, 0xffff, RZ, 0xc0, !PT ;  /* 0x0000ffff0e0e7812 */ /* 0x000fe400078ec0ff */
[----:B0-----:R-:W-:Y:S01]  /*35c40*/  PRMT R9, R10, 0x3340, R15 ;  /* 0x000033400a097816 */ /* 0x001fe2000000000f */
[----:B------:R-:W-:Y:S01]  /*35c50*/  VIADD R10, R11, UR5 ;  /* 0x000000050b0a7c36 */ /* 0x000fe20008000000 */
[----:B------:R-:W-:Y:S01]  /*35c60*/  PRMT R8, R8, 0x3340, R14 ;  /* 0x0000334008087816 */ /* 0x000fe2000000000e */
[----:B------:R-:W-:Y:S02]  /*35c70*/  ULDC UR5, c[0x0][0x248] ;  /* 0x0000920000057ab9 */ /* 0x000fe40000000800 */
[----:B------:R-:W-:Y:S04]  /*35c80*/  STL [R1+0x1008], R9 ;  /* 0x0010080901007387 */ /* 0x000fe80000100800 */
[----:B------:R0:W-:Y:S04]  /*35c90*/  STL [R1+0x770], R11 ;  /* 0x0007700b01007387 */ /* 0x0001e80000100800 */
[----:B------:R1:W-:Y:S01]  /*35ca0*/  STL [R1+0x1004], R8 ;  /* 0x0010040801007387 */ /* 0x0003e20000100800 */
[----:B0-----:R-:W-:-:S03]  /*35cb0*/  PRMT R11, R246, 0x3340, R136 ;  /* 0x00003340f60b7816 */ /* 0x001fc60000000088 */
[----:B------:R-:W-:Y:S04]  /*35cc0*/  STL [R1+0x77c], R10 ;  /* 0x00077c0a01007387 */ /* 0x000fe80000100800 */
[----:B------:R0:W-:Y:S04]  /*35cd0*/  STL [R1+0x1120], R11 ;  /* 0x0011200b01007387 */ /* 0x0001e80000100800 */
[----:B------:R-:W4:Y:S01]  /*35ce0*/  LDL.LU R30, [R1+0xa28] ;  /* 0x000a2800011e7983 */ /* 0x000f220000300800 */
[----:B------:R-:W-:Y:S02]  /*35cf0*/  F2FP.SATFINITE.E5M2.F32.PACK_AB_MERGE_C R138, R139, R138, RZ ;  /* 0x0000008a8b8a723e */ /* 0x000fe400048060ff */
[----:B------:R-:W-:-:S02]  /*35d00*/  LOP3.LUT R242, R242, 0xffff, RZ, 0xc0, !PT ;  /* 0x0000fffff2f27812 */ /* 0x000fc400078ec0ff */
[----:B------:R-:W-:Y:S02]  /*35d10*/  LOP3.LUT R138, R138, 0xffff, RZ, 0xc0, !PT ;  /* 0x0000ffff8a8a7812 */ /* 0x000fe400078ec0ff */
[----:B-1----:R-:W-:Y:S02]  /*35d20*/  SHF.R.U32.HI R8, RZ, 0x8, R246 ;  /* 0x00000008ff087819 */ /* 0x002fe400000116f6 */
[----:B------:R-:W-:Y:S02]  /*35d30*/  SHF.R.U32.HI R136, RZ, 0x8, R136 ;  /* 0x00000008ff887819 */ /* 0x000fe40000011688 */
[----:B0-----:R-:W-:Y:S02]  /*35d40*/  PRMT R11, R242, 0x3340, R138 ;  /* 0x00003340f20b7816 */ /* 0x001fe4000000008a */
[----:B------:R-:W-:Y:S02]  /*35d50*/  SHF.R.U32.HI R9, RZ, 0x8, R242 ;  /* 0x00000008ff097819 */ /* 0x000fe400000116f2 */
[----:B------:R-:W-:-:S02]  /*35d60*/  SHF.R.U32.HI R138, RZ, 0x8, R138 ;  /* 0x00000008ff8a7819 */ /* 0x000fc4000001168a */
[----:B------:R-:W-:Y:S02]  /*35d70*/  LOP3.LUT R8, R8, 0xffff, RZ, 0xc0, !PT ;  /* 0x0000ffff08087812 */ /* 0x000fe400078ec0ff */
[----:B------:R-:W-:Y:S01]  /*35d80*/  LOP3.LUT R136, R136, 0xffff, RZ, 0xc0, !PT ;  /* 0x0000ffff88887812 */ /* 0x000fe200078ec0ff */
[----:B------:R0:W-:Y:S01]  /*35d90*/  STL [R1+0x1124], R11 ;  /* 0x0011240b01007387 */ /* 0x0001e20000100800 */
[----:B------:R-:W-:Y:S02]  /*35da0*/  LOP3.LUT R9, R9, 0xffff, RZ, 0xc0, !PT ;  /* 0x0000ffff09097812 */ /* 0x000fe400078ec0ff */
[----:B------:R-:W-:Y:S01]  /*35db0*/  LOP3.LUT R138, R138, 0xffff, RZ, 0xc0, !PT ;  /* 0x0000ffff8a8a7812 */ /* 0x000fe200078ec0ff */
[----:B------:R-:W-:Y:S01]  /*35dc0*/  VIADD R10, R10, UR5 ;  /* 0x000000050a0a7c36 */ /* 0x000fe20008000000 */
[----:B------:R-:W-:Y:S01]  /*35dd0*/  LOP3.LUT R17, R17, 0xffff, RZ, 0xc0, !PT ;  /* 0x0000ffff11117812 */ /* 0x000fe200078ec0ff */
[----:B------:R-:W-:Y:S01]  /*35de0*/  ULDC UR5, c[0x0][0x248] ;  /* 0x0000920000057ab9 */ /* 0x000fe20000000800 */
[----:B0-----:R-:W-:-:S02]  /*35df0*/  PRMT R11, R8, 0x3340, R136 ;  /* 0x00003340080b7816 */ /* 0x001fc40000000088 */
[----:B------:R-:W-:-:S03]  /*35e00*/  PRMT R8, R9, 0x3340, R138 ;  /* 0x0000334009087816 */ /* 0x000fc6000000008a */
[----:B------:R0:W-:Y:S04]  /*35e10*/  STL [R1+0xffc], R11 ;  /* 0x000ffc0b01007387 */ /* 0x0001e80000100800 */
[----:B------:R-:W-:Y:S04]  /*35e20*/  STL [R1+0x764], R10 ;  /* 0x0007640a01007387 */ /* 0x000fe80000100800 */
[----:B------:R2:W-:Y:S01]  /*35e30*/  STL [R1+0x1000], R8 ;  /* 0x0010000801007387 */ /* 0x0005e20000100800 */
[----:B0-----:R-:W-:Y:S01]  /*35e40*/  VIADD R11, R10, UR5 ;  /* 0x000000050a0b7c36 */ /* 0x001fe20008000000 */
[----:B------:R-:W-:Y:S01]  /*35e50*/  LOP3.LUT R16, R16, 0xffff, RZ, 0xc0, !PT ;  /* 0x0000ffff10107812 */ /* 0x000fe200078ec0ff */
[----:B------:R-:W-:-:S03]  /*35e60*/  ULDC UR5, c[0x0][0x248] ;  /* 0x0000920000057ab9 */ /* 0x000fc60000000800 */
[----:B------:R0:W-:Y:S01]  /*35e70*/  STL [R1+0x774], R11 ;  /* 0x0007740b01007387 */ /* 0x0001e20000100800 */
[----:B--2---:R-:W-:-:S04]  /*35e80*/  LOP3.LUT R8, R33, 0xffff, RZ, 0xc0, !PT ;  /* 0x0000ffff21087812 */ /* 0x004fc800078ec0ff */
[----:B------:R-:W-:Y:S02]  /*35e90*/  PRMT R12, R8, 0x3340, R17 ;  /* 0x00003340080c7816 */ /* 0x000fe40000000011 */
[----:B---3--:R-:W-:-:S03]  /*35ea0*/  LOP3.LUT R9, R31, 0xffff, RZ, 0xc0, !PT ;  /* 0x0000ffff1f097812 */ /* 0x008fc600078ec0ff */
[----:B------:R-:W-:Y:S04]  /*35eb0*/  STL [R1+0x111c], R12 ;  /* 0x00111c0c01007387 */ /* 0x000fe80000100800 */
[----:B------:R-:W2:Y:S01]  /*35ec0*/  LDL.LU R31, [R1+0xa2c] ;  /* 0x000a2c00011f7983 */ /* 0x000ea20000300800 */
[----:B------:R-:W-:Y:S02]  /*35ed0*/  SHF.R.U32.HI R10, RZ, 0x8, R8 ;  /* 0x00000008ff0a7819 */ /* 0x000fe40000011608 */
[----:B------:R-:W-:Y:S02]  /*35ee0*/  SHF.R.U32.HI R17, RZ, 0x8, R17 ;  /* 0x00000008ff117819 */ /* 0x000fe40000011611 */
[----:B------:R-:W-:Y:S02]  /*35ef0*/  SHF.R.U32.HI R8, RZ, 0x8, R9 ;  /* 0x00000008ff087819 */ /* 0x000fe40000011609 */
[----:B------:R-:W-:-:S02]  /*35f00*/  PRMT R9, R9, 0x3340, R16 ;  /* 0x0000334009097816 */ /* 0x000fc40000000010 */
[----:B------:R-:W-:Y:S02]  /*35f10*/  SHF.R.U32.HI R16, RZ, 0x8, R16 ;  /* 0x00000008ff107819 */ /* 0x000fe40000011610 */
[----:B------:R-:W-:Y:S02]  /*35f20*/  LOP3.LUT R10, R10, 0xffff, RZ, 0xc0, !PT ;  /* 0x0000ffff0a0a7812 */ /* 0x000fe400078ec0ff */
[----:B------:R-:W-:Y:S01]  /*35f30*/  LOP3.LUT R17, R17, 0xffff, RZ, 0xc0, !PT ;  /* 0x0000ffff11117812 */ /* 0x000fe200078ec0ff */
[----:B------:R1:W-:Y:S01]  /*35f40*/  STL [R1+0x1118], R9 ;  /* 0x0011180901007387 */ /* 0x0003e20000100800 */
[----:B------:R-:W-:Y:S02]  /*35f50*/  LOP3.LUT R8, R8, 0xffff, RZ, 0xc0, !PT ;  /* 0x0000ffff08087812 */ /* 0x000fe400078ec0ff */
[----:B------:R-:W-:Y:S01]  /*35f60*/  LOP3.LUT R16, R16, 0xffff, RZ, 0xc0, !PT ;  /* 0x0000ffff10107812 */ /* 0x000fe200078ec0ff */
[----:B0-----:R-:W-:Y:S01]  /*35f70*/  VIADD R11, R11, UR5 ;  /* 0x000000050b0b7c36 */ /* 0x001fe20008000000 */
[----:B------:R-:W-:-:S02]  /*35f80*/  ULDC UR5, c[0x0][0x248] ;  /* 0x0000920000057ab9 */ /* 0x000fc40000000800 */
[----:B------:R-:W-:Y:S02]  /*35f90*/  PRMT R8, R8, 0x3340, R16 ;  /* 0x0000334008087816 */ /* 0x000fe40000000010 */
[----:B-1----:R-:W-:-:S05]  /*35fa0*/  PRMT R9, R10, 0x3340, R17 ;  /* 0x000033400a097816 */ /* 0x002fca0000000011 */
[----:B------:R-:W-:Y:S04]  /*35fb0*/  STL [R1+0xff4], R9 ;  /* 0x000ff40901007387 */ /* 0x000fe80000100800 */
[----:B------:R0:W-:Y:S04]  /*35fc0*/  STL [R1+0x75c], R11 ;  /* 0x00075c0b01007387 */ /* 0x0001e80000100800 */
[----:B------:R1:W-:Y:S01]  /*35fd0*/  STL [R1+0xff0], R8 ;  /* 0x000ff00801007387 */ /* 0x0003e20000100800 */
[----:B0-----:R-:W-:Y:S01]  /*35fe0*/  VIADD R11, R11, UR5 ;  /* 0x000000050b0b7c36 */ /* 0x001fe20008000000 */
[----:B------:R-:W-:Y:S01]  /*35ff0*/  LOP3.LUT R19, R19, 0xffff, RZ, 0xc0, !PT ;  /* 0x0000ffff13137812 */ /* 0x000fe200078ec0ff */
[----:B------:R-:W-:Y:S01]  /*36000*/  ULDC UR5, c[0x0][0x248] ;  /* 0x0000920000057ab9 */ /* 0x000fe20000000800 */
[----:B-1----:R-:W-:-:S04]  /*36010*/  LOP3.LUT R8, R247, 0xffff, RZ, 0xc0, !PT ;  /* 0x0000fffff7087812 */ /* 0x002fc800078ec0ff */
[----:B------:R-:W-:Y:S01]  /*36020*/  PRMT R12, R8, 0x3340, R132 ;  /* 0x00003340080c7816 */ /* 0x000fe20000000084 */
[----:B------:R0:W-:Y:S04]  /*36030*/  STL [R1+0x76c], R11 ;  /* 0x00076c0b01007387 */ /* 0x0001e80000100800 */
[----:B------:R-:W-:Y:S01]  /*36040*/  STL [R1+0x1114], R12 ;  /* 0x0011140c01007387 */ /* 0x000fe20000100800 */
[----:B----4-:R-:W-:-:S03]  /*36050*/  LOP3.LUT R9, R30, 0xffff, RZ, 0xc0, !PT ;  /* 0x0000ffff1e097812 */ /* 0x010fc600078ec0ff */
[----:B------:R-:W3:Y:S01]  /*36060*/  LDL.LU R30, [R1+0xa30] ;  /* 0x000a3000011e7983 */ /* 0x000ee20000300800 */
[----:B------:R-:W-:Y:S02]  /*36070*/  SHF.R.U32.HI R10, RZ, 0x8, R8 ;  /* 0x00000008ff0a7819 */ /* 0x000fe40000011608 */
[----:B------:R-:W-:Y:S02]  /*36080*/  SHF.R.U32.HI R132, RZ, 0x8, R132 ;  /* 0x00000008ff847819 */ /* 0x000fe40000011684 */
[----:B------:R-:W-:Y:S02]  /*36090*/  SHF.R.U32.HI R8, RZ, 0x8, R9 ;  /* 0x00000008ff087819 */ /* 0x000fe40000011609 */
[--C-:B------:R-:W-:Y:S02]  /*360a0*/  PRMT R9, R9, 0x3340, R19.reuse ;  /* 0x0000334009097816 */ /* 0x100fe40000000013 */
[----:B------:R-:W-:Y:S02]  /*360b0*/  SHF.R.U32.HI R19, RZ, 0x8, R19 ;  /* 0x00000008ff137819 */ /* 0x000fe40000011613 */
[----:B------:R-:W-:-:S02]  /*360c0*/  LOP3.LUT R10, R10, 0xffff, RZ, 0xc0, !PT ;  /* 0x0000ffff0a0a7812 */ /* 0x000fc400078ec0ff */
[----:B------:R-:W-:Y:S01]  /*360d0*/  LOP3.LUT R132, R132, 0xffff, RZ, 0xc0, !PT ;  /* 0x0000ffff84847812 */ /* 0x000fe200078ec0ff */
[----:B------:R1:W-:Y:S01]  /*360e0*/  STL [R1+0x1110], R9 ;  /* 0x0011100901007387 */ /* 0x0003e20000100800 */
[----:B------:R-:W-:Y:S02]  /*360f0*/  LOP3.LUT R8, R8, 0xffff, RZ, 0xc0, !PT ;  /* 0x0000ffff08087812 */ /* 0x000fe400078ec0ff */
[----:B------:R-:W-:Y:S01]  /*36100*/  LOP3.LUT R19, R19, 0xffff, RZ, 0xc0, !PT ;  /* 0x0000ffff13137812 */ /* 0x000fe200078ec0ff */
[----:B0-----:R-:W-:Y:S01]  /*36110*/  VIADD R11, R11, UR5 ;  /* 0x000000050b0b7c36 */ /* 0x001fe20008000000 */
[----:B------:R-:W-:Y:S01]  /*36120*/  LOP3.LUT R18, R18, 0xffff, RZ, 0xc0, !PT ;  /* 0x0000ffff12127812 */ /* 0x000fe200078ec0ff */
[----:B------:R-:W-:Y:S01]  /*36130*/  ULDC UR5, c[0x0][0x248] ;  /* 0x0000920000057ab9 */ /* 0x000fe20000000800 */
[----:B------:R-:W-:Y:S02]  /*36140*/  PRMT R8, R8, 0x3340, R19 ;  /* 0x0000334008087816 */ /* 0x000fe40000000013 */
[----:B-1----:R-:W-:-:S05]  /*36150*/  PRMT R9, R10, 0x3340, R132 ;  /* 0x000033400a097816 */ /* 0x002fca0000000084 */
[----:B------:R-:W-:Y:S04]  /*36160*/  STL [R1+0xfe4], R9 ;  /* 0x000fe40901007387 */ /* 0x000fe80000100800 */
[----:B------:R0:W-:Y:S04]  /*36170*/  STL [R1+0x754], R11 ;  /* 0x0007540b01007387 */ /* 0x0001e80000100800 */
[----:B------:R-:W-:Y:S01]  /*36180*/  STL [R1+0xfd8], R8 ;  /* 0x000fd80801007387 */ /* 0x000fe20000100800 */
[----:B0-----:R-:W-:Y:S01]  /*36190*/  VIADD R11, R11, UR5 ;  /* 0x000000050b0b7c36 */ /* 0x001fe20008000000 */
[----:B------:R-:W-:Y:S01]  /*361a0*/  LOP3.LUT R9, R248, 0xffff, RZ, 0xc0, !PT ;  /* 0x0000fffff8097812 */ /* 0x000fe200078ec0ff */
[----:B------:R-:W-:-:S03]  /*361b0*/  ULDC UR5, c[0x0][0x248] ;  /* 0x0000920000057ab9 */ /* 0x000fc60000000800 */
[----:B------:R0:W-:Y:S02]  /*361c0*/  STL [R1+0x760], R11 ;  /* 0x0007600b01007387 */ /* 0x0001e40000100800 */
[----:B0-----:R-:W-:Y:S01]  /*361d0*/  VIADD R11, R11, UR5 ;  /* 0x000000050b0b7c36 */ /* 0x001fe20008000000 */
[----:B------:R-:W-:Y:S01]  /*361e0*/  ULDC UR5, c[0x0][0x248] ;  /* 0x0000920000057ab9 */ /* 0x000fe20000000800 */
[----:B--2---:R-:W-:-:S04]  /*361f0*/  LOP3.LUT R8, R31, 0xffff, RZ, 0xc0, !PT ;  /* 0x0000ffff1f087812 */ /* 0x004fc800078ec0ff */
[----:B------:R-:W-:-:S05]  /*36200*/  PRMT R12, R8, 0x3340, R18 ;  /* 0x00003340080c7816 */ /* 0x000fca0000000012 */
        /* <DEDUP_REMOVED lines=11> */
[----:B------:R-:W-:-:S04]  /*362c0*/  LOP3.LUT R128, R128, 0xffff, RZ, 0xc0, !PT ;  /* 0x0000ffff80807812 */ /* 0x000fc800078ec0ff */
[----:B------:R-:W-:Y:S02]  /*362d0*/  PRMT R8, R8, 0x3340, R128 ;  /* 0x0000334008087816 */ /* 0x000fe40000000080 */
[----:B0-----:R-:W-:-:S05]  /*362e0*/  PRMT R9, R10, 0x3340, R18 ;  /* 0x000033400a097816 */ /* 0x001fca0000000012 */
        /* <DEDUP_REMOVED lines=9> */
[----:B------:R-:W-:Y:S04]  /*36380*/  STL [R1+0x1104], R12 ;  /* 0x0011040c01007387 */ /* 0x000fe80000100800 */
[----:B------:R-:W4:Y:S01]  /*36390*/  LDL.LU R33, [R1+0xa3c] ;  /* 0x000a3c0001217983 */ /* 0x000f220000300800 */
[----:B---3--:R-:W-:-:S03]  /*363a0*/  LOP3.LUT R9, R30, 0xffff, RZ, 0xc0, !PT ;  /* 0x0000ffff1e097812 */ /* 0x008fc600078ec0ff */
        /* <DEDUP_REMOVED lines=22> */
[----:B------:R0:W-:Y:S01]  /*36510*/  STL [R1+0x74c], R11 ;  /* 0x00074c0b01007387 */ /* 0x0001e20000100800 */
[----:B------:R-:W-:Y:S01]  /*36520*/  LOP3.LUT R23, R23, 0xffff, RZ, 0xc0, !PT ;  /* 0x0000ffff17177812 */ /* 0x000fe200078ec0ff */
[----:B0-----:R-:W-:Y:S01]  /*36530*/  VIADD R11, R11, UR5 ;  /* 0x000000050b0b7c36 */ /* 0x001fe20008000000 */
[----:B------:R-:W-:Y:S01]  /*36540*/  ULDC UR5, c[0x0][0x248] ;  /* 0x0000920000057ab9 */ /* 0x000fe20000000800 */
[----:B------:R-:W-:Y:S02]  /*36550*/  LOP3.LUT R22, R22, 0xffff, RZ, 0xc0, !PT ;  /* 0x0000ffff16167812 */ /* 0x000fe400078ec0ff */
        /* <DEDUP_REMOVED lines=20> */
[----:B------:R-:W-:Y:S01]  /*366a0*/  ULDC UR5, c[0x0][0x248] ;  /* 0x0000920000057ab9 */ /* 0x000fe20000000800 */
[----:B----4-:R-:W-:-:S04]  /*366b0*/  LOP3.LUT R8, R33, 0xffff, RZ, 0xc0, !PT ;  /* 0x0000ffff21087812 */ /* 0x010fc800078ec0ff */
[----:B------:R-:W-:Y:S02]  /*366c0*/  SHF.R.U32.HI R10, RZ, 0x8, R8 ;  /* 0x00000008ff0a7819 */ /* 0x000fe40000011608 */
[----:B------:R-:W-:Y:S01]  /*366d0*/  PRMT R12, R8, 0x3340, R23 ;  /* 0x00003340080c7816 */ /* 0x000fe20000000017 */
[----:B------:R0:W-:Y:S04]  /*366e0*/  STL [R1+0x744], R11 ;  /* 0x0007440b01007387 */ /* 0x0001e80000100800 */
[----:B------:R-:W-:Y:S04]  /*366f0*/  STL [R1+0x10f4], R12 ;  /* 0x0010f40c01007387 */ /* 0x000fe80000100800 */
[----:B------:R-:W4:Y:S01]  /*36700*/  LDL.LU R33, [R1+0xa44] ;  /* 0x000a440001217983 */ /* 0x000f220000300800 */
[----:B---3--:R-:W-:-:S04]  /*36710*/  LOP3.LUT R9, R30, 0xffff, RZ, 0xc0, !PT ;  /* 0x0000ffff1e097812 */ /* 0x008fc800078ec0ff */
[----:B------:R-:W-:Y:S02]  /*36720*/  SHF.R.U32.HI R8, RZ, 0x8, R9 ;  /* 0x00000008ff087819 */ /* 0x000fe40000011609 */
[----:B------:R-:W-:-:S05]  /*36730*/  PRMT R9, R9, 0x3340, R22 ;  /* 0x0000334009097816 */ /* 0x000fca0000000016 */
[----:B------:R1:W-:Y:S04]  /*36740*/  STL [R1+0x10f0], R9 ;  /* 0x0010f00901007387 */ /* 0x0003e80000100800 */
[----:B------:R-:W3:Y:S01]  /*36750*/  LDL.LU R30, [R1+0xa40] ;  /* 0x000a4000011e7983 */ /* 0x000ee20000300800 */
[----:B------:R-:W-:Y:S02]  /*36760*/  SHF.R.U32.HI R23, RZ, 0x8, R23 ;  /* 0x00000008ff177819 */ /* 0x000fe40000011617 */
[----:B------:R-:W-:Y:S02]  /*36770*/  SHF.R.U32.HI R22, RZ, 0x8, R22 ;  /* 0x00000008ff167819 */ /* 0x000fe40000011616 */
[----:B------:R-:W-:Y:S02]  /*36780*/  LOP3.LUT R10, R10, 0xffff, RZ, 0xc0, !PT ;  /* 0x0000ffff0a0a7812 */ /* 0x000fe400078ec0ff */
[----:B------:R-:W-:-:S02]  /*36790*/  LOP3.LUT R23, R23, 0xffff, RZ, 0xc0, !PT ;  /* 0x0000ffff17177812 */ /* 0x000fc400078ec0ff */
[----:B------:R-:W-:Y:S02]  /*367a0*/  LOP3.LUT R8, R8, 0xffff, RZ, 0xc0, !PT ;  /* 0x0000ffff08087812 */ /* 0x000fe400078ec0ff */
[----:B------:R-:W-:Y:S01]  /*367b0*/  LOP3.LUT R22, R22, 0xffff, RZ, 0xc0, !PT ;  /* 0x0000ffff16167812 */ /* 0x000fe200078ec0ff */
[----:B0-----:R-:W-:Y:S01]  /*367c0*/  VIADD R11, R11, UR5 ;  /* 0x000000050b0b7c36 */ /* 0x001fe20008000000 */
[----:B-1----:R-:W-:Y:S01]  /*367d0*/  PRMT R9, R10, 0x3340, R23 ;  /* 0x000033400a097816 */ /* 0x002fe20000000017 */
[----:B------:R-:W-:Y:S01]  /*367e0*/  ULDC UR5, c[0x0][0x248] ;  /* 0x0000920000057ab9 */ /* 0x000fe20000000800 */
[----:B------:R-:W-:Y:S02]  /*367f0*/  PRMT R8, R8, 0x3340, R22 ;  /* 0x0000334008087816 */ /* 0x000fe40000000016 */
[----:B------:R0:W-:Y:S04]  /*36800*/  STL [R1+0x728], R11 ;  /* 0x0007280b01007387 */ /* 0x0001e80000100800 */
[----:B------:R1:W-:Y:S01]  /*36810*/  STL [R1+0xfa4], R9 ;  /* 0x000fa40901007387 */ /* 0x0003e20000100800 */
[----:B------:R-:W-:-:S03]  /*36820*/  LOP3.LUT R122, R122, 0xffff, RZ, 0xc0, !PT ;  /* 0x0000ffff7a7a7812 */ /* 0x000fc600078ec0ff */
[----:B------:R-:W-:Y:S01]  /*36830*/  STL [R1+0xfa0], R8 ;  /* 0x000fa00801007387 */ /* 0x000fe20000100800 */
[----:B0-----:R-:W-:Y:S01]  /*36840*/  VIADD R11, R11, UR5 ;  /* 0x000000050b0b7c36 */ /* 0x001fe20008000000 */
[----:B------:R-:W-:Y:S01]  /*36850*/  ULDC UR5, c[0x0][0x248] ;  /* 0x0000920000057ab9 */ /* 0x000fe20000000800 */
[----:B-1----:R-:W-:-:S03]  /*36860*/  LOP3.LUT R9, R252, 0xffff, RZ, 0xc0, !PT ;  /* 0x0000fffffc097812 */ /* 0x002fc600078ec0ff */
[----:B------:R0:W-:Y:S01]  /*36870*/  STL [R1+0x738], R11 ;  /* 0x0007380b01007387 */ /* 0x0001e20000100800 */
[----:B------:R-:W-:Y:S01]  /*36880*/  LOP3.LUT R153, R153, 0xffff, RZ, 0xc0, !PT ;  /* 0x0000ffff99997812 */ /* 0x000fe200078ec0ff */
[----:B0-----:R-:W-:Y:S01]  /*36890*/  VIADD R11, R11, UR5 ;  /* 0x000000050b0b7c36 */ /* 0x001fe20008000000 */
[----:B------:R-:W-:Y:S01]  /*368a0*/  ULDC UR5, c[0x0][0x248] ;  /* 0x0000920000057ab9 */ /* 0x000fe20000000800 */
[----:B------:R-:W-:Y:S02]  /*368b0*/  LOP3.LUT R152, R152, 0xffff, RZ, 0xc0, !PT ;  /* 0x0000ffff98987812 */ /* 0x000fe400078ec0ff */
[----:B--2---:R-:W-:-:S04]  /*368c0*/  LOP3.LUT R8, R31, 0xffff, RZ, 0xc0, !PT ;  /* 0x0000ffff1f087812 */ /* 0x004fc800078ec0ff */
[----:B------:R-:W-:Y:S02]  /*368d0*/  SHF.R.U32.HI R10, RZ, 0x8, R8 ;  /* 0x00000008ff0a7819 */ /* 0x000fe40000011608 */
[----:B------:R-:W-:Y:S02]  /*368e0*/  PRMT R12, R8, 0x3340, R120 ;  /* 0x00003340080c7816 */ /* 0x000fe40000000078 */
[----:B------:R-:W-:Y:S02]  /*368f0*/  SHF.R.U32.HI R8, RZ, 0x8, R9 ;  /* 0x00000008ff087819 */ /* 0x000fe40000011609 */
[----:B------:R-:W-:Y:S01]  /*36900*/  PRMT R9, R9, 0x3340, R122 ;  /* 0x0000334009097816 */ /* 0x000fe2000000007a */
[----:B------:R-:W-:Y:S04]  /*36910*/  STL [R1+0x10e8], R12 ;  /* 0x0010e80c01007387 */ /* 0x000fe80000100800 */
[----:B------:R-:W2:Y:S04]  /*36920*/  LDL.LU R35, [R1+0x670] ;  /* 0x0006700001237983 */ /* 0x000ea80000300800 */
[----:B------:R0:W-:Y:S04]  /*36930*/  STL [R1+0x10ec], R9 ;  /* 0x0010ec0901007387 */ /* 0x0001e80000100800 */
[----:B------:R-:W2:Y:S01]  /*36940*/  LDL.LU R31, [R1+0xa48] ;  /* 0x000a4800011f7983 */ /* 0x000ea20000300800 */
[----:B------:R-:W-:-:S02]  /*36950*/  SHF.R.U32.HI R120, RZ, 0x8, R120 ;  /* 0x00000008ff787819 */ /* 0x000fc40000011678 */
[----:B------:R-:W-:Y:S02]  /*36960*/  SHF.R.U32.HI R122, RZ, 0x8, R122 ;  /* 0x00000008ff7a7819 */ /* 0x000fe4000001167a */
[----:B------:R-:W-:Y:S02]  /*36970*/  LOP3.LUT R10, R10, 0xffff, RZ, 0xc0, !PT ;  /* 0x0000ffff0a0a7812 */ /* 0x000fe400078ec0ff */
[----:B------:R-:W-:Y:S02]  /*36980*/  LOP3.LUT R120, R120, 0xffff, RZ, 0xc0, !PT ;  /* 0x0000ffff78787812 */ /* 0x000fe400078ec0ff */
[----:B------:R-:W-:Y:S02]  /*36990*/  LOP3.LUT R8, R8, 0xffff, RZ, 0xc0, !PT ;  /* 0x0000ffff08087812 */ /* 0x000fe400078ec0ff */
[----:B------:R-:W-:Y:S02]  /*369a0*/  LOP3.LUT R122, R122, 0xffff, RZ, 0xc0, !PT ;  /* 0x0000ffff7a7a7812 */ /* 0x000fe400078ec0ff */
[----:B0-----:R-:W-:-:S02]  /*369b0*/  PRMT R9, R10, 0x3340, R120 ;  /* 0x000033400a097816 */ /* 0x001fc40000000078 */
[----:B------:R-:W-:Y:S01]  /*369c0*/  PRMT R8, R8, 0x3340, R122 ;  /* 0x0000334008087816 */ /* 0x000fe2000000007a */
[----:B------:R0:W-:Y:S04]  /*369d0*/  STL [R1+0x71c], R11 ;  /* 0x00071c0b01007387 */ /* 0x0001e80000100800 */
[----:B------:R-:W-:Y:S04]  /*369e0*/  STL [R1+0xf98], R9 ;  /* 0x000f980901007387 */ /* 0x000fe80000100800 */
[----:B------:R4:W-:Y:S01]  /*369f0*/  STL [R1+0xf9c], R8 ;  /* 0x000f9c0801007387 */ /* 0x0009e20000100800 */
[----:B0-----:R-:W-:Y:S01]  /*36a00*/  VIADD R11, R11, UR5 ;  /* 0x000000050b0b7c36 */ /* 0x001fe20008000000 */
[----:B------:R-:W-:-:S04]  /*36a10*/  ULDC UR5, c[0x0][0x248] ;  /* 0x0000920000057ab9 */ /* 0x000fc80000000800 */
[----:B------:R0:W-:Y:S01]  /*36a20*/  STL [R1+0x72c], R11 ;  /* 0x00072c0b01007387 */ /* 0x0001e20000100800 */
[----:B----4-:R-:W-:-:S04]  /*36a30*/  LOP3.LUT R8, R33, 0xffff, RZ, 0xc0, !PT ;  /* 0x0000ffff21087812 */ /* 0x010fc800078ec0ff */
[----:B------:R-:W-:Y:S02]  /*36a40*/  SHF.R.U32.HI R10, RZ, 0x8, R8 ;  /* 0x00000008ff0a7819 */ /* 0x000fe40000011608 */
[----:B------:R-:W-:-:S05]  /*36a50*/  PRMT R12, R8, 0x3340, R153 ;  /* 0x00003340080c7816 */ /* 0x000fca0000000099 */
        /* <DEDUP_REMOVED lines=17> */
[----:B------:R0:W-:Y:S01]  /*36b70*/  STL [R1+0x714], R11 ;  /* 0x0007140b01007387 */ /* 0x0001e20000100800 */
[----:B------:R-:W-:-:S03]  /*36b80*/  LOP3.LUT R116, R116, 0xffff, RZ, 0xc0, !PT ;  /* 0x0000ffff74747812 */ /* 0x000fc600078ec0ff */
[----:B------:R-:W-:Y:S01]  /*36b90*/  STL [R1+0xf8c], R9 ;  /* 0x000f8c0901007387 */ /* 0x000fe20000100800 */
[----:B------:R-:W-:-:S03]  /*36ba0*/  LOP3.LUT R155, R155, 0xffff, RZ, 0xc0, !PT ;  /* 0x0000ffff9b9b7812 */ /* 0x000fc600078ec0ff */
[----:B------:R-:W-:Y:S01]  /*36bb0*/  STL [R1+0xf88], R8 ;  /* 0x000f880801007387 */ /* 0x000fe20000100800 */
[----:B0-----:R-:W-:Y:S01]  /*36bc0*/  VIADD R11, R11, UR5 ;  /* 0x000000050b0b7c36 */ /* 0x001fe20008000000 */
[----:B------:R-:W-:-:S04]  /*36bd0*/  ULDC UR5, c[0x0][0x248] ;  /* 0x0000920000057ab9 */ /* 0x000fc80000000800 */
[----:B------:R0:W-:Y:S01]  /*36be0*/  STL [R1+0x724], R11 ;  /* 0x0007240b01007387 */ /* 0x0001e20000100800 */
[----:B------:R-:W-:Y:S01]  /*36bf0*/  LOP3.LUT R154, R154, 0xffff, RZ, 0xc0, !PT ;  /* 0x0000ffff9a9a7812 */ /* 0x000fe200078ec0ff */
[----:B0-----:R-:W-:Y:S01]  /*36c00*/  VIADD R11, R11, UR5 ;  /* 0x000000050b0b7c36 */ /* 0x001fe20008000000 */
[----:B------:R-:W-:Y:S01]  /*36c10*/  ULDC UR5, c[0x0][0x248] ;  /* 0x0000920000057ab9 */ /* 0x000fe20000000800 */
[----:B------:R-:W-:Y:S02]  /*36c20*/  LOP3.LUT R112, R112, 0xffff, RZ, 0xc0, !PT ;  /* 0x0000ffff70707812 */ /* 0x000fe400078ec0ff */
[----:B--2---:R-:W-:-:S04]  /*36c30*/  LOP3.LUT R8, R35, 0xffff, RZ, 0xc0, !PT ;  /* 0x0000ffff23087812 */ /* 0x004fc800078ec0ff */
[----:B------:R-:W-:Y:S02]  /*36c40*/  SHF.R.U32.HI R10, RZ, 0x8, R8 ;  /* 0x00000008ff0a7819 */ /* 0x000fe40000011608 */
[----:B------:R-:W-:Y:S02]  /*36c50*/  LOP3.LUT R9, R31, 0xffff, RZ, 0xc0, !PT ;  /* 0x0000ffff1f097812 */ /* 0x000fe400078ec0ff */
[--C-:B------:R-:W-:Y:S02]  /*36c60*/  PRMT R12, R8, 0x3340, R116.reuse ;  /* 0x00003340080c7816 */ /* 0x100fe40000000074 */
        /* <DEDUP_REMOVED lines=104> */
[----:B------:R-:W-:Y:S01]  /*372f0*/  F2FP.SATFINITE.E5M2.F32.PACK_AB_MERGE_C R106, R107, R106, RZ ;  /* 0x0000006a6b6a723e */ /* 0x000fe200048060ff */
[----:B0-----:R-:W-:Y:S01]  /*37300*/  VIADD R11, R11, UR5 ;  /* 0x000000050b0b7c36 */ /* 0x001fe20008000000 */
[----:B------:R-:W-:Y:S01]  /*37310*/  LOP3.LUT R104, R104, 0xffff, RZ, 0xc0, !PT ;  /* 0x0000ffff68687812 */ /* 0x000fe200078ec0ff */
[----:B------:R-:W-:Y:S01]  /*37320*/  ULDC UR5, c[0x0][0x248] ;  /* 0x0000920000057ab9 */ /* 0x000fe20000000800 */
[----:B------:R-:W-:Y:S02]  /*37330*/  LOP3.LUT R106, R106, 0xffff, RZ, 0xc0, !PT ;  /* 0x0000ffff6a6a7812 */ /* 0x000fe400078ec0ff */
[----:B--2---:R-:W-:-:S04]  /*37340*/  LOP3.LUT R8, R35, 0xffff, RZ, 0xc0, !PT ;  /* 0x0000ffff23087812 */ /* 0x004fc800078ec0ff */
[----:B------:R-:W-:Y:S02]  /*37350*/  SHF.R.U32.HI R10, RZ, 0x8, R8 ;  /* 0x00000008ff0a7819 */ /* 0x000fe40000011608 */
[----:B------:R-:W-:Y:S02]  /*37360*/  LOP3.LUT R9, R31, 0xffff, RZ, 0xc0, !PT ;  /* 0x0000ffff1f097812 */ /* 0x000fe400078ec0ff */
        /* <DEDUP_REMOVED lines=50> */
[----:B0-----:R-:W-:-:S03]  /*37690*/  VIADD R11, R11, UR5 ;  /* 0x000000050b0b7c36 */ /* 0x001fc60008000000 */
        /* <DEDUP_REMOVED lines=48> */
[----:B------:R-:W-:-:S03]  /*379a0*/  F2FP.SATFINITE.E5M2.F32.PACK_AB_MERGE_C R96, R97, R96, RZ ;  /* 0x000000606160723e */ /* 0x000fc600048060ff */
[----:B------:R-:W-:Y:S01]  /*379b0*/  STL [R1+0xf14], R9 ;  /* 0x000f140901007387 */ /* 0x000fe20000100800 */
[----:B------:R-:W-:-:S03]  /*379c0*/  LOP3.LUT R162, R162, 0xffff, RZ, 0xc0, !PT ;  /* 0x0000ffffa2a27812 */ /* 0x000fc600078ec0ff */
[----:B------:R-:W-:Y:S01]  /*379d0*/  STL [R1+0xf08], R8 ;  /* 0x000f080801007387 */ /* 0x000fe20000100800 */
[----:B------:R-:W-:Y:S01]  /*379e0*/  LOP3.LUT R96, R96, 0xffff, RZ, 0xc0, !PT ;  /* 0x0000ffff60607812 */ /* 0x000fe200078ec0ff */
        /* <DEDUP_REMOVED lines=109> */
[----:B------:R-:W-:Y:S01]  /*380c0*/  F2FP.SATFINITE.E5M2.F32.PACK_AB_MERGE_C R88, R89, R88, RZ ;  /* 0x000000585958723e */ /* 0x000fe200048060ff */
        /* <DEDUP_REMOVED lines=58> */
[----:B------:R0:W-:Y:S04]  /*38470*/  STL [R1+0x5e8], R11 ;  /* 0x0005e80b01007387 */ /* 0x0001e80000100800 */
        /* <DEDUP_REMOVED lines=122> */
[----:B------:R-:W-:Y:S02]  /*38c20*/  F2FP.SATFINITE.E5M2.F32.PACK_AB_MERGE_C R72, R73, R72, RZ ;  /* 0x000000484948723e */ /* 0x000fe400048060ff */
        /* <DEDUP_REMOVED lines=845> */
[----:B------:R-:W-:-:S03]  /*3c100*/  PRMT R8, R8, 0x3340, R237 ;  /* 0x0000334008087816 */ /* 0x000fc600000000ed */
[----:B------:R-:W-:Y:S01]  /*3c110*/  STL [R1+0xae8], R9 ;  /* 0x000ae80901007387 */ /* 0x000fe20000100800 */
[----:B------:R-:W-:-:S03]  /*3c120*/  LOP3.LUT R224, R224, 0xffff, RZ, 0xc0, !PT ;  /* 0x0000ffffe0e07812 */ /* 0x000fc600078ec0ff */
[----:B------:R0:W-:Y:S01]  /*3c130*/  STL [R1+0xd4], R11 ;  /* 0x0000d40b01007387 */ /* 0x0001e20000100800 */
[----:B------:R-:W-:-:S03]  /*3c140*/  LOP3.LUT R222, R222, 0xffff, RZ, 0xc0, !PT ;  /* 0x0000ffffdede7812 */ /* 0x000fc600078ec0ff */
[----:B------:R-:W-:Y:S01]  /*3c150*/  STL [R1+0xaec], R8 ;  /* 0x000aec0801007387 */ /* 0x000fe20000100800 */
[----:B0-----:R-:W-:Y:S01]  /*3c160*/  VIADD R11, R11, UR5 ;  /* 0x000000050b0b7c36 */ /* 0x001fe20008000000 */
[----:B------:R-:W-:Y:S01]  /*3c170*/  ULDC UR5, c[0x0][0x248] ;  /* 0x0000920000057ab9 */ /* 0x000fe20000000800 */
[----:B------:R-:W-:-:S03]  /*3c180*/  F2FP.SATFINITE.E5M2.F32.PACK_AB_MERGE_C R38, R39, R38, RZ ;  /* 0x000000262726723e */ /* 0x000fc600048060ff */
[----:B------:R0:W-:Y:S02]  /*3c190*/  STL [R1+0xd0], R11 ;  /* 0x0000d00b01007387 */ /* 0x0001e40000100800 */
        /* <DEDUP_REMOVED lines=11> */
[----:B------:R0:W-:Y:S04]  /*3c250*/  STL [R1+0xc50], R9 ;  /* 0x000c500901007387 */ /* 0x0001e80000100800 */
[----:B------:R-:W2:Y:S01]  /*3c260*/  LDL.LU R39, [R1+0xc80] ;  /* 0x000c800001277983 */ /* 0x000ea20000300800 */
[----:B------:R-:W-:-:S03]  /*3c270*/  SHF.R.U32.HI R224, RZ, 0x8, R224 ;  /* 0x00000008ffe07819 */ /* 0x000fc600000116e0 */
[----:B------:R-:W2:Y:S01]  /*3c280*/  LDL.LU R35, [R1+0x480] ;  /* 0x0004800001237983 */ /* 0x000ea20000300800 */
[----:B------:R-:W-:-:S03]  /*3c290*/  SHF.R.U32.HI R222, RZ, 0x8, R222 ;  /* 0x00000008ffde7819 */ /* 0x000fc600000116de */
[----:B------:R1:W-:Y:S04]  /*3c2a0*/  STL [R1+0xcc], R11 ;  /* 0x0000cc0b01007387 */ /* 0x0003e80000100800 */
[----:B------:R-:W2:Y:S01]  /*3c2b0*/  LDL.LU R31, [R1+0x864] ;  /* 0x00086400011f7983 */ /* 0x000ea20000300800 */
[----:B------:R-:W-:Y:S02]  /*3c2c0*/  LOP3.LUT R10, R10, 0xffff, RZ, 0xc0, !PT ;  /* 0x0000ffff0a0a7812 */ /* 0x000fe400078ec0ff */
[----:B------:R-:W-:Y:S02]  /*3c2d0*/  LOP3.LUT R224, R224, 0xffff, RZ, 0xc0, !PT ;  /* 0x0000ffffe0e07812 */ /* 0x000fe400078ec0ff */
[----:B------:R-:W-:Y:S02]  /*3c2e0*/  LOP3.LUT R8, R8, 0xffff, RZ, 0xc0, !PT ;  /* 0x0000ffff08087812 */ /* 0x000fe400078ec0ff */
[----:B------:R-:W-:-:S02]  /*3c2f0*/  LOP3.LUT R222, R222, 0xffff, RZ, 0xc0, !PT ;  /* 0x0000ffffdede7812 */ /* 0x000fc400078ec0ff */
[----:B0-----:R-:W-:Y:S02]  /*3c300*/  PRMT R9, R10, 0x3340, R224 ;  /* 0x000033400a097816 */ /* 0x001fe400000000e0 */
[----:B------:R-:W-:-:S03]  /*3c310*/  PRMT R8, R8, 0x3340, R222 ;  /* 0x0000334008087816 */ /* 0x000fc600000000de */
[----:B------:R-:W-:Y:S04]  /*3c320*/  STL [R1+0xad8], R9 ;  /* 0x000ad80901007387 */ /* 0x000fe80000100800 */
[----:B------:R4:W-:Y:S01]  /*3c330*/  STL [R1+0xad4], R8 ;  /* 0x000ad40801007387 */ /* 0x0009e20000100800 */
[----:B-1----:R-:W-:Y:S01]  /*3c340*/  VIADD R11, R11, UR5 ;  /* 0x000000050b0b7c36 */ /* 0x002fe20008000000 */
[----:B------:R-:W-:Y:S01]  /*3c350*/  ULDC UR5, c[0x0][0x248] ;  /* 0x0000920000057ab9 */ /* 0x000fe20000000800 */
[----:B----4-:R-:W-:-:S04]  /*3c360*/  LOP3.LUT R8, R33, 0xffff, RZ, 0xc0, !PT ;  /* 0x0000ffff21087812 */ /* 0x010fc800078ec0ff */
[--C-:B------:R-:W-:Y:S02]  /*3c370*/  PRMT R12, R8, 0x3340, R223.reuse ;  /* 0x00003340080c7816 */ /* 0x100fe400000000df */
[----:B------:R-:W-:Y:S02]  /*3c380*/  SHF.R.U32.HI R10, RZ, 0x8, R8 ;  /* 0x00000008ff0a7819 */ /* 0x000fe40000011608 */
[----:B------:R-:W-:Y:S01]  /*3c390*/  SHF.R.U32.HI R223, RZ, 0x8, R223 ;  /* 0x00000008ffdf7819 */ /* 0x000fe200000116df */
[----:B------:R0:W-:Y:S01]  /*3c3a0*/  STL [R1+0xc8], R11 ;  /* 0x0000c80b01007387 */ /* 0x0001e20000100800 */
[----:B------:R-:W-:Y:S02]  /*3c3b0*/  LOP3.LUT R10, R10, 0xffff, RZ, 0xc0, !PT ;  /* 0x0000ffff0a0a7812 */ /* 0x000fe400078ec0ff */
[----:B------:R-:W-:Y:S01]  /*3c3c0*/  LOP3.LUT R223, R223, 0xffff, RZ, 0xc0, !PT ;  /* 0x0000ffffdfdf7812 */ /* 0x000fe200078ec0ff */
[----:B------:R-:W-:Y:S01]  /*3c3d0*/  STL [R1+0xc4c], R12 ;  /* 0x000c4c0c01007387 */ /* 0x000fe20000100800 */
[----:B0-----:R-:W-:Y:S01]  /*3c3e0*/  VIADD R11, R11, UR5 ;  /* 0x000000050b0b7c36 */ /* 0x001fe20008000000 */
[----:B------:R-:W-:Y:S01]  /*3c3f0*/  ULDC UR5, c[0x0][0x248] ;  /* 0x0000920000057ab9 */ /* 0x000fe20000000800 */
[----:B---3--:R-:W-:-:S04]  /*3c400*/  LOP3.LUT R9, R30, 0xffff, RZ, 0xc0, !PT ;  /* 0x0000ffff1e097812 */ /* 0x008fc800078ec0ff */
[----:B------:R-:W-:Y:S02]  /*3c410*/  SHF.R.U32.HI R8, RZ, 0x8, R9 ;  /* 0x00000008ff087819 */ /* 0x000fe40000011609 */
[----:B------:R-:W-:-:S05]  /*3c420*/  PRMT R9, R9, 0x3340, R225 ;  /* 0x0000334009097816 */ /* 0x000fca00000000e1 */
[----:B------:R0:W-:Y:S04]  /*3c430*/  STL [R1+0xc48], R9 ;  /* 0x000c480901007387 */ /* 0x0001e80000100800 */
[----:B------:R-:W3:Y:S04]  /*3c440*/  LDL.LU R37, [R1+0x868] ;  /* 0x0008680001257983 */ /* 0x000ee80000300800 */
[----:B------:R-:W4:Y:S01]  /*3c450*/  LDL.LU R33, [R1+0xc84] ;  /* 0x000c840001217983 */ /* 0x000f220000300800 */
[----:B0-----:R-:W-:-:S03]  /*3c460*/  PRMT R9, R10, 0x3340, R223 ;  /* 0x000033400a097816 */ /* 0x001fc600000000df */
[----:B------:R-:W-:Y:S04]  /*3c470*/  STL [R1+0xc4], R11 ;  /* 0x0000c40b01007387 */ /* 0x000fe80000100800 */
[----:B------:R-:W-:Y:S04]  /*3c480*/  STL [R1+0xacc], R9 ;  /* 0x000acc0901007387 */ /* 0x000fe80000100800 */
[----:B------:R-:W4:Y:S01]  /*3c490*/  LDL.LU R30, [R1+0x484] ;  /* 0x00048400011e7983 */ /* 0x000f220000300800 */
[----:B------:R-:W-:Y:S02]  /*3c4a0*/  SHF.R.U32.HI R225, RZ, 0x8, R225 ;  /* 0x00000008ffe17819 */ /* 0x000fe400000116e1 */
[----:B------:R-:W-:-:S02]  /*3c4b0*/  LOP3.LUT R8, R8, 0xffff, RZ, 0xc0, !PT ;  /* 0x0000ffff08087812 */ /* 0x000fc400078ec0ff */
[----:B------:R-:W-:-:S04]  /*3c4c0*/  LOP3.LUT R225, R225, 0xffff, RZ, 0xc0, !PT ;  /* 0x0000ffffe1e17812 */ /* 0x000fc800078ec0ff */
[----:B------:R-:W-:Y:S01]  /*3c4d0*/  PRMT R8, R8, 0x3340, R225 ;  /* 0x0000334008087816 */ /* 0x000fe200000000e1 */
[----:B------:R-:W-:Y:S01]  /*3c4e0*/  VIADD R12, R11, UR5 ;  /* 0x000000050b0c7c36 */ /* 0x000fe20008000000 */
[----:B------:R-:W-:Y:S01]  /*3c4f0*/  LOP3.LUT R219, R219, 0xffff, RZ, 0xc0, !PT ;  /* 0x0000ffffdbdb7812 */ /* 0x000fe200078ec0ff */
[----:B------:R-:W-:Y:S02]  /*3c500*/  ULDC UR5, c[0x0][0x248] ;  /* 0x0000920000057ab9 */ /* 0x000fe40000000800 */
[----:B------:R-:W-:Y:S04]  /*3c510*/  STL [R1+0xabc], R8 ;  /* 0x000abc0801007387 */ /* 0x000fe80000100800 */
[----:B------:R0:W-:Y:S02]  /*3c520*/  STL [R1+0x4cc], R12 ;  /* 0x0004cc0c01007387 */ /* 0x0001e40000100800 */
[----:B0-----:R-:W-:Y:S01]  /*3c530*/  VIADD R12, R12, UR5 ;  /* 0x000000050c0c7c36 */ /* 0x001fe20008000000 */
[----:B------:R-:W-:Y:S01]  /*3c540*/  LOP3.LUT R221, R221, 0xffff, RZ, 0xc0, !PT ;  /* 0x0000ffffdddd7812 */ /* 0x000fe200078ec0ff */
[----:B------:R-:W-:Y:S01]  /*3c550*/  ULDC UR5, c[0x0][0x248] ;  /* 0x0000920000057ab9 */ /* 0x000fe20000000800 */
[----:B--2---:R-:W-:-:S02]  /*3c560*/  LOP3.LUT R10, R39, 0xffff, RZ, 0xc0, !PT ;  /* 0x0000ffff270a7812 */ /* 0x004fc400078ec0ff */
[----:B------:R-:W-:Y:S02]  /*3c570*/  LOP3.LUT R8, R35, 0xffff, RZ, 0xc0, !PT ;  /* 0x0000ffff23087812 */ /* 0x000fe400078ec0ff */
[----:B------:R-:W-:Y:S02]  /*3c580*/  SHF.R.U32.HI R11, RZ, 0x8, R10 ;  /* 0x00000008ff0b7819 */ /* 0x000fe4000001160a */
[--C-:B------:R-:W-:Y:S02]  /*3c590*/  PRMT R13, R10, 0x3340, R8.reuse ;  /* 0x000033400a0d7816 */ /* 0x100fe40000000008 */
[----:B------:R-:W-:Y:S02]  /*3c5a0*/  LOP3.LUT R9, R31, 0xffff, RZ, 0xc0, !PT ;  /* 0x0000ffff1f097812 */ /* 0x000fe400078ec0ff */
[----:B------:R-:W-:Y:S02]  /*3c5b0*/  SHF.R.U32.HI R10, RZ, 0x8, R8 ;  /* 0x00000008ff0a7819 */ /* 0x000fe40000011608 */
[----:B------:R-:W-:-:S02]  /*3c5c0*/  SHF.R.U32.HI R8, RZ, 0x8, R9 ;  /* 0x00000008ff087819 */ /* 0x000fc40000011609 */
[----:B------:R-:W-:Y:S02]  /*3c5d0*/  PRMT R9, R9, 0x3340, R219 ;  /* 0x0000334009097816 */ /* 0x000fe400000000db */
[----:B------:R-:W-:Y:S02]  /*3c5e0*/  LOP3.LUT R11, R11, 0xffff, RZ, 0xc0, !PT ;  /* 0x0000ffff0b0b7812 */ /* 0x000fe400078ec0ff */
[----:B------:R-:W-:Y:S01]  /*3c5f0*/  LOP3.LUT R10, R10, 0xffff, RZ, 0xc0, !PT ;  /* 0x0000ffff0a0a7812 */ /* 0x000fe200078ec0ff */
[----:B------:R-:W-:Y:S04]  /*3c600*/  STL [R1+0xc44], R13 ;  /* 0x000c440d01007387 */ /* 0x000fe80000100800 */
[----:B------:R0:W-:Y:S04]  /*3c610*/  STL [R1+0xc40], R9 ;  /* 0x000c400901007387 */ /* 0x0001e80000100800 */
[----:B------:R-:W2:Y:S04]  /*3c620*/  LDL.LU R41, [R1+0xc88] ;  /* 0x000c880001297983 */ /* 0x000ea80000300800 */
[----:B------:R-:W2:Y:S01]  /*3c630*/  LDL.LU R35, [R1+0x488] ;  /* 0x0004880001237983 */ /* 0x000ea20000300800 */
[----:B0-----:R-:W-:-:S05]  /*3c640*/  PRMT R9, R11, 0x3340, R10 ;  /* 0x000033400b097816 */ /* 0x001fca000000000a */
[----:B------:R-:W-:Y:S04]  /*3c650*/  STL [R1+0xaac], R9 ;  /* 0x000aac0901007387 */ /* 0x000fe80000100800 */
[----:B------:R-:W-:Y:S01]  /*3c660*/  STL [R1+0xc0], R12 ;  /* 0x0000c00c01007387 */ /* 0x000fe20000100800 */
[----:B------:R-:W-:-:S03]  /*3c670*/  SHF.R.U32.HI R219, RZ, 0x8, R219 ;  /* 0x00000008ffdb7819 */ /* 0x000fc600000116db */
[----:B------:R-:W2:Y:S01]  /*3c680*/  LDL.LU R31, [R1+0x86c] ;  /* 0x00086c00011f7983 */ /* 0x000ea20000300800 */
[----:B------:R-:W-:Y:S02]  /*3c690*/  LOP3.LUT R8, R8, 0xffff, RZ, 0xc0, !PT ;  /* 0x0000ffff08087812 */ /* 0x000fe400078ec0ff */
[----:B------:R-:W-:Y:S01]  /*3c6a0*/  LOP3.LUT R219, R219, 0xffff, RZ, 0xc0, !PT ;  /* 0x0000ffffdbdb7812 */ /* 0x000fe200078ec0ff */
[----:B------:R-:W-:Y:S01]  /*3c6b0*/  VIADD R13, R12, UR5 ;  /* 0x000000050c0d7c36 */ /* 0x000fe20008000000 */
[----:B------:R-:W-:Y:S02]  /*3c6c0*/  ULDC UR5, c[0x0][0x248] ;  /* 0x0000920000057ab9 */ /* 0x000fe40000000800 */
[----:B------:R-:W-:-:S05]  /*3c6d0*/  PRMT R8, R8, 0x3340, R219 ;  /* 0x0000334008087816 */ /* 0x000fca00000000db */
[----:B------:R-:W-:Y:S04]  /*3c6e0*/  STL [R1+0xaa8], R8 ;  /* 0x000aa80801007387 */ /* 0x000fe80000100800 */
[----:B------:R0:W-:Y:S02]  /*3c6f0*/  STL [R1+0x4bc], R13 ;  /* 0x0004bc0d01007387 */ /* 0x0001e40000100800 */
[----:B0-----:R-:W-:Y:S01]  /*3c700*/  VIADD R13, R13, UR5 ;  /* 0x000000050d0d7c36 */ /* 0x001fe20008000000 */
[----:B------:R-:W-:Y:S01]  /*3c710*/  ULDC UR5, c[0x0][0x248] ;  /* 0x0000920000057ab9 */ /* 0x000fe20000000800 */
[----:B---3--:R-:W-:-:S04]  /*3c720*/  LOP3.LUT R9, R37, 0xffff, RZ, 0xc0, !PT ;  /* 0x0000ffff25097812 */ /* 0x008fc800078ec0ff */
[----:B------:R-:W-:Y:S02]  /*3c730*/  PRMT R14, R9, 0x3340, R221 ;  /* 0x00003340090e7816 */ /* 0x000fe400000000dd */
[----:B----4-:R-:W-:Y:S02]  /*3c740*/  LOP3.LUT R11, R33, 0xffff, RZ, 0xc0, !PT ;  /* 0x0000ffff210b7812 */ /* 0x010fe400078ec0ff */
[----:B------:R-:W-:Y:S02]  /*3c750*/  SHF.R.U32.HI R8, RZ, 0x8, R9 ;  /* 0x00000008ff087819 */ /* 0x000fe40000011609 */
[----:B------:R-:W-:Y:S01]  /*3c760*/  SHF.R.U32.HI R9, RZ, 0x8, R221 ;  /* 0x00000008ff097819 */ /* 0x000fe200000116dd */
[----:B------:R0:W-:Y:S01]  /*3c770*/  STL [R1+0xc3c], R14 ;  /* 0x000c3c0e01007387 */ /* 0x0001e20000100800 */
[----:B------:R-:W-:Y:S02]  /*3c780*/  LOP3.LUT R12, R30, 0xffff, RZ, 0xc0, !PT ;  /* 0x0000ffff1e0c7812 */ /* 0x000fe400078ec0ff */
[----:B------:R-:W-:-:S02]  /*3c790*/  LOP3.LUT R8, R8, 0xffff, RZ, 0xc0, !PT ;  /* 0x0000ffff08087812 */ /* 0x000fc400078ec0ff */
[----:B------:R-:W-:Y:S02]  /*3c7a0*/  LOP3.LUT R9, R9, 0xffff, RZ, 0xc0, !PT ;  /* 0x0000ffff09097812 */ /* 0x000fe400078ec0ff */
[----:B0-----:R-:W-:Y:S02]  /*3c7b0*/  PRMT R14, R11, 0x3340, R12 ;  /* 0x000033400b0e7816 */ /* 0x001fe4000000000c */
[----:B------:R-:W-:-:S03]  /*3c7c0*/  PRMT R8, R8, 0x3340, R9 ;  /* 0x0000334008087816 */ /* 0x000fc60000000009 */
[----:B------:R-:W-:Y:S04]  /*3c7d0*/  STL [R1+0xc38], R14 ;  /* 0x000c380e01007387 */ /* 0x000fe80000100800 */
[----:B------:R-:W3:Y:S04]  /*3c7e0*/  LDL.LU R39, [R1+0xc90] ;  /* 0x000c900001277983 */ /* 0x000ee80000300800 */
[----:B------:R-:W4:Y:S04]  /*3c7f0*/  LDL.LU R37, [R1+0x490] ;  /* 0x0004900001257983 */ /* 0x000f280000300800 */
[----:B------:R-:W-:Y:S04]  /*3c800*/  STL [R1+0xbc], R13 ;  /* 0x0000bc0d01007387 */ /* 0x000fe80000100800 */
[----:B------:R-:W4:Y:S04]  /*3c810*/  LDL.LU R33, [R1+0xc8c] ;  /* 0x000c8c0001217983 */ /* 0x000f280000300800 */
[----:B------:R0:W-:Y:S04]  /*3c820*/  STL [R1+0xaa4], R8 ;  /* 0x000aa40801007387 */ /* 0x0001e80000100800 */
[----:B------:R-:W4:Y:S01]  /*3c830*/  LDL.LU R30, [R1+0x48c] ;  /* 0x00048c00011e7983 */ /* 0x000f220000300800 */
[----:B------:R-:W-:-:S02]  /*3c840*/  SHF.R.U32.HI R10, RZ, 0x8, R11 ;  /* 0x00000008ff0a7819 */ /* 0x000fc4000001160b */
[----:B------:R-:W-:Y:S02]  /*3c850*/  SHF.R.U32.HI R11, RZ, 0x8, R12 ;  /* 0x00000008ff0b7819 */ /* 0x000fe4000001160c */
[----:B------:R-:W-:Y:S02]  /*3c860*/  LOP3.LUT R10, R10, 0xffff, RZ, 0xc0, !PT ;  /* 0x0000ffff0a0a7812 */ /* 0x000fe400078ec0ff */
[----:B------:R-:W-:-:S04]  /*3c870*/  LOP3.LUT R11, R11, 0xffff, RZ, 0xc0, !PT ;  /* 0x0000ffff0b0b7812 */ /* 0x000fc800078ec0ff */
[----:B0-----:R-:W-:Y:S01]  /*3c880*/  PRMT R8, R10, 0x3340, R11 ;  /* 0x000033400a087816 */ /* 0x001fe2000000000b */
[----:B------:R-:W-:Y:S01]  /*3c890*/  VIADD R12, R13, UR5 ;  /* 0x000000050d0c7c36 */ /* 0x000fe20008000000 */
[----:B------:R-:W-:Y:S01]  /*3c8a0*/  LOP3.LUT R215, R215, 0xffff, RZ, 0xc0, !PT ;  /* 0x0000ffffd7d77812 */ /* 0x000fe200078ec0ff */
[----:B------:R-:W-:Y:S02]  /*3c8b0*/  ULDC UR5, c[0x0][0x248] ;  /* 0x0000920000057ab9 */ /* 0x000fe40000000800 */
[----:B------:R-:W-:Y:S04]  /*3c8c0*/  STL [R1+0xaa0], R8 ;  /* 0x000aa00801007387 */ /* 0x000fe80000100800 */
[----:B------:R0:W-:Y:S02]  /*3c8d0*/  STL [R1+0x5b0], R12 ;  /* 0x0005b00c01007387 */ /* 0x0001e40000100800 */
[----:B0-----:R-:W-:Y:S01]  /*3c8e0*/  VIADD R12, R12, UR5 ;  /* 0x000000050c0c7c36 */ /* 0x001fe20008000000 */
[----:B------:R-:W-:Y:S01]  /*3c8f0*/  ULDC UR5, c[0x0][0x248] ;  /* 0x0000920000057ab9 */ /* 0x000fe20000000800 */
[----:B--2---:R-:W-:-:S02]  /*3c900*/  LOP3.LUT R10, R41, 0xffff, RZ, 0xc0, !PT ;  /* 0x0000ffff290a7812 */ /* 0x004fc400078ec0ff */
[----:B------:R-:W-:Y:S02]  /*3c910*/  LOP3.LUT R8, R35, 0xffff, RZ, 0xc0, !PT ;  /* 0x0000ffff23087812 */ /* 0x000fe400078ec0ff */
[----:B------:R-:W-:Y:S02]  /*3c920*/  SHF.R.U32.HI R11, RZ, 0x8, R10 ;  /* 0x00000008ff0b7819 */ /* 0x000fe4000001160a */
[--C-:B------:R-:W-:Y:S02]  /*3c930*/  PRMT R13, R10, 0x3340, R8.reuse ;  /* 0x000033400a0d7816 */ /* 0x100fe40000000008 */
[----:B------:R-:W-:Y:S02]  /*3c940*/  SHF.R.U32.HI R10, RZ, 0x8, R8 ;  /* 0x00000008ff0a7819 */ /* 0x000fe40000011608 */
[----:B------:R-:W-:-:S04]  /*3c950*/  LOP3.LUT R9, R31, 0xffff, RZ, 0xc0, !PT ;  /* 0x0000ffff1f097812 */ /* 0x000fc800078ec0ff */
[----:B------:R-:W-:Y:S02]  /*3c960*/  SHF.R.U32.HI R8, RZ, 0x8, R9 ;  /* 0x00000008ff087819 */ /* 0x000fe40000011609 */
[--C-:B------:R-:W-:Y:S01]  /*3c970*/  PRMT R9, R9, 0x3340, R215.reuse ;  /* 0x0000334009097816 */ /* 0x100fe200000000d7 */
[----:B------:R-:W-:Y:S04]  /*3c980*/  STL [R1+0xc34], R13 ;  /* 0x000c340d01007387 */ /* 0x000fe80000100800 */
[----:B------:R0:W-:Y:S04]  /*3c990*/  STL [R1+0xc30], R9 ;  /* 0x000c300901007387 */ /* 0x0001e80000100800 */
[----:B------:R-:W2:Y:S04]  /*3c9a0*/  LDL.LU R35, [R1+0x874] ;  /* 0x0008740001237983 */ /* 0x000ea80000300800 */
[----:B------:R-:W2:Y:S01]  /*3c9b0*/  LDL.LU R31, [R1+0x870] ;  /* 0x00087000011f7983 */ /* 0x000ea20000300800 */
[----:B------:R-:W-:-:S02]  /*3c9c0*/  SHF.R.U32.HI R215, RZ, 0x8, R215 ;  /* 0x00000008ffd77819 */ /* 0x000fc400000116d7 */
[----:B------:R-:W-:Y:S02]  /*3c9d0*/  LOP3.LUT R11, R11, 0xffff, RZ, 0xc0, !PT ;  /* 0x0000ffff0b0b7812 */ /* 0x000fe400078ec0ff */
[----:B------:R-:W-:Y:S02]  /*3c9e0*/  LOP3.LUT R10, R10, 0xffff, RZ, 0xc0, !PT ;  /* 0x0000ffff0a0a7812 */ /* 0x000fe400078ec0ff */
[----:B------:R-:W-:Y:S02]  /*3c9f0*/  LOP3.LUT R8, R8, 0xffff, RZ, 0xc0, !PT ;  /* 0x0000ffff08087812 */ /* 0x000fe400078ec0ff */
[----:B------:R-:W-:Y:S02]  /*3ca00*/  LOP3.LUT R215, R215, 0xffff, RZ, 0xc0, !PT ;  /* 0x0000ffffd7d77812 */ /* 0x000fe400078ec0ff */
[----:B0-----:R-:W-:Y:S02]  /*3ca10*/  PRMT R9, R11, 0x3340, R10 ;  /* 0x000033400b097816 */ /* 0x001fe4000000000a */
[----:B------:R-:W-:Y:S01]  /*3ca20*/  PRMT R8, R8, 0x3340, R215 ;  /* 0x0000334008087816 */ /* 0x000fe200000000d7 */
[----:B------:R-:W-:Y:S01]  /*3ca30*/  STL [R1+0xb8], R12 ;  /* 0x0000b80c01007387 */ /* 0x000fe20000100800 */
[----:B------:R-:W-:Y:S01]  /*3ca40*/  VIADD R13, R12, UR5 ;  /* 0x000000050c0d7c36 */ /* 0x000fe20008000000 */
[----:B------:R-:W-:-:S02]  /*3ca50*/  ULDC UR5, c[0x0][0x248] ;  /* 0x0000920000057ab9 */ /* 0x000fc40000000800 */
[----:B------:R-:W-:Y:S04]  /*3ca60*/  STL [R1+0xa94], R9 ;  /* 0x000a940901007387 */ /* 0x000fe80000100800 */
[----:B------:R-:W-:Y:S04]  /*3ca70*/  STL [R1+0xa90], R8 ;  /* 0x000a900801007387 */ /* 0x000fe80000100800 */
[----:B------:R0:W-:Y:S02]  /*3ca80*/  STL [R1+0x5b4], R13 ;  /* 0x0005b40d01007387 */ /* 0x0001e40000100800 */
[----:B0-----:R-:W-:Y:S01]  /*3ca90*/  VIADD R13, R13, UR5 ;  /* 0x000000050d0d7c36 */ /* 0x001fe20008000000 */
[----:B------:R-:W-:Y:S01]  /*3caa0*/  LOP3.LUT R211, R211, 0xffff, RZ, 0xc0, !PT ;  /* 0x0000ffffd3d37812 */ /* 0x000fe200078ec0ff */
[----:B------:R-:W-:Y:S01]  /*3cab0*/  ULDC UR5, c[0x0][0x248] ;  /* 0x0000920000057ab9 */ /* 0x000fe20000000800 */
[----:B---3--:R-:W-:-:S02]  /*3cac0*/  LOP3.LUT R11, R39, 0xffff, RZ, 0xc0, !PT ;  /* 0x0000ffff270b7812 */ /* 0x008fc400078ec0ff */
[----:B----4-:R-:W-:Y:S02]  /*3cad0*/  LOP3.LUT R12, R37, 0xffff, RZ, 0xc0, !PT ;  /* 0x0000ffff250c7812 */ /* 0x010fe400078ec0ff */
[----:B------:R-:W-:Y:S02]  /*3cae0*/  SHF.R.U32.HI R10, RZ, 0x8, R11 ;  /* 0x00000008ff0a7819 */ /* 0x000fe4000001160b */
[--C-:B------:R-:W-:Y:S02]  /*3caf0*/  PRMT R14, R11, 0x3340, R12.reuse ;  /* 0x000033400b0e7816 */ /* 0x100fe4000000000c */
[----:B------:R-:W-:Y:S02]  /*3cb00*/  LOP3.LUT R9, R33, 0xffff, RZ, 0xc0, !PT ;  /* 0x0000ffff21097812 */ /* 0x000fe400078ec0ff */
[----:B------:R-:W-:Y:S02]  /*3cb10*/  SHF.R.U32.HI R12, RZ, 0x8, R12 ;  /* 0x00000008ff0c7819 */ /* 0x000fe4000001160c */
[----:B------:R-:W-:-:S02]  /*3cb20*/  SHF.R.U32.HI R11, RZ, 0x8, R9 ;  /* 0x00000008ff0b7819 */ /* 0x000fc40000011609 */
[----:B------:R-:W-:Y:S02]  /*3cb30*/  LOP3.LUT R8, R30, 0xffff, RZ, 0xc0, !PT ;  /* 0x0000ffff1e087812 */ /* 0x000fe400078ec0ff */
[----:B------:R-:W-:Y:S02]  /*3cb40*/  LOP3.LUT R10, R10, 0xffff, RZ, 0xc0, !PT ;  /* 0x0000ffff0a0a7812 */ /* 0x000fe400078ec0ff */
[----:B------:R-:W-:Y:S02]  /*3cb50*/  PRMT R9, R9, 0x3340, R8 ;  /* 0x0000334009097816 */ /* 0x000fe40000000008 */
[----:B------:R-:W-:Y:S01]  /*3cb60*/  LOP3.LUT R12, R12, 0xffff, RZ, 0xc0, !PT ;  /* 0x0000ffff0c0c7812 */ /* 0x000fe200078ec0ff */
[----:B------:R-:W-:Y:S04]  /*3cb70*/  STL [R1+0xc2c], R14 ;  /* 0x000c2c0e01007387 */ /* 0x000fe80000100800 */
[----:B------:R0:W-:Y:S04]  /*3cb80*/  STL [R1+0xc28], R9 ;  /* 0x000c280901007387 */ /* 0x0001e80000100800 */
[----:B------:R-:W3:Y:S04]  /*3cb90*/  LDL.LU R41, [R1+0xc98] ;  /* 0x000c980001297983 */ /* 0x000ee80000300800 */
[----:B------:R-:W4:Y:S01]  /*3cba0*/  LDL.LU R39, [R1+0x498] ;  /* 0x0004980001277983 */ /* 0x000f220000300800 */
[----:B0-----:R-:W-:-:S05]  /*3cbb0*/  PRMT R9, R10, 0x3340, R12 ;  /* 0x000033400a097816 */ /* 0x001fca000000000c */
[----:B------:R-:W-:Y:S04]  /*3cbc0*/  STL [R1+0xa84], R9 ;  /* 0x000a840901007387 */ /* 0x000fe80000100800 */
[----:B------:R-:W-:Y:S04]  /*3cbd0*/  STL [R1+0x5a4], R13 ;  /* 0x0005a40d01007387 */ /* 0x000fe80000100800 */
[----:B------:R-:W4:Y:S04]  /*3cbe0*/  LDL.LU R33, [R1+0xc94] ;  /* 0x000c940001217983 */ /* 0x000f280000300800 */
[----:B------:R-:W4:Y:S01]  /*3cbf0*/  LDL.LU R30, [R1+0x494] ;  /* 0x00049400011e7983 */ /* 0x000f220000300800 */
[----:B------:R-:W-:-:S02]  /*3cc00*/  SHF.R.U32.HI R8, RZ, 0x8, R8 ;  /* 0x00000008ff087819 */ /* 0x000fc40000011608 */
[----:B------:R-:W-:Y:S02]  /*3cc10*/  LOP3.LUT R11, R11, 0xffff, RZ, 0xc0, !PT ;  /* 0x0000ffff0b0b7812 */ /* 0x000fe400078ec0ff */
[----:B------:R-:W-:-:S04]  /*3cc20*/  LOP3.LUT R8, R8, 0xffff, RZ, 0xc0, !PT ;  /* 0x0000ffff08087812 */ /* 0x000fc800078ec0ff */
[----:B------:R-:W-:-:S05]  /*3cc30*/  PRMT R8, R11, 0x3340, R8 ;  /* 0x000033400b087816 */ /* 0x000fca0000000008 */
[----:B------:R2:W-:Y:S01]  /*3cc40*/  STL [R1+0xa80], R8 ;  /* 0x000a800801007387 */ /* 0x0005e20000100800 */
[----:B------:R-:W-:Y:S01]  /*3cc50*/  LOP3.LUT R213, R213, 0xffff, RZ, 0xc0, !PT ;  /* 0x0000ffffd5d57812 */ /* 0x000fe200078ec0ff */
[----:B------:R-:W-:Y:S01]  /*3cc60*/  VIADD R12, R13, UR5 ;  /* 0x000000050d0c7c36 */ /* 0x000fe20008000000 */
[----:B------:R-:W-:-:S04]  /*3cc70*/  ULDC UR5, c[0x0][0x248] ;  /* 0x0000920000057ab9 */ /* 0x000fc80000000800 */
[----:B------:R-:W-:Y:S01]  /*3cc80*/  STL [R1+0x5c4], R12 ;  /* 0x0005c40c01007387 */ /* 0x000fe20000100800 */
[----:B--2---:R-:W-:Y:S02]  /*3cc90*/  LOP3.LUT R8, R35, 0xffff, RZ, 0xc0, !PT ;  /* 0x0000ffff23087812 */ /* 0x004fe400078ec0ff */
[----:B------:R-:W-:Y:S02]  /*3cca0*/  LOP3.LUT R9, R31, 0xffff, RZ, 0xc0, !PT ;  /* 0x0000ffff1f097812 */ /* 0x000fe400078ec0ff */
[--C-:B------:R-:W-:Y:S02]  /*3ccb0*/  PRMT R11, R8, 0x3340, R211.reuse ;  /* 0x00003340080b7816 */ /* 0x100fe400000000d3 */
[----:B------:R-:W-:Y:S02]  /*3ccc0*/  SHF.R.U32.HI R10, RZ, 0x8, R8 ;  /* 0x00000008ff0a7819 */ /* 0x000fe40000011608 */
[----:B------:R-:W-:Y:S02]  /*3ccd0*/  SHF.R.U32.HI R211, RZ, 0x8, R211 ;  /* 0x00000008ffd37819 */ /* 0x000fe400000116d3 */
[----:B------:R-:W-:-:S02]  /*3cce0*/  SHF.R.U32.HI R8, RZ, 0x8, R9 ;  /* 0x00000008ff087819 */ /* 0x000fc40000011609 */
[--C-:B------:R-:W-:Y:S02]  /*3ccf0*/  PRMT R9, R9, 0x3340, R213.reuse ;  /* 0x0000334009097816 */ /* 0x100fe400000000d5 */
[----:B------:R-:W-:Y:S02]  /*3cd00*/  LOP3.LUT R10, R10, 0xffff, RZ, 0xc0, !PT ;  /* 0x0000ffff0a0a7812 */ /* 0x000fe400078ec0ff */
[----:B------:R-:W-:Y:S01]  /*3cd10*/  LOP3.LUT R211, R211, 0xffff, RZ, 0xc0, !PT ;  /* 0x0000ffffd3d37812 */ /* 0x000fe200078ec0ff */
[----:B------:R0:W-:Y:S04]  /*3cd20*/  STL [R1+0xc20], R11 ;  /* 0x000c200b01007387 */ /* 0x0001e80000100800 */
[----:B------:R1:W-:Y:S04]  /*3cd30*/  STL [R1+0xc24], R9 ;  /* 0x000c240901007387 */ /* 0x0003e80000100800 */
[----:B------:R-:W2:Y:S01]  /*3cd40*/  LDL.LU R37, [R1+0x878] ;  /* 0x0008780001257983 */ /* 0x000ea20000300800 */
[----:B0-----:R-:W-:Y:S01]  /*3cd50*/  VIADD R11, R12, UR5 ;  /* 0x000000050c0b7c36 */ /* 0x001fe20008000000 */
[----:B------:R-:W-:-:S02]  /*3cd60*/  SHF.R.U32.HI R213, RZ, 0x8, R213 ;  /* 0x00000008ffd57819 */ /* 0x000fc400000116d5 */
[----:B------:R-:W2:Y:S01]  /*3cd70*/  LDL.LU R35, [R1+0xc9c] ;  /* 0x000c9c0001237983 */ /* 0x000ea20000300800 */
[----:B------:R-:W-:Y:S01]  /*3cd80*/  LOP3.LUT R8, R8, 0xffff, RZ, 0xc0, !PT ;  /* 0x0000ffff08087812 */ /* 0x000fe200078ec0ff */
[----:B------:R-:W-:Y:S01]  /*3cd90*/  ULDC UR5, c[0x0][0x248] ;  /* 0x0000920000057ab9 */ /* 0x000fe20000000800 */
[----:B-1----:R-:W-:Y:S01]  /*3cda0*/  PRMT R9, R10, 0x3340, R211 ;  /* 0x000033400a097816 */ /* 0x002fe200000000d3 */
[----:B------:R-:W-:Y:S04]  /*3cdb0*/  STL [R1+0xb4], R11 ;  /* 0x0000b40b01007387 */ /* 0x000fe80000100800 */
[----:B------:R-:W-:Y:S04]  /*3cdc0*/  STL [R1+0xa70], R9 ;  /* 0x000a700901007387 */ /* 0x000fe80000100800 */
[----:B------:R-:W2:Y:S01]  /*3cdd0*/  LDL.LU R31, [R1+0x49c] ;  /* 0x00049c00011f7983 */ /* 0x000ea20000300800 */
[----:B------:R-:W-:Y:S01]  /*3cde0*/  LOP3.LUT R213, R213, 0xffff, RZ, 0xc0, !PT ;  /* 0x0000ffffd5d57812 */ /* 0x000fe200078ec0ff */
[----:B------:R-:W-:Y:S01]  /*3cdf0*/  VIADD R13, R11, UR5 ;  /* 0x000000050b0d7c36 */ /* 0x000fe20008000000 */
[----:B------:R-:W-:-:S02]  /*3ce00*/  ULDC UR5, c[0x0][0x248] ;  /* 0x0000920000057ab9 */ /* 0x000fc40000000800 */
[----:B------:R-:W-:-:S05]  /*3ce10*/  PRMT R8, R8, 0x3340, R213 ;  /* 0x0000334008087816 */ /* 0x000fca00000000d5 */
[----:B------:R-:W-:Y:S04]  /*3ce20*/  STL [R1+0xa78], R8 ;  /* 0x000a780801007387 */ /* 0x000fe80000100800 */
[----:B------:R0:W-:Y:S02]  /*3ce30*/  STL [R1+0x5c0], R13 ;  /* 0x0005c00d01007387 */ /* 0x0001e40000100800 */
[----:B0-----:R-:W-:Y:S01]  /*3ce40*/  VIADD R13, R13, UR5 ;  /* 0x000000050d0d7c36 */ /* 0x001fe20008000000 */
[----:B------:R-:W-:Y:S01]  /*3ce50*/  LOP3.LUT R207, R207, 0xffff, RZ, 0xc0, !PT ;  /* 0x0000ffffcfcf7812 */ /* 0x000fe200078ec0ff */
[----:B------:R-:W-:Y:S01]  /*3ce60*/  ULDC UR5, c[0x0][0x248] ;  /* 0x0000920000057ab9 */ /* 0x000fe20000000800 */
[----:B---3--:R-:W-:Y:S02]  /*3ce70*/  LOP3.LUT R11, R41, 0xffff, RZ, 0xc0, !PT ;  /* 0x0000ffff290b7812 */ /* 0x008fe400078ec0ff */
[----:B----4-:R-:W-:-:S02]  /*3ce80*/  LOP3.LUT R12, R39, 0xffff, RZ, 0xc0, !PT ;  /* 0x0000ffff270c7812 */ /* 0x010fc400078ec0ff */
[----:B------:R-:W-:Y:S02]  /*3ce90*/  SHF.R.U32.HI R10, RZ, 0x8, R11 ;  /* 0x00000008ff0a7819 */ /* 0x000fe4000001160b */
[----:B------:R-:W-:Y:S02]  /*3cea0*/  PRMT R14, R11, 0x3340, R12 ;  /* 0x000033400b0e7816 */ /* 0x000fe4000000000c */
[----:B------:R-:W-:Y:S02]  /*3ceb0*/  LOP3.LUT R9, R33, 0xffff, RZ, 0xc0, !PT ;  /* 0x0000ffff21097812 */ /* 0x000fe400078ec0ff */
[----:B------:R-:W-:Y:S02]  /*3cec0*/  LOP3.LUT R8, R30, 0xffff, RZ, 0xc0, !PT ;  /* 0x0000ffff1e087812 */ /* 0x000fe400078ec0ff */
[----:B------:R-:W-:Y:S02]  /*3ced0*/  SHF.R.U32.HI R11, RZ, 0x8, R9 ;  /* 0x00000008ff0b7819 */ /* 0x000fe40000011609 */
[----:B------:R-:W-:Y:S01]  /*3cee0*/  PRMT R9, R9, 0x3340, R8 ;  /* 0x0000334009097816 */ /* 0x000fe20000000008 */
[----:B------:R-:W-:Y:S04]  /*3cef0*/  STL [R1+0xc0c], R14 ;  /* 0x000c0c0e01007387 */ /* 0x000fe80000100800 */
[----:B------:R0:W-:Y:S04]  /*3cf00*/  STL [R1+0xc08], R9 ;  /* 0x000c080901007387 */ /* 0x0001e80000100800 */
[----:B------:R-:W3:Y:S04]  /*3cf10*/  LDL.LU R39, [R1+0xca0] ;  /* 0x000ca00001277983 */ /* 0x000ee80000300800 */
[----:B------:R-:W4:Y:S04]  /*3cf20*/  LDL.LU R33, [R1+0x4a0] ;  /* 0x0004a00001217983 */ /* 0x000f280000300800 */
[----:B------:R-:W-:Y:S04]  /*3cf30*/  STL [R1+0x5b8], R13 ;  /* 0x0005b80d01007387 */ /* 0x000fe80000100800 */
[----:B------:R-:W4:Y:S01]  /*3cf40*/  LDL.LU R30, [R1+0x87c] ;  /* 0x00087c00011e7983 */ /* 0x000f220000300800 */
[----:B------:R-:W-:-:S02]  /*3cf50*/  SHF.R.U32.HI R12, RZ, 0x8, R12 ;  /* 0x00000008ff0c7819 */ /* 0x000fc4000001160c */
[----:B------:R-:W-:Y:S02]  /*3cf60*/  SHF.R.U32.HI R8, RZ, 0x8, R8 ;  /* 0x00000008ff087819 */ /* 0x000fe40000011608 */
[----:B------:R-:W-:Y:S02]  /*3cf70*/  LOP3.LUT R10, R10, 0xffff, RZ, 0xc0, !PT ;  /* 0x0000ffff0a0a7812 */ /* 0x000fe400078ec0ff */
[----:B------:R-:W-:Y:S02]  /*3cf80*/  LOP3.LUT R12, R12, 0xffff, RZ, 0xc0, !PT ;  /* 0x0000ffff0c0c7812 */ /* 0x000fe400078ec0ff */
[----:B------:R-:W-:Y:S02]  /*3cf90*/  LOP3.LUT R11, R11, 0xffff, RZ, 0xc0, !PT ;  /* 0x0000ffff0b0b7812 */ /* 0x000fe400078ec0ff */
[----:B------:R-:W-:Y:S02]  /*3cfa0*/  LOP3.LUT R8, R8, 0xffff, RZ, 0xc0, !PT ;  /* 0x0000ffff08087812 */ /* 0x000fe400078ec0ff */
[----:B0-----:R-:W-:-:S02]  /*3cfb0*/  PRMT R9, R10, 0x3340, R12 ;  /* 0x000033400a097816 */ /* 0x001fc4000000000c */
[----:B------:R-:W-:-:S03]  /*3cfc0*/  PRMT R8, R11, 0x3340, R8 ;  /* 0x000033400b087816 */ /* 0x000fc60000000008 */
[----:B------:R-:W-:Y:S04]  /*3cfd0*/  STL [R1+0xa64], R9 ;  /* 0x000a640901007387 */ /* 0x000fe80000100800 */
[----:B------:R-:W-:Y:S01]  /*3cfe0*/  STL [R1+0xa60], R8 ;  /* 0x000a600801007387 */ /* 0x000fe20000100800 */
[----:B------:R-:W-:Y:S01]  /*3cff0*/  VIADD R12, R13, UR5 ;  /* 0x000000050d0c7c36 */ /* 0x000fe20008000000 */
[----:B------:R-:W-:-:S04]  /*3d000*/  ULDC UR5, c[0x0][0x248] ;  /* 0x0000920000057ab9 */ /* 0x000fc80000000800 */
[----:B------:R0:W-:Y:S02]  /*3d010*/  STL [R1+0x5cc], R12 ;  /* 0x0005cc0c01007387 */ /* 0x0001e40000100800 */
[----:B0-----:R-:W-:Y:S01]  /*3d020*/  VIADD R12, R12, UR5 ;  /* 0x000000050c0c7c36 */ /* 0x001fe20008000000 */
[----:B------:R-:W-:Y:S01]  /*3d030*/  ULDC UR5, c[0x0][0x248] ;  /* 0x0000920000057ab9 */ /* 0x000fe20000000800 */
[----:B------:R-:W-:Y:S02]  /*3d040*/  LOP3.LUT R203, R203, 0xffff, RZ, 0xc0, !PT ;  /* 0x0000ffffcbcb7812 */ /* 0x000fe400078ec0ff */
[----:B--2---:R-:W-:Y:S02]  /*3d050*/  LOP3.LUT R8, R37, 0xffff, RZ, 0xc0, !PT ;  /* 0x0000ffff25087812 */ /* 0x004fe400078ec0ff */
[----:B------:R-:W-:Y:S02]  /*3d060*/  LOP3.LUT R10, R35, 0xffff, RZ, 0xc0, !PT ;  /* 0x0000ffff230a7812 */ /* 0x000fe400078ec0ff */
[----:B------:R-:W-:-:S02]  /*3d070*/  PRMT R13, R8, 0x3340, R207 ;  /* 0x00003340080d7816 */ /* 0x000fc400000000cf */
[----:B------:R-:W-:Y:S02]  /*3d080*/  SHF.R.U32.HI R11, RZ, 0x8, R8 ;  /* 0x00000008ff0b7819 */ /* 0x000fe40000011608 */
[----:B------:R-:W-:Y:S02]  /*3d090*/  SHF.R.U32.HI R207, RZ, 0x8, R207 ;  /* 0x00000008ffcf7819 */ /* 0x000fe400000116cf */
[----:B------:R-:W-:Y:S02]  /*3d0a0*/  SHF.R.U32.HI R8, RZ, 0x8, R10 ;  /* 0x00000008ff087819 */ /* 0x000fe4000001160a */
[----:B------:R-:W-:Y:S02]  /*3d0b0*/  LOP3.LUT R9, R31, 0xffff, RZ, 0xc0, !PT ;  /* 0x0000ffff1f097812 */ /* 0x000fe400078ec0ff */
[----:B------:R-:W-:Y:S02]  /*3d0c0*/  LOP3.LUT R11, R11, 0xffff, RZ, 0xc0, !PT ;  /* 0x0000ffff0b0b7812 */ /* 0x000fe400078ec0ff */
[----:B------:R-:W-:-:S02]  /*3d0d0*/  PRMT R10, R10, 0x3340, R9 ;  /* 0x000033400a0a7816 */ /* 0x000fc40000000009 */
[----:B------:R-:W-:Y:S01]  /*3d0e0*/  LOP3.LUT R207, R207, 0xffff, RZ, 0xc0, !PT ;  /* 0x0000ffffcfcf7812 */ /* 0x000fe200078ec0ff */
[----:B------:R-:W-:Y:S04]  /*3d0f0*/  STL [R1+0xbf0], R13 ;  /* 0x000bf00d01007387 */ /* 0x000fe80000100800 */
[----:B------:R0:W-:Y:S04]  /*3d100*/  STL [R1+0xbd0], R10 ;  /* 0x000bd00a01007387 */ /* 0x0001e80000100800 */
[----:B------:R-:W2:Y:S04]  /*3d110*/  LDL.LU R37, [R1+0x880] ;  /* 0x0008800001257983 */ /* 0x000ea80000300800 */
[----:B------:R-:W2:Y:S01]  /*3d120*/  LDL.LU R35, [R1+0xca4] ;  /* 0x000ca40001237983 */ /* 0x000ea20000300800 */
[----:B0-----:R-:W-:-:S03]  /*3d130*/  PRMT R10, R11, 0x3340, R207 ;  /* 0x000033400b0a7816 */ /* 0x001fc600000000cf */
[----:B------:R0:W-:Y:S01]  /*3d140*/  STL [R1+0x5bc], R12 ;  /* 0x0005bc0c01007387 */ /* 0x0001e20000100800 */
[----:B------:R-:W-:-:S03]  /*3d150*/  SHF.R.U32.HI R9, RZ, 0x8, R9 ;  /* 0x00000008ff097819 */ /* 0x000fc60000011609 */
[----:B------:R-:W-:Y:S04]  /*3d160*/  STL [R1+0xa58], R10 ;  /* 0x000a580a01007387 */ /* 0x000fe80000100800 */
[----:B------:R-:W2:Y:S01]  /*3d170*/  LDL.LU R31, [R1+0x4a4] ;  /* 0x0004a400011f7983 */ /* 0x000ea20000300800 */
[----:B------:R-:W-:Y:S02]  /*3d180*/  LOP3.LUT R8, R8, 0xffff, RZ, 0xc0, !PT ;  /* 0x0000ffff08087812 */ /* 0x000fe400078ec0ff */
[----:B------:R-:W-:-:S04]  /*3d190*/  LOP3.LUT R9, R9, 0xffff, RZ, 0xc0, !PT ;  /* 0x0000ffff09097812 */ /* 0x000fc800078ec0ff */
[----:B------:R-:W-:-:S05]  /*3d1a0*/  PRMT R8, R8, 0x3340, R9 ;  /* 0x0000334008087816 */ /* 0x000fca0000000009 */
[----:B------:R-:W-:Y:S01]  /*3d1b0*/  STL [R1+0xa50], R8 ;  /* 0x000a500801007387 */ /* 0x000fe20000100800 */
[----:B0-----:R-:W-:Y:S01]  /*3d1c0*/  VIADD R12, R12, UR5 ;  /* 0x000000050c0c7c36 */ /* 0x001fe20008000000 */
[----:B------:R-:W-:-:S04]  /*3d1d0*/  ULDC UR5, c[0x0][0x248] ;  /* 0x0000920000057ab9 */ /* 0x000fc80000000800 */
[----:B------:R0:W-:Y:S02]  /*3d1e0*/  STL [R1+0x5d0], R12 ;  /* 0x0005d00c01007387 */ /* 0x0001e40000100800 */
[----:B0-----:R-:W-:Y:S01]  /*3d1f0*/  VIADD R12, R12, UR5 ;  /* 0x000000050c0c7c36 */ /* 0x001fe20008000000 */
[----:B------:R-:W-:Y:S01]  /*3d200*/  LOP3.LUT R205, R205, 0xffff, RZ, 0xc0, !PT ;  /* 0x0000ffffcdcd7812 */ /* 0x000fe200078ec0ff */
[----:B------:R-:W-:Y:S01]  /*3d210*/  ULDC UR5, c[0x0][0x248] ;  /* 0x0000920000057ab9 */ /* 0x000fe20000000800 */
[----:B---3--:R-:W-:Y:S02]  /*3d220*/  LOP3.LUT R10, R39, 0xffff, RZ, 0xc0, !PT ;  /* 0x0000ffff270a7812 */ /* 0x008fe400078ec0ff */
[----:B----4-:R-:W-:Y:S02]  /*3d230*/  LOP3.LUT R8, R33, 0xffff, RZ, 0xc0, !PT ;  /* 0x0000ffff21087812 */ /* 0x010fe400078ec0ff */
[----:B------:R-:W-:Y:S02]  /*3d240*/  SHF.R.U32.HI R11, RZ, 0x8, R10 ;  /* 0x00000008ff0b7819 */ /* 0x000fe4000001160a */
[----:B------:R-:W-:-:S02]  /*3d250*/  PRMT R13, R10, 0x3340, R8 ;  /* 0x000033400a0d7816 */ /* 0x000fc40000000008 */
[----:B------:R-:W-:Y:S02]  /*3d260*/  SHF.R.U32.HI R8, RZ, 0x8, R8 ;  /* 0x00000008ff087819 */ /* 0x000fe40000011608 */
[----:B------:R-:W-:Y:S02]  /*3d270*/  LOP3.LUT R9, R30, 0xffff, RZ, 0xc0, !PT ;  /* 0x0000ffff1e097812 */ /* 0x000fe400078ec0ff */
[----:B------:R-:W-:Y:S02]  /*3d280*/  LOP3.LUT R11, R11, 0xffff, RZ, 0xc0, !PT ;  /* 0x0000ffff0b0b7812 */ /* 0x000fe400078ec0ff */
[----:B------:R-:W-:Y:S02]  /*3d290*/  SHF.R.U32.HI R10, RZ, 0x8, R9 ;  /* 0x00000008ff0a7819 */ /* 0x000fe40000011609 */
[----:B------:R-:W-:Y:S02]  /*3d2a0*/  LOP3.LUT R8, R8, 0xffff, RZ, 0xc0, !PT ;  /* 0x0000ffff08087812 */ /* 0x000fe400078ec0ff */
[----:B------:R-:W-:Y:S01]  /*3d2b0*/  PRMT R9, R9, 0x3340, R203 ;  /* 0x0000334009097816 */ /* 0x000fe200000000cb */
[----:B------:R0:W-:Y:S01]  /*3d2c0*/  STL [R1+0xbc0], R13 ;  /* 0x000bc00d01007387 */ /* 0x0001e20000100800 */
[----:B------:R-:W-:-:S03]  /*3d2d0*/  PRMT R8, R11, 0x3340, R8 ;  /* 0x000033400b087816 */ /* 0x000fc60000000008 */
[----:B------:R-:W-:Y:S04]  /*3d2e0*/  STL [R1+0xbbc], R9 ;  /* 0x000bbc0901007387 */ /* 0x000fe80000100800 */
[----:B------:R-:W3:Y:S04]  /*3d2f0*/  LDL.LU R41, [R1+0xca8] ;  /* 0x000ca80001297983 */ /* 0x000ee80000300800 */
[----:B------:R-:W4:Y:S04]  /*3d300*/  LDL.LU R33, [R1+0x4a8] ;  /* 0x0004a80001217983 */ /* 0x000f280000300800 */
[----:B------:R1:W-:Y:S04]  /*3d310*/  STL [R1+0xa4c], R8 ;  /* 0x000a4c0801007387 */ /* 0x0003e80000100800 */
[----:B------:R-:W-:Y:S04]  /*3d320*/  STL [R1+0x5c8], R12 ;  /* 0x0005c80c01007387 */ /* 0x000fe80000100800 */
[----:B------:R-:W4:Y:S01]  /*3d330*/  LDL.LU R30, [R1+0x884] ;  /* 0x00088400011e7983 */ /* 0x000f220000300800 */
[----:B------:R-:W-:-:S02]  /*3d340*/  SHF.R.U32.HI R203, RZ, 0x8, R203 ;  /* 0x00000008ffcb7819 */ /* 0x000fc400000116cb */
[----:B------:R-:W-:Y:S02]  /*3d350*/  LOP3.LUT R10, R10, 0xffff, RZ, 0xc0, !PT ;  /* 0x0000ffff0a0a7812 */ /* 0x000fe400078ec0ff */
[----:B------:R-:W-:Y:S01]  /*3d360*/  LOP3.LUT R203, R203, 0xffff, RZ, 0xc0, !PT ;  /* 0x0000ffffcbcb7812 */ /* 0x000fe200078ec0ff */
[----:B0-----:R-:W-:Y:S01]  /*3d370*/  VIADD R13, R12, UR5 ;  /* 0x000000050c0d7c36 */ /* 0x001fe20008000000 */
[----:B------:R-:W-:Y:S02]  /*3d380*/  ULDC UR5, c[0x0][0x248] ;  /* 0x0000920000057ab9 */ /* 0x000fe40000000800 */
[----:B-1----:R-:W-:-:S05]  /*3d390*/  PRMT R8, R10, 0x3340, R203 ;  /* 0x000033400a087816 */ /* 0x002fca00000000cb */
[----:B------:R-:W-:Y:S04]  /*3d3a0*/  STL [R1+0xa48], R8 ;  /* 0x000a480801007387 */ /* 0x000fe80000100800 */
[----:B------:R0:W-:Y:S02]  /*3d3b0*/  STL [R1+0x5d4], R13 ;  /* 0x0005d40d01007387 */ /* 0x0001e40000100800 */
[----:B0-----:R-:W-:Y:S01]  /*3d3c0*/  VIADD R13, R13, UR5 ;  /* 0x000000050d0d7c36 */ /* 0x001fe20008000000 */
[----:B------:R-:W-:Y:S01]  /*3d3d0*/  ULDC UR5, c[0x0][0x248] ;  /* 0x0000920000057ab9 */ /* 0x000fe20000000800 */
[----:B------:R-:W-:Y:S02]  /*3d3e0*/  LOP3.LUT R199, R199, 0xffff, RZ, 0xc0, !PT ;  /* 0x0000ffffc7c77812 */ /* 0x000fe400078ec0ff */
[----:B--2---:R-:W-:-:S04]  /*3d3f0*/  LOP3.LUT R9, R37, 0xffff, RZ, 0xc0, !PT ;  /* 0x0000ffff25097812 */ /* 0x004fc800078ec0ff */
[----:B------:R-:W-:Y:S02]  /*3d400*/  PRMT R14, R9, 0x3340, R205 ;  /* 0x00003340090e7816 */ /* 0x000fe400000000cd */
[----:B------:R-:W-:Y:S02]  /*3d410*/  LOP3.LUT R11, R35, 0xffff, RZ, 0xc0, !PT ;  /* 0x0000ffff230b7812 */ /* 0x000fe400078ec0ff */
[----:B------:R-:W-:Y:S01]  /*3d420*/  SHF.R.U32.HI R8, RZ, 0x8, R9 ;  /* 0x00000008ff087819 */ /* 0x000fe20000011609 */
[----:B------:R0:W-:Y:S01]  /*3d430*/  STL [R1+0xbac], R14 ;  /* 0x000bac0e01007387 */ /* 0x0001e20000100800 */
[----:B------:R-:W-:Y:S02]  /*3d440*/  SHF.R.U32.HI R9, RZ, 0x8, R205 ;  /* 0x00000008ff097819 */ /* 0x000fe400000116cd */
[----:B------:R-:W-:-:S04]  /*3d450*/  LOP3.LUT R12, R31, 0xffff, RZ, 0xc0, !PT ;  /* 0x0000ffff1f0c7812 */ /* 0x000fc800078ec0ff */
[----:B0-----:R-:W-:Y:S02]  /*3d460*/  PRMT R14, R11, 0x3340, R12 ;  /* 0x000033400b0e7816 */ /* 0x001fe4000000000c */
[----:B------:R-:W-:Y:S02]  /*3d470*/  LOP3.LUT R8, R8, 0xffff, RZ, 0xc0, !PT ;  /* 0x0000ffff08087812 */ /* 0x000fe400078ec0ff */
[----:B------:R-:W-:Y:S01]  /*3d480*/  LOP3.LUT R9, R9, 0xffff, RZ, 0xc0, !PT ;  /* 0x0000ffff09097812 */ /* 0x000fe200078ec0ff */
[----:B------:R-:W-:Y:S03]  /*3d490*/  STL [R1+0xba0], R14 ;  /* 0x000ba00e01007387 */ /* 0x000fe60000100800 */
[----:B------:R-:W-:Y:S01]  /*3d4a0*/  PRMT R8, R8, 0x3340, R9 ;  /* 0x0000334008087816 */ /* 0x000fe20000000009 */
[----:B------:R-:W2:Y:S04]  /*3d4b0*/  LDL.LU R39, [R1+0xcb0] ;  /* 0x000cb00001277983 */ /* 0x000ea80000300800 */
[----:B------:R-:W2:Y:S04]  /*3d4c0*/  LDL.LU R37, [R1+0x4b0] ;  /* 0x0004b00001257983 */ /* 0x000ea80000300800 */
[----:B------:R-:W-:Y:S01]  /*3d4d0*/  STL [R1+0xb0], R13 ;  /* 0x0000b00d01007387 */ /* 0x000fe20000100800 */
[----:B------:R-:W-:-:S03]  /*3d4e0*/  SHF.R.U32.HI R10, RZ, 0x8, R11 ;  /* 0x00000008ff0a7819 */ /* 0x000fc6000001160b */
[----:B------:R-:W2:Y:S01]  /*3d4f0*/  LDL.LU R35, [R1+0xcac] ;  /* 0x000cac0001237983 */ /* 0x000ea20000300800 */
[----:B------:R-:W-:-:S03]  /*3d500*/  SHF.R.U32.HI R11, RZ, 0x8, R12 ;  /* 0x00000008ff0b7819 */ /* 0x000fc6000001160c */
[----:B------:R0:W-:Y:S04]  /*3d510*/  STL [R1+0xa38], R8 ;  /* 0x000a380801007387 */ /* 0x0001e80000100800 */
[----:B------:R-:W2:Y:S01]  /*3d520*/  LDL.LU R31, [R1+0x4ac] ;  /* 0x0004ac00011f7983 */ /* 0x000ea20000300800 */
[----:B------:R-:W-:Y:S02]  /*3d530*/  LOP3.LUT R10, R10, 0xffff, RZ, 0xc0, !PT ;  /* 0x0000ffff0a0a7812 */ /* 0x000fe400078ec0ff */
[----:B------:R-:W-:-:S04]  /*3d540*/  LOP3.LUT R11, R11, 0xffff, RZ, 0xc0, !PT ;  /* 0x0000ffff0b0b7812 */ /* 0x000fc800078ec0ff */
[----:B0-----:R-:W-:Y:S01]  /*3d550*/  PRMT R8, R10, 0x3340, R11 ;  /* 0x000033400a087816 */ /* 0x001fe2000000000b */
[----:B------:R-:W-:Y:S01]  /*3d560*/  VIADD R12, R13, UR5 ;  /* 0x000000050d0c7c36 */ /* 0x000fe20008000000 */
[----:B------:R-:W-:-:S03]  /*3d570*/  ULDC UR5, c[0x0][0x248] ;  /* 0x0000920000057ab9 */ /* 0x000fc60000000800 */
[----:B------:R4:W-:Y:S04]  /*3d580*/  STL [R1+0xa34], R8 ;  /* 0x000a340801007387 */ /* 0x0009e80000100800 */
[----:B------:R0:W-:Y:S01]  /*3d590*/  STL [R1+0x5ac], R12 ;  /* 0x0005ac0c01007387 */ /* 0x0001e20000100800 */
[----:B---3--:R-:W-:Y:S02]  /*3d5a0*/  LOP3.LUT R10, R41, 0xffff, RZ, 0xc0, !PT ;  /* 0x0000ffff290a7812 */ /* 0x008fe400078ec0ff */
[----:B----4-:R-:W-:Y:S02]  /*3d5b0*/  LOP3.LUT R8, R33, 0xffff, RZ, 0xc0, !PT ;  /* 0x0000ffff21087812 */ /* 0x010fe400078ec0ff */
[----:B------:R-:W-:Y:S02]  /*3d5c0*/  SHF.R.U32.HI R11, RZ, 0x8, R10 ;  /* 0x00000008ff0b7819 */ /* 0x000fe4000001160a */
[----:B------:R-:W-:-:S02]  /*3d5d0*/  PRMT R13, R10, 0x3340, R8 ;  /* 0x000033400a0d7816 */ /* 0x000fc40000000008 */
[----:B------:R-:W-:Y:S02]  /*3d5e0*/  SHF.R.U32.HI R10, RZ, 0x8, R8 ;  /* 0x00000008ff0a7819 */ /* 0x000fe40000011608 */
[----:B------:R-:W-:-:S04]  /*3d5f0*/  LOP3.LUT R9, R30, 0xffff, RZ, 0xc0, !PT ;  /* 0x0000ffff1e097812 */ /* 0x000fc800078ec0ff */
[----:B------:R-:W-:Y:S02]  /*3d600*/  SHF.R.U32.HI R8, RZ, 0x8, R9 ;  /* 0x00000008ff087819 */ /* 0x000fe40000011609 */
[----:B------:R-:W-:Y:S01]  /*3d610*/  PRMT R9, R9, 0x3340, R199 ;  /* 0x0000334009097816 */ /* 0x000fe200000000c7 */
[----:B------:R-:W-:Y:S04]  /*3d620*/  STL [R1+0xb98], R13 ;  /* 0x000b980d01007387 */ /* 0x000fe80000100800 */
[----:B------:R1:W-:Y:S04]  /*3d630*/  STL [R1+0xb90], R9 ;  /* 0x000b900901007387 */ /* 0x0003e80000100800 */
[----:B------:R-:W3:Y:S04]  /*3d640*/  LDL.LU R33, [R1+0x88c] ;  /* 0x00088c0001217983 */ /* 0x000ee80000300800 */
[----:B------:R-:W4:Y:S01]  /*3d650*/  LDL.LU R30, [R1+0x888] ;  /* 0x00088800011e7983 */ /* 0x000f220000300800 */
[----:B------:R-:W-:-:S02]  /*3d660*/  LOP3.LUT R11, R11, 0xffff, RZ, 0xc0, !PT ;  /* 0x0000ffff0b0b7812 */ /* 0x000fc400078ec0ff */
[----:B------:R-:W-:Y:S01]  /*3d670*/  LOP3.LUT R10, R10, 0xffff, RZ, 0xc0, !PT ;  /* 0x0000ffff0a0a7812 */ /* 0x000fe200078ec0ff */
[----:B0-----:R-:W-:Y:S01]  /*3d680*/  VIADD R12, R12, UR5 ;  /* 0x000000050c0c7c36 */ /* 0x001fe20008000000 */
[----:B------:R-:W-:Y:S01]  /*3d690*/  SHF.R.U32.HI R199, RZ, 0x8, R199 ;  /* 0x00000008ffc77819 */ /* 0x000fe200000116c7 */
[----:B------:R-:W-:Y:S01]  /*3d6a0*/  ULDC UR5, c[0x0][0x248] ;  /* 0x0000920000057ab9 */ /* 0x000fe20000000800 */
[----:B-1----:R-:W-:Y:S02]  /*3d6b0*/  PRMT R9, R11, 0x3340, R10 ;  /* 0x000033400b097816 */ /* 0x002fe4000000000a */
[----:B------:R-:W-:Y:S02]  /*3d6c0*/  LOP3.LUT R8, R8, 0xffff, RZ, 0xc0, !PT ;  /* 0x0000ffff08087812 */ /* 0x000fe400078ec0ff */
[----:B------:R-:W-:Y:S01]  /*3d6d0*/  LOP3.LUT R199, R199, 0xffff, RZ, 0xc0, !PT ;  /* 0x0000ffffc7c77812 */ /* 0x000fe200078ec0ff */
[----:B------:R-:W-:Y:S03]  /*3d6e0*/  STL [R1+0xac], R12 ;  /* 0x0000ac0c01007387 */ /* 0x000fe60000100800 */
[----:B------:R-:W-:Y:S01]  /*3d6f0*/  PRMT R8, R8, 0x3340, R199 ;  /* 0x0000334008087816 */ /* 0x000fe200000000c7 */
[----:B------:R-:W-:Y:S01]  /*3d700*/  STL [R1+0xa28], R9 ;  /* 0x000a280901007387 */ /* 0x000fe20000100800 */
[----:B------:R-:W-:Y:S01]  /*3d710*/  VIADD R13, R12, UR5 ;  /* 0x000000050c0d7c36 */ /* 0x000fe20008000000 */
[----:B------:R-:W-:-:S02]  /*3d720*/  ULDC UR5, c[0x0][0x248] ;  /* 0x0000920000057ab9 */ /* 0x000fc40000000800 */
[----:B------:R-:W-:Y:S04]  /*3d730*/  STL [R1+0xa24], R8 ;  /* 0x000a240801007387 */ /* 0x000fe80000100800 */
[----:B------:R0:W-:Y:S02]  /*3d740*/  STL [R1+0x5a8], R13 ;  /* 0x0005a80d01007387 */ /* 0x0001e40000100800 */
[----:B0-----:R-:W-:Y:S01]  /*3d750*/  VIADD R13, R13, UR5 ;  /* 0x000000050d0d7c36 */ /* 0x001fe20008000000 */
[----:B------:R-:W-:Y:S01]  /*3d760*/  LOP3.LUT R195, R195, 0xffff, RZ, 0xc0, !PT ;  /* 0x0000ffffc3c37812 */ /* 0x000fe200078ec0ff */
[----:B------:R-:W-:Y:S01]  /*3d770*/  ULDC UR5, c[0x0][0x248] ;  /* 0x0000920000057ab9 */ /* 0x000fe20000000800 */
[----:B------:R-:W-:Y:S02]  /*3d780*/  LOP3.LUT R197, R197, 0xffff, RZ, 0xc0, !PT ;  /* 0x0000ffffc5c57812 */ /* 0x000fe400078ec0ff */
[----:B--2---:R-:W-:-:S02]  /*3d790*/  LOP3.LUT R9, R39, 0xffff, RZ, 0xc0, !PT ;  /* 0x0000ffff27097812 */ /* 0x004fc400078ec0ff */
[----:B------:R-:W-:Y:S02]  /*3d7a0*/  LOP3.LUT R10, R37, 0xffff, RZ, 0xc0, !PT ;  /* 0x0000ffff250a7812 */ /* 0x000fe400078ec0ff */
[----:B------:R-:W-:Y:S02]  /*3d7b0*/  SHF.R.U32.HI R8, RZ, 0x8, R9 ;  /* 0x00000008ff087819 */ /* 0x000fe40000011609 */
[--C-:B------:R-:W-:Y:S02]  /*3d7c0*/  PRMT R14, R9, 0x3340, R10.reuse ;  /* 0x00003340090e7816 */ /* 0x100fe4000000000a */
[----:B------:R-:W-:Y:S02]  /*3d7d0*/  SHF.R.U32.HI R9, RZ, 0x8, R10 ;  /* 0x00000008ff097819 */ /* 0x000fe4000001160a */
[----:B------:R-:W-:Y:S01]  /*3d7e0*/  LOP3.LUT R11, R35, 0xffff, RZ, 0xc0, !PT ;  /* 0x0000ffff230b7812 */ /* 0x000fe200078ec0ff */
[----:B------:R0:W-:Y:S01]  /*3d7f0*/  STL [R1+0xb68], R14 ;  /* 0x000b680e01007387 */ /* 0x0001e20000100800 */
[----:B------:R-:W-:-:S02]  /*3d800*/  LOP3.LUT R8, R8, 0xffff, RZ, 0xc0, !PT ;  /* 0x0000ffff08087812 */ /* 0x000fc400078ec0ff */
[----:B------:R-:W-:Y:S02]  /*3d810*/  LOP3.LUT R12, R31, 0xffff, RZ, 0xc0, !PT ;  /* 0x0000ffff1f0c7812 */ /* 0x000fe400078ec0ff */
[----:B------:R-:W-:Y:S02]  /*3d820*/  LOP3.LUT R9, R9, 0xffff, RZ, 0xc0, !PT ;  /* 0x0000ffff09097812 */ /* 0x000fe400078ec0ff */
[----:B0-----:R-:W-:Y:S02]  /*3d830*/  PRMT R14, R11, 0x3340, R12 ;  /* 0x000033400b0e7816 */ /* 0x001fe4000000000c */
[----:B------:R-:W-:-:S03]  /*3d840*/  PRMT R8, R8, 0x3340, R9 ;  /* 0x0000334008087816 */ /* 0x000fc60000000009 */
[----:B------:R-:W-:Y:S04]  /*3d850*/  STL [R1+0xb64], R14 ;  /* 0x000b640e01007387 */ /* 0x000fe80000100800 */
[----:B------:R-:W2:Y:S01]  /*3d860*/  LDL.LU R41, [R1+0xcb8] ;  /* 0x000cb80001297983 */ /* 0x000ea20000300800 */
[----:B------:R-:W-:-:S03]  /*3d870*/  SHF.R.U32.HI R10, RZ, 0x8, R11 ;  /* 0x00000008ff0a7819 */ /* 0x000fc6000001160b */
[----:B------:R-:W2:Y:S01]  /*3d880*/  LDL.LU R39, [R1+0x4b8] ;  /* 0x0004b80001277983 */ /* 0x000ea20000300800 */
[----:B------:R-:W-:-:S03]  /*3d890*/  SHF.R.U32.HI R11, RZ, 0x8, R12 ;  /* 0x00000008ff0b7819 */ /* 0x000fc6000001160c */
[----:B------:R0:W-:Y:S04]  /*3d8a0*/  STL [R1+0xa14], R8 ;  /* 0x000a140801007387 */ /* 0x0001e80000100800 */
[----:B------:R-:W-:Y:S01]  /*3d8b0*/  STL [R1+0xa8], R13 ;  /* 0x0000a80d01007387 */ /* 0x000fe20000100800 */
[----:B------:R-:W-:-:S03]  /*3d8c0*/  LOP3.LUT R10, R10, 0xffff, RZ, 0xc0, !PT ;  /* 0x0000ffff0a0a7812 */ /* 0x000fc600078ec0ff */
[----:B------:R-:W2:Y:S01]  /*3d8d0*/  LDL.LU R35, [R1+0xcb4] ;  /* 0x000cb40001237983 */ /* 0x000ea20000300800 */
[----:B------:R-:W-:-:S03]  /*3d8e0*/  LOP3.LUT R11, R11, 0xffff, RZ, 0xc0, !PT ;  /* 0x0000ffff0b0b7812 */ /* 0x000fc600078ec0ff */
[----:B------:R-:W2:Y:S01]  /*3d8f0*/  LDL.LU R31, [R1+0x4b4] ;  /* 0x0004b400011f7983 */ /* 0x000ea20000300800 */
[----:B0-----:R-:W-:-:S05]  /*3d900*/  PRMT R8, R10, 0x3340, R11 ;  /* 0x000033400a087816 */ /* 0x001fca000000000b */
[----:B------:R3:W-:Y:S01]  /*3d910*/  STL [R1+0xa10], R8 ;  /* 0x000a100801007387 */ /* 0x0007e20000100800 */
[----:B------:R-:W-:Y:S01]  /*3d920*/  VIADD R12, R13, UR5 ;  /* 0x000000050d0c7c36 */ /* 0x000fe20008000000 */
[----:B------:R-:W-:-:S04]  /*3d930*/  ULDC UR5, c[0x0][0x248] ;  /* 0x0000920000057ab9 */ /* 0x000fc80000000800 */
[----:B------:R-:W-:Y:S01]  /*3d940*/  STL [R1+0xa4], R12 ;  /* 0x0000a40c01007387 */ /* 0x000fe20000100800 */
[----:B---3--:R-:W-:Y:S02]  /*3d950*/  LOP3.LUT R8, R33, 0xffff, RZ, 0xc0, !PT ;  /* 0x0000ffff21087812 */ /* 0x008fe400078ec0ff */
[----:B----4-:R-:W-:Y:S02]  /*3d960*/  LOP3.LUT R9, R30, 0xffff, RZ, 0xc0, !PT ;  /* 0x0000ffff1e097812 */ /* 0x010fe400078ec0ff */
        /* <DEDUP_REMOVED lines=9> */
[----:B------:R-:W3:Y:S01]  /*3da00*/  LDL.LU R37, [R1+0x890] ;  /* 0x0008900001257983 */ /* 0x000ee20000300800 */
[----:B0-----:R-:W-:Y:S01]  /*3da10*/  VIADD R11, R12, UR5 ;  /* 0x000000050c0b7c36 */ /* 0x001fe20008000000 */
[----:B------:R-:W-:-:S02]  /*3da20*/  SHF.R.U32.HI R197, RZ, 0x8, R197 ;  /* 0x00000008ffc57819 */ /* 0x000fc400000116c5 */
[----:B------:R-:W4:Y:S01]  /*3da30*/  LDL.LU R33, [R1+0xcbc] ;  /* 0x000cbc0001217983 */ /* 0x000f220000300800 */
[----:B------:R-:W-:Y:S01]  /*3da40*/  LOP3.LUT R8, R8, 0xffff, RZ, 0xc0, !PT ;  /* 0x0000ffff08087812 */ /* 0x000fe200078ec0ff */
[----:B------:R-:W-:Y:S01]  /*3da50*/  ULDC UR5, c[0x0][0x248] ;  /* 0x0000920000057ab9 */ /* 0x000fe20000000800 */
[----:B-1----:R-:W-:Y:S01]  /*3da60*/  PRMT R9, R10, 0x3340, R195 ;  /* 0x000033400a097816 */ /* 0x002fe200000000c3 */
[----:B------:R-:W-:Y:S04]  /*3da70*/  STL [R1+0x59c], R11 ;  /* 0x00059c0b01007387 */ /* 0x000fe80000100800 */
[----:B------:R-:W-:Y:S04]  /*3da80*/  STL [R1+0xa04], R9 ;  /* 0x000a040901007387 */ /* 0x000fe80000100800 */
[----:B------:R-:W4:Y:S01]  /*3da90*/  LDL.LU R30, [R1+0x4c0] ;  /* 0x0004c000011e7983 */ /* 0x000f220000300800 */
        /* <DEDUP_REMOVED lines=9> */
[----:B--2---:R-:W-:Y:S02]  /*3db30*/  LOP3.LUT R9, R41, 0xffff, RZ, 0xc0, !PT ;  /* 0x0000ffff29097812 */ /* 0x004fe400078ec0ff */
[----:B------:R-:W-:-:S04]  /*3db40*/  LOP3.LUT R10, R39, 0xffff, RZ, 0xc0, !PT ;  /* 0x0000ffff270a7812 */ /* 0x000fc800078ec0ff */
[----:B------:R-:W-:-:S05]  /*3db50*/  PRMT R14, R9, 0x3340, R10 ;  /* 0x00003340090e7816 */ /* 0x000fca000000000a */
[----:B------:R0:W-:Y:S01]  /*3db60*/  STL [R1+0xb44], R14 ;  /* 0x000b440e01007387 */ /* 0x0001e20000100800 */
[----:B------:R-:W-:Y:S02]  /*3db70*/  LOP3.LUT R11, R35, 0xffff, RZ, 0xc0, !PT ;  /* 0x0000ffff230b7812 */ /* 0x000fe400078ec0ff */
[----:B------:R-:W-:-:S04]  /*3db80*/  LOP3.LUT R12, R31, 0xffff, RZ, 0xc0, !PT ;  /* 0x0000ffff1f0c7812 */ /* 0x000fc800078ec0ff */
[----:B0-----:R-:W-:Y:S02]  /*3db90*/  PRMT R14, R11, 0x3340, R12 ;  /* 0x000033400b0e7816 */ /* 0x001fe4000000000c */
[----:B------:R-:W-:-:S03]  /*3dba0*/  SHF.R.U32.HI R8, RZ, 0x8, R9 ;  /* 0x00000008ff087819 */ /* 0x000fc60000011609 */
[----:B------:R-:W-:Y:S01]  /*3dbb0*/  STL [R1+0xb3c], R14 ;  /* 0x000b3c0e01007387 */ /* 0x000fe20000100800 */
[----:B------:R-:W-:-:S03]  /*3dbc0*/  SHF.R.U32.HI R9, RZ, 0x8, R10 ;  /* 0x00000008ff097819 */ /* 0x000fc6000001160a */
[----:B------:R-:W2:Y:S04]  /*3dbd0*/  LDL.LU R39, [R1+0xcc0] ;  /* 0x000cc00001277983 */ /* 0x000ea80000300800 */
[----:B------:R-:W2:Y:S04]  /*3dbe0*/  LDL.LU R35, [R1+0x4c4] ;  /* 0x0004c40001237983 */ /* 0x000ea80000300800 */
[----:B------:R0:W-:Y:S01]  /*3dbf0*/  STL [R1+0xa0], R13 ;  /* 0x0000a00d01007387 */ /* 0x0001e20000100800 */
[----:B------:R-:W-:-:S03]  /*3dc00*/  LOP3.LUT R8, R8, 0xffff, RZ, 0xc0, !PT ;  /* 0x0000ffff08087812 */ /* 0x000fc600078ec0ff */
[----:B------:R-:W2:Y:S01]  /*3dc10*/  LDL.LU R31, [R1+0x894] ;  /* 0x00089400011f7983 */ /* 0x000ea20000300800 */
[----:B------:R-:W-:Y:S02]  /*3dc20*/  LOP3.LUT R9, R9, 0xffff, RZ, 0xc0, !PT ;  /* 0x0000ffff09097812 */ /* 0x000fe400078ec0ff */
[----:B------:R-:W-:Y:S02]  /*3dc30*/  SHF.R.U32.HI R10, RZ, 0x8, R11 ;  /* 0x00000008ff0a7819 */ /* 0x000fe4000001160b */
[----:B------:R-:W-:Y:S02]  /*3dc40*/  SHF.R.U32.HI R11, RZ, 0x8, R12 ;  /* 0x00000008ff0b7819 */ /* 0x000fe4000001160c */
[----:B------:R-:W-:Y:S02]  /*3dc50*/  PRMT R8, R8, 0x3340, R9 ;  /* 0x0000334008087816 */ /* 0x000fe40000000009 */
[----:B------:R-:W-:Y:S02]  /*3dc60*/  LOP3.LUT R10, R10, 0xffff, RZ, 0xc0, !PT ;  /* 0x0000ffff0a0a7812 */ /* 0x000fe400078ec0ff */
[----:B------:R-:W-:Y:S01]  /*3dc70*/  LOP3.LUT R11, R11, 0xffff, RZ, 0xc0, !PT ;  /* 0x0000ffff0b0b7812 */ /* 0x000fe200078ec0ff */
[----:B------:R1:W-:Y:S01]  /*3dc80*/  STL [R1+0x9f8], R8 ;  /* 0x0009f80801007387 */ /* 0x0003e20000100800 */
[----:B0-----:R-:W-:Y:S01]  /*3dc90*/  VIADD R13, R13, UR5 ;  /* 0x000000050d0d7c36 */ /* 0x001fe20008000000 */
[----:B------:R-:W-:Y:S01]  /*3dca0*/  ULDC UR5, c[0x0][0x248] ;  /* 0x0000920000057ab9 */ /* 0x000fe20000000800 */
[----:B-1----:R-:W-:-:S05]  /*3dcb0*/  PRMT R8, R10, 0x3340, R11 ;  /* 0x000033400a087816 */ /* 0x002fca000000000b */
[----:B------:R0:W-:Y:S04]  /*3dcc0*/  STL [R1+0x9f4], R8 ;  /* 0x0009f40801007387 */ /* 0x0001e80000100800 */
[----:B------:R-:W-:Y:S01]  /*3dcd0*/  STL [R1+0x598], R13 ;  /* 0x0005980d01007387 */ /* 0x000fe20000100800 */
[----:B---3--:R-:W-:-:S04]  /*3dce0*/  LOP3.LUT R9, R37, 0xffff, RZ, 0xc0, !PT ;  /* 0x0000ffff25097812 */ /* 0x008fc800078ec0ff */
[----:B------:R-:W-:Y:S02]  /*3dcf0*/  PRMT R14, R9, 0x3340, R191 ;  /* 0x00003340090e7816 */ /* 0x000fe400000000bf */
[----:B----4-:R-:W-:Y:S02]  /*3dd00*/  LOP3.LUT R11, R33, 0xffff, RZ, 0xc0, !PT ;  /* 0x0000ffff210b7812 */ /* 0x010fe400078ec0ff */
[----:B0-----:R-:W-:Y:S01]  /*3dd10*/  SHF.R.U32.HI R8, RZ, 0x8, R9 ;  /* 0x00000008ff087819 */ /* 0x001fe20000011609 */
[----:B------:R0:W-:Y:S01]  /*3dd20*/  STL [R1+0xb2c], R14 ;  /* 0x000b2c0e01007387 */ /* 0x0001e20000100800 */
[----:B------:R-:W-:Y:S02]  /*3dd30*/  SHF.R.U32.HI R9, RZ, 0x8, R191 ;  /* 0x00000008ff097819 */ /* 0x000fe400000116bf */
[----:B------:R-:W-:Y:S02]  /*3dd40*/  LOP3.LUT R12, R30, 0xffff, RZ, 0xc0, !PT ;  /* 0x0000ffff1e0c7812 */ /* 0x000fe400078ec0ff */
[----:B------:R-:W-:-:S02]  /*3dd50*/  LOP3.LUT R8, R8, 0xffff, RZ, 0xc0, !PT ;  /* 0x0000ffff08087812 */ /* 0x000fc400078ec0ff */
[--C-:B0-----:R-:W-:Y:S02]  /*3dd60*/  PRMT R14, R11, 0x3340, R12.reuse ;  /* 0x000033400b0e7816 */ /* 0x101fe4000000000c */
[----:B------:R-:W-:Y:S01]  /*3dd70*/  LOP3.LUT R9, R9, 0xffff, RZ, 0xc0, !PT ;  /* 0x0000ffff09097812 */ /* 0x000fe200078ec0ff */
[----:B------:R-:W-:Y:S01]  /*3dd80*/  VIADD R13, R13, UR5 ;  /* 0x000000050d0d7c36 */ /* 0x000fe20008000000 */
[----:B------:R-:W-:Y:S01]  /*3dd90*/  SHF.R.U32.HI R10, RZ, 0x8, R11 ;  /* 0x00000008ff0a7819 */ /* 0x000fe2000001160b */
[----:B------:R-:W-:Y:S01]  /*3dda0*/  STL [R1+0xb14], R14 ;  /* 0x000b140e01007387 */ /* 0x000fe20000100800 */
[----:B------:R-:W-:Y:S01]  /*3ddb0*/  PRMT R8, R8, 0x3340, R9 ;  /* 0x0000334008087816 */ /* 0x000fe20000000009 */
[----:B------:R-:W-:Y:S02]  /*3ddc0*/  ULDC UR5, c[0x0][0x248] ;  /* 0x0000920000057ab9 */ /* 0x000fe40000000800 */
[----:B------:R-:W3:Y:S04]  /*3ddd0*/  LDL.LU R37, [R1+0x898] ;  /* 0x0008980001257983 */ /* 0x000ee80000300800 */
[----:B------:R-:W4:Y:S04]  /*3dde0*/  LDL.LU R33, [R1+0xcc4] ;  /* 0x000cc40001217983 */ /* 0x000f280000300800 */
[----:B------:R-:W-:Y:S04]  /*3ddf0*/  STL [R1+0x9c], R13 ;  /* 0x00009c0d01007387 */ /* 0x000fe80000100800 */
[----:B------:R0:W-:Y:S04]  /*3de00*/  STL [R1+0x9ec], R8 ;  /* 0x0009ec0801007387 */ /* 0x0001e80000100800 */
[----:B------:R-:W4:Y:S01]  /*3de10*/  LDL.LU R30, [R1+0x4c8] ;  /* 0x0004c800011e7983 */ /* 0x000f220000300800 */
[----:B------:R-:W-:-:S02]  /*3de20*/  SHF.R.U32.HI R11, RZ, 0x8, R12 ;  /* 0x00000008ff0b7819 */ /* 0x000fc4000001160c */
        /* <DEDUP_REMOVED lines=26> */
[----:B------:R3:W-:Y:S04]  /*3dfd0*/  STL [R1+0x9d0], R9 ;  /* 0x0009d00901007387 */ /* 0x0007e80000100800 */
[----:B------:R-:W-:Y:S04]  /*3dfe0*/  STL [R1+0x98], R12 ;  /* 0x0000980c01007387 */ /* 0x000fe80000100800 */
[----:B------:R-:W2:Y:S01]  /*3dff0*/  LDL.LU R31, [R1+0x89c] ;  /* 0x00089c00011f7983 */ /* 0x000ea20000300800 */
[----:B------:R-:W-:Y:S02]  /*3e000*/  SHF.R.U32.HI R187, RZ, 0x8, R187 ;  /* 0x00000008ffbb7819 */ /* 0x000fe400000116bb */
[----:B------:R-:W-:-:S02]  /*3e010*/  LOP3.LUT R8, R8, 0xffff, RZ, 0xc0, !PT ;  /* 0x0000ffff08087812 */ /* 0x000fc400078ec0ff */
[----:B------:R-:W-:Y:S01]  /*3e020*/  LOP3.LUT R187, R187, 0xffff, RZ, 0xc0, !PT ;  /* 0x0000ffffbbbb7812 */ /* 0x000fe200078ec0ff */
[----:B------:R-:W-:Y:S01]  /*3e030*/  VIADD R13, R12, UR5 ;  /* 0x000000050c0d7c36 */ /* 0x000fe20008000000 */
[----:B------:R-:W-:Y:S02]  /*3e040*/  ULDC UR5, c[0x0][0x248] ;  /* 0x0000920000057ab9 */ /* 0x000fe40000000800 */
[----:B------:R-:W-:-:S05]  /*3e050*/  PRMT R8, R8, 0x3340, R187 ;  /* 0x0000334008087816 */ /* 0x000fca00000000bb */
        /* <DEDUP_REMOVED lines=8> */
[----:B------:R-:W-:-:S04]  /*3e0e0*/  LOP3.LUT R12, R30, 0xffff, RZ, 0xc0, !PT ;  /* 0x0000ffff1e0c7812 */ /* 0x000fc800078ec0ff */
[----:B0-----:R-:W-:Y:S02]  /*3e0f0*/  PRMT R14, R11, 0x3340, R12 ;  /* 0x000033400b0e7816 */ /* 0x001fe4000000000c */
[----:B------:R-:W-:Y:S02]  /*3e100*/  LOP3.LUT R8, R8, 0xffff, RZ, 0xc0, !PT ;  /* 0x0000ffff08087812 */ /* 0x000fe400078ec0ff */
[----:B------:R-:W-:Y:S01]  /*3e110*/  LOP3.LUT R9, R9, 0xffff, RZ, 0xc0, !PT ;  /* 0x0000ffff09097812 */ /* 0x000fe200078ec0ff */
[----:B------:R-:W-:Y:S01]  /*3e120*/  STL [R1+0xaf0], R14 ;  /* 0x000af00e01007387 */ /* 0x000fe20000100800 */
[----:B------:R-:W-:Y:S01]  /*3e130*/  VIADD R13, R13, UR5 ;  /* 0x000000050d0d7c36 */ /* 0x000fe20008000000 */
[----:B------:R-:W-:Y:S01]  /*3e140*/  SHF.R.U32.HI R10, RZ, 0x8, R11 ;  /* 0x00000008ff0a7819 */ /* 0x000fe2000001160b */
[----:B------:R-:W-:Y:S01]  /*3e150*/  ULDC UR5, c[0x0][0x248] ;  /* 0x0000920000057ab9 */ /* 0x000fe20000000800 */
[----:B------:R-:W3:Y:S01]  /*3e160*/  LDL.LU R39, [R1+0xcd0] ;  /* 0x000cd00001277983 */ /* 0x000ee20000300800 */
[----:B------:R-:W-:-:S03]  /*3e170*/  PRMT R8, R8, 0x3340, R9 ;  /* 0x0000334008087816 */ /* 0x000fc60000000009 */
[----:B------:R-:W4:Y:S04]  /*3e180*/  LDL.LU R37, [R1+0x4d8] ;  /* 0x0004d80001257983 */ /* 0x000f280000300800 */
[----:B------:R0:W-:Y:S04]  /*3e190*/  STL [R1+0x588], R13 ;  /* 0x0005880d01007387 */ /* 0x0001e80000100800 */
[----:B------:R-:W4:Y:S04]  /*3e1a0*/  LDL.LU R33, [R1+0xccc] ;  /* 0x000ccc0001217983 */ /* 0x000f280000300800 */
[----:B------:R1:W-:Y:S04]  /*3e1b0*/  STL [R1+0x9c8], R8 ;  /* 0x0009c80801007387 */ /* 0x0003e80000100800 */
[----:B------:R-:W4:Y:S01]  /*3e1c0*/  LDL.LU R30, [R1+0x4d4] ;  /* 0x0004d400011e7983 */ /* 0x000f220000300800 */
[----:B------:R-:W-:-:S02]  /*3e1d0*/  SHF.R.U32.HI R11, RZ, 0x8, R12 ;  /* 0x00000008ff0b7819 */ /* 0x000fc4000001160c */
[----:B------:R-:W-:Y:S02]  /*3e1e0*/  LOP3.LUT R10, R10, 0xffff, RZ, 0xc0, !PT ;  /* 0x0000ffff0a0a7812 */ /* 0x000fe400078ec0ff */
[----:B------:R-:W-:Y:S01]  /*3e1f0*/  LOP3.LUT R11, R11, 0xffff, RZ, 0xc0, !PT ;  /* 0x0000ffff0b0b7812 */ /* 0x000fe200078ec0ff */
[----:B0-----:R-:W-:Y:S01]  /*3e200*/  VIADD R13, R13, UR5 ;  /* 0x000000050d0d7c36 */ /* 0x001fe20008000000 */
[----:B------:R-:W-:Y:S01]  /*3e210*/  LOP3.LUT R12, R5, 0xffff, RZ, 0xc0, !PT ;  /* 0x0000ffff050c7812 */ /* 0x000fe200078ec0ff */
[----:B------:R-:W-:Y:S01]  /*3e220*/  ULDC UR5, c[0x0][0x248] ;  /* 0x0000920000057ab9 */ /* 0x000fe20000000800 */
[----:B-1----:R-:W-:-:S05]  /*3e230*/  PRMT R8, R10, 0x3340, R11 ;  /* 0x000033400a087816 */ /* 0x002fca000000000b */
[----:B------:R-:W-:Y:S04]  /*3e240*/  STL [R1+0x9c0], R8 ;  /* 0x0009c00801007387 */ /* 0x000fe80000100800 */
[----:B------:R0:W-:Y:S04]  /*3e250*/  STL [R1+0x58c], R13 ;  /* 0x00058c0d01007387 */ /* 0x0001e80000100800 */
[----:B------:R-:W4:Y:S01]  /*3e260*/  LDL.LU R5, [R1+0x1738] ;  /* 0x0017380001057983 */ /* 0x000f220000300800 */
[----:B0-----:R-:W-:Y:S01]  /*3e270*/  VIADD R13, R13, UR5 ;  /* 0x000000050d0d7c36 */ /* 0x001fe20008000000 */
[----:B------:R-:W-:Y:S01]  /*3e280*/  ULDC UR5, c[0x0][0x248] ;  /* 0x0000920000057ab9 */ /* 0x000fe20000000800 */
[----:B--2---:R-:W-:-:S02]  /*3e290*/  LOP3.LUT R9, R41, 0xffff, RZ, 0xc0, !PT ;  /* 0x0000ffff29097812 */ /* 0x004fc400078ec0ff */
[----:B------:R-:W-:-:S04]  /*3e2a0*/  LOP3.LUT R10, R35, 0xffff, RZ, 0xc0, !PT ;  /* 0x0000ffff230a7812 */ /* 0x000fc800078ec0ff */
[----:B------:R-:W-:-:S05]  /*3e2b0*/  PRMT R14, R9, 0x3340, R10 ;  /* 0x00003340090e7816 */ /* 0x000fca000000000a */
[----:B------:R0:W-:Y:S01]  /*3e2c0*/  STL [R1+0xae0], R14 ;  /* 0x000ae00e01007387 */ /* 0x0001e20000100800 */
[----:B------:R-:W-:-:S04]  /*3e2d0*/  LOP3.LUT R11, R31, 0xffff, RZ, 0xc0, !PT ;  /* 0x0000ffff1f0b7812 */ /* 0x000fc800078ec0ff */
[----:B0-----:R-:W-:Y:S02]  /*3e2e0*/  PRMT R14, R11, 0x3340, R12 ;  /* 0x000033400b0e7816 */ /* 0x001fe4000000000c */
[----:B------:R-:W-:-:S03]  /*3e2f0*/  SHF.R.U32.HI R8, RZ, 0x8, R9 ;  /* 0x00000008ff087819 */ /* 0x000fc60000011609 */
[----:B------:R-:W-:Y:S01]  /*3e300*/  STL [R1+0xadc], R14 ;  /* 0x000adc0e01007387 */ /* 0x000fe20000100800 */
[----:B------:R-:W-:-:S03]  /*3e310*/  SHF.R.U32.HI R9, RZ, 0x8, R10 ;  /* 0x00000008ff097819 */ /* 0x000fc6000001160a */
[----:B------:R-:W2:Y:S01]  /*3e320*/  LDL.LU R35, [R1+0x8a4] ;  /* 0x0008a40001237983 */ /* 0x000ea20000300800 */
[----:B------:R-:W-:Y:S02]  /*3e330*/  LOP3.LUT R8, R8, 0xffff, RZ, 0xc0, !PT ;  /* 0x0000ffff08087812 */ /* 0x000fe400078ec0ff */
[----:B------:R-:W-:Y:S01]  /*3e340*/  LOP3.LUT R9, R9, 0xffff, RZ, 0xc0, !PT ;  /* 0x0000ffff09097812 */ /* 0x000fe200078ec0ff */
[----:B------:R-:W2:Y:S01]  /*3e350*/  LDL.LU R31, [R1+0x8a0] ;  /* 0x0008a000011f7983 */ /* 0x000ea20000300800 */
[----:B------:R-:W-:Y:S02]  /*3e360*/  SHF.R.U32.HI R10, RZ, 0x8, R11 ;  /* 0x00000008ff0a7819 */ /* 0x000fe4000001160b */
[----:B------:R-:W-:Y:S02]  /*3e370*/  SHF.R.U32.HI R11, RZ, 0x8, R12 ;  /* 0x00000008ff0b7819 */ /* 0x000fe4000001160c */
[----:B------:R-:W-:Y:S02]  /*3e380*/  PRMT R8, R8, 0x3340, R9 ;  /* 0x0000334008087816 */ /* 0x000fe40000000009 */
[----:B------:R-:W-:-:S02]  /*3e390*/  LOP3.LUT R10, R10, 0xffff, RZ, 0xc0, !PT ;  /* 0x0000ffff0a0a7812 */ /* 0x000fc400078ec0ff */
[----:B------:R-:W-:Y:S01]  /*3e3a0*/  LOP3.LUT R11, R11, 0xffff, RZ, 0xc0, !PT ;  /* 0x0000ffff0b0b7812 */ /* 0x000fe200078ec0ff */
[----:B------:R0:W-:Y:S04]  /*3e3b0*/  STL [R1+0x580], R13 ;  /* 0x0005800d01007387 */ /* 0x0001e80000100800 */
[----:B------:R1:W-:Y:S01]  /*3e3c0*/  STL [R1+0x9ac], R8 ;  /* 0x0009ac0801007387 */ /* 0x0003e20000100800 */
[----:B0-----:R-:W-:Y:S01]  /*3e3d0*/  VIADD R13, R13, UR5 ;  /* 0x000000050d0d7c36 */ /* 0x001fe20008000000 */
[----:B------:R-:W-:Y:S01]  /*3e3e0*/  ULDC UR5, c[0x0][0x248] ;  /* 0x0000920000057ab9 */ /* 0x000fe20000000800 */
[----:B-1----:R-:W-:-:S05]  /*3e3f0*/  PRMT R8, R10, 0x3340, R11 ;  /* 0x000033400a087816 */ /* 0x002fca000000000b */
[----:B------:R0:W-:Y:S04]  /*3e400*/  STL [R1+0x9a8], R8 ;  /* 0x0009a80801007387 */ /* 0x0001e80000100800 */
[----:B------:R-:W-:Y:S01]  /*3e410*/  STL [R1+0x584], R13 ;  /* 0x0005840d01007387 */ /* 0x000fe20000100800 */
[----:B---3--:R-:W-:Y:S02]  /*3e420*/  LOP3.LUT R9, R39, 0xffff, RZ, 0xc0, !PT ;  /* 0x0000ffff27097812 */ /* 0x008fe400078ec0ff */
[----:B----4-:R-:W-:Y:S02]  /*3e430*/  LOP3.LUT R10, R37, 0xffff, RZ, 0xc0, !PT ;  /* 0x0000ffff250a7812 */ /* 0x010fe400078ec0ff */
[----:B0-----:R-:W-:Y:S02]  /*3e440*/  SHF.R.U32.HI R8, RZ, 0x8, R9 ;  /* 0x00000008ff087819 */ /* 0x001fe40000011609 */
[----:B------:R-:W-:-:S02]  /*3e450*/  PRMT R14, R9, 0x3340, R10 ;  /* 0x00003340090e7816 */ /* 0x000fc4000000000a */
[----:B------:R-:W-:Y:S02]  /*3e460*/  SHF.R.U32.HI R9, RZ, 0x8, R10 ;  /* 0x00000008ff097819 */ /* 0x000fe4000001160a */
[----:B------:R-:W-:Y:S01]  /*3e470*/  LOP3.LUT R11, R33, 0xffff, RZ, 0xc0, !PT ;  /* 0x0000ffff210b7812 */ /* 0x000fe200078ec0ff */
[----:B------:R0:W-:Y:S01]  /*3e480*/  STL [R1+0xac4], R14 ;  /* 0x000ac40e01007387 */ /* 0x0001e20000100800 */
[----:B------:R-:W-:Y:S02]  /*3e490*/  LOP3.LUT R8, R8, 0xffff, RZ, 0xc0, !PT ;  /* 0x0000ffff08087812 */ /* 0x000fe400078ec0ff */
[----:B------:R-:W-:Y:S02]  /*3e4a0*/  LOP3.LUT R12, R30, 0xffff, RZ, 0xc0, !PT ;  /* 0x0000ffff1e0c7812 */ /* 0x000fe400078ec0ff */
[----:B------:R-:W-:Y:S02]  /*3e4b0*/  LOP3.LUT R9, R9, 0xffff, RZ, 0xc0, !PT ;  /* 0x0000ffff09097812 */ /* 0x000fe400078ec0ff */
[----:B0-----:R-:W-:Y:S01]  /*3e4c0*/  PRMT R14, R11, 0x3340, R12 ;  /* 0x000033400b0e7816 */ /* 0x001fe2000000000c */
[----:B------:R-:W-:Y:S01]  /*3e4d0*/  VIADD R13, R13, UR5 ;  /* 0x000000050d0d7c36 */ /* 0x000fe20008000000 */
[----:B------:R-:W-:Y:S01]  /*3e4e0*/  PRMT R8, R8, 0x3340, R9 ;  /* 0x0000334008087816 */ /* 0x000fe20000000009 */
[----:B------:R-:W-:-:S02]  /*3e4f0*/  ULDC UR5, c[0x0][0x248] ;  /* 0x0000920000057ab9 */ /* 0x000fc40000000800 */
[----:B------:R-:W-:Y:S04]  /*3e500*/  STL [R1+0xac0], R14 ;  /* 0x000ac00e01007387 */ /* 0x000fe80000100800 */
[----:B------:R-:W3:Y:S04]  /*3e510*/  LDL.LU R41, [R1+0xcd8] ;  /* 0x000cd80001297983 */ /* 0x000ee80000300800 */
[----:B------:R-:W4:Y:S04]  /*3e520*/  LDL.LU R39, [R1+0x4e0] ;  /* 0x0004e00001277983 */ /* 0x000f280000300800 */
[----:B------:R-:W-:Y:S04]  /*3e530*/  STL [R1+0x820], R8 ;  /* 0x0008200801007387 */ /* 0x000fe80000100800 */
[----:B------:R0:W-:Y:S04]  /*3e540*/  STL [R1+0x578], R13 ;  /* 0x0005780d01007387 */ /* 0x0001e80000100800 */
[----:B------:R-:W4:Y:S04]  /*3e550*/  LDL.LU R33, [R1+0xcd4] ;  /* 0x000cd40001217983 */ /* 0x000f280000300800 */
[----:B------:R-:W4:Y:S01]  /*3e560*/  LDL.LU R30, [R1+0x4dc] ;  /* 0x0004dc00011e7983 */ /* 0x000f220000300800 */
[----:B------:R-:W-:-:S02]  /*3e570*/  SHF.R.U32.HI R10, RZ, 0x8, R11 ;  /* 0x00000008ff0a7819 */ /* 0x000fc4000001160b */
[----:B------:R-:W-:Y:S02]  /*3e580*/  SHF.R.U32.HI R11, RZ, 0x8, R12 ;  /* 0x00000008ff0b7819 */ /* 0x000fe4000001160c */
[----:B------:R-:W-:Y:S02]  /*3e590*/  LOP3.LUT R10, R10, 0xffff, RZ, 0xc0, !PT ;  /* 0x0000ffff0a0a7812 */ /* 0x000fe400078ec0ff */
[----:B------:R-:W-:Y:S01]  /*3e5a0*/  LOP3.LUT R11, R11, 0xffff, RZ, 0xc0, !PT ;  /* 0x0000ffff0b0b7812 */ /* 0x000fe200078ec0ff */
[----:B0-----:R-:W-:Y:S01]  /*3e5b0*/  VIADD R13, R13, UR5 ;  /* 0x000000050d0d7c36 */ /* 0x001fe20008000000 */
[----:B------:R-:W-:Y:S01]  /*3e5c0*/  LOP3.LUT R12, R231, 0xffff, RZ, 0xc0, !PT ;  /* 0x0000ffffe70c7812 */ /* 0x000fe200078ec0ff */
[----:B------:R-:W-:Y:S01]  /*3e5d0*/  ULDC UR5, c[0x0][0x248] ;  /* 0x0000920000057ab9 */ /* 0x000fe20000000800 */
[----:B------:R-:W-:Y:S02]  /*3e5e0*/  PRMT R8, R10, 0x3340, R11 ;  /* 0x000033400a087816 */ /* 0x000fe4000000000b */
[----:B------:R-:W-:-:S03]  /*3e5f0*/  LOP3.LUT R10, R7, 0xffff, RZ, 0xc0, !PT ;  /* 0x0000ffff070a7812 */ /* 0x000fc600078ec0ff */
[----:B------:R-:W-:Y:S04]  /*3e600*/  STL [R1+0x81c], R8 ;  /* 0x00081c0801007387 */ /* 0x000fe80000100800 */
[----:B------:R-:W4:Y:S04]  /*3e610*/  LDL.LU R7, [R1+0x1734] ;  /* 0x0017340001077983 */ /* 0x000f280000300800 */
[----:B------:R0:W-:Y:S04]  /*3e620*/  STL [R1+0x57c], R13 ;  /* 0x00057c0d01007387 */ /* 0x0001e80000100800 */
[----:B------:R-:W4:Y:S01]  /*3e630*/  LDL.LU R231, [R1+0x1730] ;  /* 0x0017300001e77983 */ /* 0x000f220000300800 */
[----:B0-----:R-:W-:Y:S01]  /*3e640*/  VIADD R13, R13, UR5 ;  /* 0x000000050d0d7c36 */ /* 0x001fe20008000000 */
[----:B------:R-:W-:Y:S01]  /*3e650*/  ULDC UR5, c[0x0][0x248] ;  /* 0x0000920000057ab9 */ /* 0x000fe20000000800 */
[----:B--2---:R-:W-:-:S04]  /*3e660*/  LOP3.LUT R9, R35, 0xffff, RZ, 0xc0, !PT ;  /* 0x0000ffff23097812 */ /* 0x004fc800078ec0ff */
[--C-:B------:R-:W-:Y:S02]  /*3e670*/  PRMT R14, R9, 0x3340, R10.reuse ;  /* 0x00003340090e7816 */ /* 0x100fe4000000000a */
[----:B------:R-:W-:Y:S02]  /*3e680*/  LOP3.LUT R11, R31, 0xffff, RZ, 0xc0, !PT ;  /* 0x0000ffff1f0b7812 */ /* 0x000fe400078ec0ff */
[----:B------:R-:W-:Y:S01]  /*3e690*/  SHF.R.U32.HI R8, RZ, 0x8, R9 ;  /* 0x00000008ff087819 */ /* 0x000fe20000011609 */
[----:B------:R0:W-:Y:S01]  /*3e6a0*/  STL [R1+0xab0], R14 ;  /* 0x000ab00e01007387 */ /* 0x0001e20000100800 */
[----:B------:R-:W-:Y:S02]  /*3e6b0*/  SHF.R.U32.HI R9, RZ, 0x8, R10 ;  /* 0x00000008ff097819 */ /* 0x000fe4000001160a */
[----:B------:R-:W-:Y:S02]  /*3e6c0*/  LOP3.LUT R8, R8, 0xffff, RZ, 0xc0, !PT ;  /* 0x0000ffff08087812 */ /* 0x000fe400078ec0ff */
[----:B------:R-:W-:-:S02]  /*3e6d0*/  LOP3.LUT R9, R9, 0xffff, RZ, 0xc0, !PT ;  /* 0x0000ffff09097812 */ /* 0x000fc400078ec0ff */
[----:B0-----:R-:W-:Y:S02]  /*3e6e0*/  PRMT R14, R11, 0x3340, R12 ;  /* 0x000033400b0e7816 */ /* 0x001fe4000000000c */
[----:B------:R-:W-:-:S03]  /*3e6f0*/  PRMT R8, R8, 0x3340, R9 ;  /* 0x0000334008087816 */ /* 0x000fc60000000009 */
[----:B------:R-:W-:Y:S04]  /*3e700*/  STL [R1+0xab8], R14 ;  /* 0x000ab80e01007387 */ /* 0x000fe80000100800 */
[----:B------:R-:W2:Y:S04]  /*3e710*/  LDL.LU R37, [R1+0x8a8] ;  /* 0x0008a80001257983 */ /* 0x000ea80000300800 */
[----:B------:R-:W2:Y:S04]  /*3e720*/  LDL.LU R35, [R1+0xcdc] ;  /* 0x000cdc0001237983 */ /* 0x000ea80000300800 */
[----:B------:R-:W-:Y:S01]  /*3e730*/  STL [R1+0x570], R13 ;  /* 0x0005700d01007387 */ /* 0x000fe20000100800 */
[----:B------:R-:W-:-:S03]  /*3e740*/  SHF.R.U32.HI R10, RZ, 0x8, R11 ;  /* 0x00000008ff0a7819 */ /* 0x000fc6000001160b */
[----:B------:R0:W-:Y:S01]  /*3e750*/  STL [R1+0x810], R8 ;  /* 0x0008100801007387 */ /* 0x0001e20000100800 */
[----:B------:R-:W-:-:S03]  /*3e760*/  SHF.R.U32.HI R11, RZ, 0x8, R12 ;  /* 0x00000008ff0b7819 */ /* 0x000fc6000001160c */
[----:B------:R-:W2:Y:S01]  /*3e770*/  LDL.LU R31, [R1+0x4e4] ;  /* 0x0004e400011f7983 */ /* 0x000ea20000300800 */
[----:B------:R-:W-:Y:S02]  /*3e780*/  LOP3.LUT R10, R10, 0xffff, RZ, 0xc0, !PT ;  /* 0x0000ffff0a0a7812 */ /* 0x000fe400078ec0ff */
[----:B------:R-:W-:-:S04]  /*3e790*/  LOP3.LUT R11, R11, 0xffff, RZ, 0xc0, !PT ;  /* 0x0000ffff0b0b7812 */ /* 0x000fc800078ec0ff */
[----:B0-----:R-:W-:Y:S01]  /*3e7a0*/  PRMT R8, R10, 0x3340, R11 ;  /* 0x000033400a087816 */ /* 0x001fe2000000000b */
[----:B------:R-:W-:Y:S01]  /*3e7b0*/  VIADD R13, R13, UR5 ;  /* 0x000000050d0d7c36 */ /* 0x000fe20008000000 */
[----:B------:R-:W-:-:S03]  /*3e7c0*/  ULDC UR5, c[0x0][0x248] ;  /* 0x0000920000057ab9 */ /* 0x000fc60000000800 */
[----:B------:R-:W-:Y:S04]  /*3e7d0*/  STL [R1+0x814], R8 ;  /* 0x0008140801007387 */ /* 0x000fe80000100800 */
[----:B------:R0:W-:Y:S02]  /*3e7e0*/  STL [R1+0x574], R13 ;  /* 0x0005740d01007387 */ /* 0x0001e40000100800 */
[----:B0-----:R-:W-:Y:S01]  /*3e7f0*/  VIADD R13, R13, UR5 ;  /* 0x000000050d0d7c36 */ /* 0x001fe20008000000 */
[----:B------:R-:W-:Y:S01]  /*3e800*/  ULDC UR5, c[0x0][0x248] ;  /* 0x0000920000057ab9 */ /* 0x000fe20000000800 */
[----:B---3--:R-:W-:Y:S02]  /*3e810*/  LOP3.LUT R9, R41, 0xffff, RZ, 0xc0, !PT ;  /* 0x0000ffff29097812 */ /* 0x008fe400078ec0ff */
[----:B----4-:R-:W-:-:S04]  /*3e820*/  LOP3.LUT R10, R39, 0xffff, RZ, 0xc0, !PT ;  /* 0x0000ffff270a7812 */ /* 0x010fc800078ec0ff */
[----:B------:R-:W-:-:S05]  /*3e830*/  PRMT R14, R9, 0x3340, R10 ;  /* 0x00003340090e7816 */ /* 0x000fca000000000a */
[----:B------:R0:W-:Y:S01]  /*3e840*/  STL [R1+0xa9c], R14 ;  /* 0x000a9c0e01007387 */ /* 0x0001e20000100800 */
[----:B------:R-:W-:Y:S02]  /*3e850*/  LOP3.LUT R11, R33, 0xffff, RZ, 0xc0, !PT ;  /* 0x0000ffff210b7812 */ /* 0x000fe400078ec0ff */
[----:B------:R-:W-:-:S04]  /*3e860*/  LOP3.LUT R12, R30, 0xffff, RZ, 0xc0, !PT ;  /* 0x0000ffff1e0c7812 */ /* 0x000fc800078ec0ff */
[----:B0-----:R-:W-:-:S05]  /*3e870*/  PRMT R14, R11, 0x3340, R12 ;  /* 0x000033400b0e7816 */ /* 0x001fca000000000c */
[----:B------:R-:W-:Y:S04]  /*3e880*/  STL [R1+0xa98], R14 ;  /* 0x000a980e01007387 */ /* 0x000fe80000100800 */
[----:B------:R-:W3:Y:S04]  /*3e890*/  LDL.LU R39, [R1+0xce0] ;  /* 0x000ce00001277983 */ /* 0x000ee80000300800 */
[----:B------:R-:W4:Y:S04]  /*3e8a0*/  LDL.LU R33, [R1+0x4e8] ;  /* 0x0004e80001217983 */ /* 0x000f280000300800 */
[----:B------:R0:W-:Y:S04]  /*3e8b0*/  STL [R1+0x568], R13 ;  /* 0x0005680d01007387 */ /* 0x0001e80000100800 */
[----:B------:R-:W4:Y:S01]  /*3e8c0*/  LDL.LU R30, [R1+0x8ac] ;  /* 0x0008ac00011e7983 */ /* 0x000f220000300800 */
[----:B------:R-:W-:-:S02]  /*3e8d0*/  SHF.R.U32.HI R8, RZ, 0x8, R9 ;  /* 0x00000008ff087819 */ /* 0x000fc40000011609 */
[----:B------:R-:W-:Y:S02]  /*3e8e0*/  SHF.R.U32.HI R9, RZ, 0x8, R10 ;  /* 0x00000008ff097819 */ /* 0x000fe4000001160a */
[----:B------:R-:W-:Y:S02]  /*3e8f0*/  LOP3.LUT R8, R8, 0xffff, RZ, 0xc0, !PT ;  /* 0x0000ffff08087812 */ /* 0x000fe400078ec0ff */
[----:B------:R-:W-:Y:S02]  /*3e900*/  LOP3.LUT R9, R9, 0xffff, RZ, 0xc0, !PT ;  /* 0x0000ffff09097812 */ /* 0x000fe400078ec0ff */
[----:B------:R-:W-:Y:S02]  /*3e910*/  SHF.R.U32.HI R10, RZ, 0x8, R11 ;  /* 0x00000008ff0a7819 */ /* 0x000fe4000001160b */
[----:B------:R-:W-:Y:S02]  /*3e920*/  SHF.R.U32.HI R11, RZ, 0x8, R12 ;  /* 0x00000008ff0b7819 */ /* 0x000fe4000001160c */
[----:B------:R-:W-:-:S02]  /*3e930*/  PRMT R8, R8, 0x3340, R9 ;  /* 0x0000334008087816 */ /* 0x000fc40000000009 */
[----:B------:R-:W-:Y:S02]  /*3e940*/  LOP3.LUT R10, R10, 0xffff, RZ, 0xc0, !PT ;  /* 0x0000ffff0a0a7812 */ /* 0x000fe400078ec0ff */
[----:B------:R-:W-:Y:S01]  /*3e950*/  LOP3.LUT R11, R11, 0xffff, RZ, 0xc0, !PT ;  /* 0x0000ffff0b0b7812 */ /* 0x000fe200078ec0ff */
[----:B------:R1:W-:Y:S01]  /*3e960*/  STL [R1+0x808], R8 ;  /* 0x0008080801007387 */ /* 0x0003e20000100800 */
[----:B0-----:R-:W-:Y:S01]  /*3e970*/  VIADD R13, R13, UR5 ;  /* 0x000000050d0d7c36 */ /* 0x001fe20008000000 */
[----:B------:R-:W-:Y:S01]  /*3e980*/  ULDC UR5, c[0x0][0x248] ;  /* 0x0000920000057ab9 */ /* 0x000fe20000000800 */
[----:B-1----:R-:W-:Y:S02]  /*3e990*/  PRMT R8, R10, 0x3340, R11 ;  /* 0x000033400a087816 */ /* 0x002fe4000000000b */
[----:B------:R-:W-:-:S03]  /*3e9a0*/  LOP3.LUT R10, R0, 0xffff, RZ, 0xc0, !PT ;  /* 0x0000ffff000a7812 */ /* 0x000fc600078ec0ff */
[----:B------:R-:W-:Y:S04]  /*3e9b0*/  STL [R1+0x800], R8 ;  /* 0x0008000801007387 */ /* 0x000fe80000100800 */
[----:B------:R-:W4:Y:S04]  /*3e9c0*/  LDL.LU R0, [R1+0x172c] ;  /* 0x00172c0001007983 */ /* 0x000f280000300800 */
[----:B------:R0:W-:Y:S02]  /*3e9d0*/  STL [R1+0x56c], R13 ;  /* 0x00056c0d01007387 */ /* 0x0001e40000100800 */
        /* <DEDUP_REMOVED lines=11> */
[----:B------:R-:W-:-:S03]  /*3ea90*/  LOP3.LUT R9, R9, 0xffff, RZ, 0xc0, !PT ;  /* 0x0000ffff09097812 */ /* 0x000fc600078ec0ff */
[----:B------:R-:W-:Y:S01]  /*3eaa0*/  STL [R1+0xa88], R14 ;  /* 0x000a880e01007387 */ /* 0x000fe20000100800 */
[----:B------:R-:W-:-:S03]  /*3eab0*/  PRMT R8, R8, 0x3340, R9 ;  /* 0x0000334008087816 */ /* 0x000fc60000000009 */
[----:B------:R-:W2:Y:S04]  /*3eac0*/  LDL.LU R37, [R1+0x8b4] ;  /* 0x0008b40001257983 */ /* 0x000ea80000300800 */
[----:B------:R-:W2:Y:S04]  /*3ead0*/  LDL.LU R35, [R1+0xe48] ;  /* 0x000e480001237983 */ /* 0x000ea80000300800 */
[----:B------:R0:W-:Y:S04]  /*3eae0*/  STL [R1+0x560], R13 ;  /* 0x0005600d01007387 */ /* 0x0001e80000100800 */
[----:B------:R1:W-:Y:S01]  /*3eaf0*/  STL [R1+0x7f8], R8 ;  /* 0x0007f80801007387 */ /* 0x0003e20000100800 */
[----:B------:R-:W-:-:S03]  /*3eb00*/  SHF.R.U32.HI R10, RZ, 0x8, R11 ;  /* 0x00000008ff0a7819 */ /* 0x000fc6000001160b */
[----:B------:R-:W2:Y:S01]  /*3eb10*/  LDL.LU R31, [R1+0x7a8] ;  /* 0x0007a800011f7983 */ /* 0x000ea20000300800 */
[----:B------:R-:W-:Y:S02]  /*3eb20*/  SHF.R.U32.HI R11, RZ, 0x8, R12 ;  /* 0x00000008ff0b7819 */ /* 0x000fe4000001160c */
        /* <DEDUP_REMOVED lines=8> */
[----:B------:R-:W2:Y:S01]  /*3ebb0*/  LDL.LU R6, [R1+0x1728] ;  /* 0x0017280001067983 */ /* 0x000ea20000300800 */
[----:B0-----:R-:W-:Y:S01]  /*3ebc0*/  VIADD R13, R13, UR5 ;  /* 0x000000050d0d7c36 */ /* 0x001fe20008000000 */
[----:B------:R-:W-:Y:S01]  /*3ebd0*/  ULDC UR5, c[0x0][0x248] ;  /* 0x0000920000057ab9 */ /* 0x000fe20000000800 */
[----:B---3--:R-:W-:-:S02]  /*3ebe0*/  LOP3.LUT R9, R39, 0xffff, RZ, 0xc0, !PT ;  /* 0x0000ffff27097812 */ /* 0x008fc400078ec0ff */
[----:B----4-:R-:W-:-:S04]  /*3ebf0*/  LOP3.LUT R10, R33, 0xffff, RZ, 0xc0, !PT ;  /* 0x0000ffff210a7812 */ /* 0x010fc800078ec0ff */
[--C-:B------:R-:W-:Y:S02]  /*3ec00*/  PRMT R14, R9, 0x3340, R10.reuse ;  /* 0x00003340090e7816 */ /* 0x100fe4000000000a */
[----:B------:R-:W-:Y:S02]  /*3ec10*/  SHF.R.U32.HI R8, RZ, 0x8, R9 ;  /* 0x00000008ff087819 */ /* 0x000fe40000011609 */
[----:B------:R-:W-:Y:S01]  /*3ec20*/  LOP3.LUT R11, R30, 0xffff, RZ, 0xc0, !PT ;  /* 0x0000ffff1e0b7812 */ /* 0x000fe200078ec0ff */
[----:B------:R0:W-:Y:S01]  /*3ec30*/  STL [R1+0xa7c], R14 ;  /* 0x000a7c0e01007387 */ /* 0x0001e20000100800 */
[----:B------:R-:W-:Y:S02]  /*3ec40*/  SHF.R.U32.HI R9, RZ, 0x8, R10 ;  /* 0x00000008ff097819 */ /* 0x000fe4000001160a */
[----:B------:R-:W-:Y:S02]  /*3ec50*/  LOP3.LUT R8, R8, 0xffff, RZ, 0xc0, !PT ;  /* 0x0000ffff08087812 */ /* 0x000fe400078ec0ff */
[----:B------:R-:W-:-:S02]  /*3ec60*/  LOP3.LUT R9, R9, 0xffff, RZ, 0xc0, !PT ;  /* 0x0000ffff09097812 */ /* 0x000fc400078ec0ff */
[----:B0-----:R-:W-:Y:S02]  /*3ec70*/  PRMT R14, R11, 0x3340, R12 ;  /* 0x000033400b0e7816 */ /* 0x001fe4000000000c */
[----:B------:R-:W-:-:S03]  /*3ec80*/  PRMT R8, R8, 0x3340, R9 ;  /* 0x0000334008087816 */ /* 0x000fc60000000009 */
[----:B------:R-:W-:Y:S04]  /*3ec90*/  STL [R1+0xa74], R14 ;  /* 0x000a740e01007387 */ /* 0x000fe80000100800 */
[----:B------:R-:W3:Y:S04]  /*3eca0*/  LDL.LU R41, [R1+0xe4c] ;  /* 0x000e4c0001297983 */ /* 0x000ee80000300800 */
[----:B------:R-:W4:Y:S04]  /*3ecb0*/  LDL.LU R33, [R1+0x7ac] ;  /* 0x0007ac0001217983 */ /* 0x000f280000300800 */
[----:B------:R0:W-:Y:S04]  /*3ecc0*/  STL [R1+0x7d0], R8 ;  /* 0x0007d00801007387 */ /* 0x0001e80000100800 */
[----:B------:R1:W-:Y:S04]  /*3ecd0*/  STL [R1+0x558], R13 ;  /* 0x0005580d01007387 */ /* 0x0003e80000100800 */
[----:B------:R-:W4:Y:S01]  /*3ece0*/  LDL.LU R30, [R1+0x8bc] ;  /* 0x0008bc00011e7983 */ /* 0x000f220000300800 */
[----:B------:R-:W-:-:S02]  /*3ecf0*/  SHF.R.U32.HI R10, RZ, 0x8, R11 ;  /* 0x00000008ff0a7819 */ /* 0x000fc4000001160b */
[----:B------:R-:W-:Y:S02]  /*3ed00*/  SHF.R.U32.HI R11, RZ, 0x8, R12 ;  /* 0x00000008ff0b7819 */ /* 0x000fe4000001160c */
[----:B------:R-:W-:Y:S02]  /*3ed10*/  LOP3.LUT R10, R10, 0xffff, RZ, 0xc0, !PT ;  /* 0x0000ffff0a0a7812 */ /* 0x000fe400078ec0ff */
[----:B------:R-:W-:-:S04]  /*3ed20*/  LOP3.LUT R11, R11, 0xffff, RZ, 0xc0, !PT ;  /* 0x0000ffff0b0b7812 */ /* 0x000fc800078ec0ff */
[----:B0-----:R-:W-:Y:S02]  /*3ed30*/  PRMT R8, R10, 0x3340, R11 ;  /* 0x000033400a087816 */ /* 0x001fe4000000000b */
[----:B------:R-:W-:Y:S01]  /*3ed40*/  LOP3.LUT R10, R238, 0xffff, RZ, 0xc0, !PT ;  /* 0x0000ffffee0a7812 */ /* 0x000fe200078ec0ff */
[----:B-1----:R-:W-:Y:S01]  /*3ed50*/  VIADD R13, R13, UR5 ;  /* 0x000000050d0d7c36 */ /* 0x002fe20008000000 */
[----:B------:R-:W-:Y:S01]  /*3ed60*/  ULDC UR5, c[0x0][0x248] ;  /* 0x0000920000057ab9 */ /* 0x000fe20000000800 */
        /* <DEDUP_REMOVED lines=19> */
[----:B------:R0:W-:Y:S04]  /*3eea0*/  STL [R1+0x550], R13 ;  /* 0x0005500d01007387 */ /* 0x0001e80000100800 */
[----:B------:R-:W2:Y:S04]  /*3eeb0*/  LDL.LU R35, [R1+0xe50] ;  /* 0x000e500001237983 */ /* 0x000ea80000300800 */
        /* <DEDUP_REMOVED lines=11> */
[----:B------:R-:W-:Y:S04]  /*3ef70*/  STL [R1+0x554], R13 ;  /* 0x0005540d01007387 */ /* 0x000fe80000100800 */
[----:B------:R-:W2:Y:S01]  /*3ef80*/  LDL.LU R232, [R1+0x1720] ;  /* 0x0017200001e87983 */ /* 0x000ea20000300800 */
[----:B---3--:R-:W-:Y:S02]  /*3ef90*/  LOP3.LUT R9, R41, 0xffff, RZ, 0xc0, !PT ;  /* 0x0000ffff29097812 */ /* 0x008fe400078ec0ff */
[----:B----4-:R-:W-:-:S04]  /*3efa0*/  LOP3.LUT R10, R33, 0xffff, RZ, 0xc0, !PT ;  /* 0x0000ffff210a7812 */ /* 0x010fc800078ec0ff */
[----:B------:R-:W-:-:S05]  /*3efb0*/  PRMT R14, R9, 0x3340, R10 ;  /* 0x00003340090e7816 */ /* 0x000fca000000000a */
[----:B------:R0:W-:Y:S01]  /*3efc0*/  STL [R1+0xa5c], R14 ;  /* 0x000a5c0e01007387 */ /* 0x0001e20000100800 */
[----:B------:R-:W-:-:S04]  /*3efd0*/  LOP3.LUT R11, R30, 0xffff, RZ, 0xc0, !PT ;  /* 0x0000ffff1e0b7812 */ /* 0x000fc800078ec0ff */
[----:B0-----:R-:W-:-:S05]  /*3efe0*/  PRMT R14, R11, 0x3340, R12 ;  /* 0x000033400b0e7816 */ /* 0x001fca000000000c */
[----:B------:R-:W-:Y:S04]  /*3eff0*/  STL [R1+0xa54], R14 ;  /* 0x000a540e01007387 */ /* 0x000fe80000100800 */
[----:B------:R-:W3:Y:S04]  /*3f000*/  LDL.LU R33, [R1+0xab4] ;  /* 0x000ab40001217983 */ /* 0x000ee80000300800 */
[----:B------:R-:W4:Y:S01]  /*3f010*/  LDL.LU R30, [R1+0x8c8] ;  /* 0x0008c800011e7983 */ /* 0x000f220000300800 */
[----:B------:R-:W-:Y:S02]  /*3f020*/  SHF.R.U32.HI R8, RZ, 0x8, R9 ;  /* 0x00000008ff087819 */ /* 0x000fe40000011609 */
[----:B------:R-:W-:-:S02]  /*3f030*/  SHF.R.U32.HI R9, RZ, 0x8, R10 ;  /* 0x00000008ff097819 */ /* 0x000fc4000001160a */
[----:B------:R-:W-:Y:S02]  /*3f040*/  LOP3.LUT R8, R8, 0xffff, RZ, 0xc0, !PT ;  /* 0x0000ffff08087812 */ /* 0x000fe400078ec0ff */
[----:B------:R-:W-:Y:S02]  /*3f050*/  LOP3.LUT R9, R9, 0xffff, RZ, 0xc0, !PT ;  /* 0x0000ffff09097812 */ /* 0x000fe400078ec0ff */
[----:B------:R-:W-:Y:S01]  /*3f060*/  SHF.R.U32.HI R10, RZ, 0x8, R11 ;  /* 0x00000008ff0a7819 */ /* 0x000fe2000001160b */
[----:B------:R-:W-:Y:S01]  /*3f070*/  VIADD R13, R13, UR5 ;  /* 0x000000050d0d7c36 */ /* 0x000fe20008000000 */
[----:B------:R-:W-:Y:S01]  /*3f080*/  SHF.R.U32.HI R11, RZ, 0x8, R12 ;  /* 0x00000008ff0b7819 */ /* 0x000fe2000001160c */
[----:B------:R-:W-:Y:S01]  /*3f090*/  ULDC UR5, c[0x0][0x248] ;  /* 0x0000920000057ab9 */ /* 0x000fe20000000800 */
        /* <DEDUP_REMOVED lines=8> */
[----:B------:R-:W-:Y:S04]  /*3f120*/  STL [R1+0x7b4], R8 ;  /* 0x0007b40801007387 */ /* 0x000fe80000100800 */
[----:B------:R0:W-:Y:S02]  /*3f130*/  STL [R1+0x54c], R13 ;  /* 0x00054c0d01007387 */ /* 0x0001e40000100800 */
[----:B0-----:R-:W-:Y:S01]  /*3f140*/  VIADD R13, R13, UR5 ;  /* 0x000000050d0d7c36 */ /* 0x001fe20008000000 */
[----:B------:R-:W-:Y:S01]  /*3f150*/  ULDC UR5, c[0x0][0x248] ;  /* 0x0000920000057ab9 */ /* 0x000fe20000000800 */
[----:B--2---:R-:W-:Y:S02]  /*3f160*/  LOP3.LUT R9, R39, 0xffff, RZ, 0xc0, !PT ;  /* 0x0000ffff27097812 */ /* 0x004fe400078ec0ff */
[----:B------:R-:W-:-:S02]  /*3f170*/  LOP3.LUT R10, R37, 0xffff, RZ, 0xc0, !PT ;  /* 0x0000ffff250a7812 */ /* 0x000fc400078ec0ff */
[----:B------:R-:W-:Y:S02]  /*3f180*/  SHF.R.U32.HI R8, RZ, 0x8, R9 ;  /* 0x00000008ff087819 */ /* 0x000fe40000011609 */
[--C-:B------:R-:W-:Y:S02]  /*3f190*/  PRMT R14, R9, 0x3340, R10.reuse ;  /* 0x00003340090e7816 */ /* 0x100fe4000000000a */
[----:B------:R-:W-:Y:S02]  /*3f1a0*/  SHF.R.U32.HI R9, RZ, 0x8, R10 ;  /* 0x00000008ff097819 */ /* 0x000fe4000001160a */
[----:B------:R-:W-:Y:S01]  /*3f1b0*/  LOP3.LUT R11, R35, 0xffff, RZ, 0xc0, !PT ;  /* 0x0000ffff230b7812 */ /* 0x000fe200078ec0ff */
[----:B------:R0:W-:Y:S01]  /*3f1c0*/  STL [R1+0xa40], R14 ;  /* 0x000a400e01007387 */ /* 0x0001e20000100800 */
[----:B------:R-:W-:Y:S02]  /*3f1d0*/  LOP3.LUT R8, R8, 0xffff, RZ, 0xc0, !PT ;  /* 0x0000ffff08087812 */ /* 0x000fe400078ec0ff */
[----:B------:R-:W-:-:S02]  /*3f1e0*/  LOP3.LUT R12, R31, 0xffff, RZ, 0xc0, !PT ;  /* 0x0000ffff1f0c7812 */ /* 0x000fc400078ec0ff */
[----:B------:R-:W-:Y:S02]  /*3f1f0*/  LOP3.LUT R9, R9, 0xffff, RZ, 0xc0, !PT ;  /* 0x0000ffff09097812 */ /* 0x000fe400078ec0ff */
[----:B0-----:R-:W-:Y:S02]  /*3f200*/  PRMT R14, R11, 0x3340, R12 ;  /* 0x000033400b0e7816 */ /* 0x001fe4000000000c */
[----:B------:R-:W-:-:S03]  /*3f210*/  PRMT R8, R8, 0x3340, R9 ;  /* 0x0000334008087816 */ /* 0x000fc60000000009 */
[----:B------:R-:W-:Y:S04]  /*3f220*/  STL [R1+0xa3c], R14 ;  /* 0x000a3c0e01007387 */ /* 0x000fe80000100800 */
[----:B------:R-:W2:Y:S04]  /*3f230*/  LDL.LU R41, [R1+0xe5c] ;  /* 0x000e5c0001297983 */ /* 0x000ea80000300800 */
[----:B------:R-:W2:Y:S04]  /*3f240*/  LDL.LU R39, [R1+0x7d4] ;  /* 0x0007d40001277983 */ /* 0x000ea80000300800 */
[----:B------:R-:W-:Y:S04]  /*3f250*/  STL [R1+0x6a8], R8 ;  /* 0x0006a80801007387 */ /* 0x000fe80000100800 */
[----:B------:R0:W-:Y:S01]  /*3f260*/  STL [R1+0x540], R13 ;  /* 0x0005400d01007387 */ /* 0x0001e20000100800 */
[----:B------:R-:W-:-:S03]  /*3f270*/  SHF.R.U32.HI R10, RZ, 0x8, R11 ;  /* 0x00000008ff0a7819 */ /* 0x000fc6000001160b */
[----:B------:R-:W2:Y:S01]  /*3f280*/  LDL.LU R35, [R1+0xe58] ;  /* 0x000e580001237983 */ /* 0x000ea20000300800 */
[----:B------:R-:W-:-:S03]  /*3f290*/  SHF.R.U32.HI R11, RZ, 0x8, R12 ;  /* 0x00000008ff0b7819 */ /* 0x000fc6000001160c */
[----:B------:R-:W2:Y:S01]  /*3f2a0*/  LDL.LU R31, [R1+0x7c8] ;  /* 0x0007c800011f7983 */ /* 0x000ea20000300800 */
        /* <DEDUP_REMOVED lines=8> */
[----:B------:R-:W2:Y:S04]  /*3f330*/  LDL.LU R7, [R1+0x171c] ;  /* 0x00171c0001077983 */ /* 0x000ea80000300800 */
[----:B------:R0:W-:Y:S04]  /*3f340*/  STL [R1+0x544], R13 ;  /* 0x0005440d01007387 */ /* 0x0001e80000100800 */
[----:B------:R-:W2:Y:S01]  /*3f350*/  LDL.LU R5, [R1+0x1718] ;  /* 0x0017180001057983 */ /* 0x000ea20000300800 */
[----:B0-----:R-:W-:Y:S01]  /*3f360*/  VIADD R13, R13, UR5 ;  /* 0x000000050d0d7c36 */ /* 0x001fe20008000000 */
[----:B------:R-:W-:Y:S01]  /*3f370*/  ULDC UR5, c[0x0][0x248] ;  /* 0x0000920000057ab9 */ /* 0x000fe20000000800 */
[----:B---3--:R-:W-:-:S04]  /*3f380*/  LOP3.LUT R9, R33, 0xffff, RZ, 0xc0, !PT ;  /* 0x0000ffff21097812 */ /* 0x008fc800078ec0ff */
[--C-:B------:R-:W-:Y:S02]  /*3f390*/  PRMT R14, R9, 0x3340, R10.reuse ;  /* 0x00003340090e7816 */ /* 0x100fe4000000000a */
[----:B----4-:R-:W-:Y:S02]  /*3f3a0*/  LOP3.LUT R11, R30, 0xffff, RZ, 0xc0, !PT ;  /* 0x0000ffff1e0b7812 */ /* 0x010fe400078ec0ff */
[----:B------:R-:W-:Y:S02]  /*3f3b0*/  SHF.R.U32.HI R8, RZ, 0x8, R9 ;  /* 0x00000008ff087819 */ /* 0x000fe40000011609 */
[----:B------:R-:W-:Y:S01]  /*3f3c0*/  SHF.R.U32.HI R9, RZ, 0x8, R10 ;  /* 0x00000008ff097819 */ /* 0x000fe2000001160a */
[----:B------:R0:W-:Y:S01]  /*3f3d0*/  STL [R1+0xa2c], R14 ;  /* 0x000a2c0e01007387 */ /* 0x0001e20000100800 */
[----:B------:R-:W-:Y:S02]  /*3f3e0*/  LOP3.LUT R8, R8, 0xffff, RZ, 0xc0, !PT ;  /* 0x0000ffff08087812 */ /* 0x000fe400078ec0ff */
[----:B------:R-:W-:-:S02]  /*3f3f0*/  LOP3.LUT R9, R9, 0xffff, RZ, 0xc0, !PT ;  /* 0x0000ffff09097812 */ /* 0x000fc400078ec0ff */
[----:B0-----:R-:W-:Y:S02]  /*3f400*/  PRMT R14, R11, 0x3340, R12 ;  /* 0x000033400b0e7816 */ /* 0x001fe4000000000c */
[----:B------:R-:W-:-:S03]  /*3f410*/  PRMT R8, R8, 0x3340, R9 ;  /* 0x0000334008087816 */ /* 0x000fc60000000009 */
[----:B------:R-:W-:Y:S04]  /*3f420*/  STL [R1+0xa30], R14 ;  /* 0x000a300e01007387 */ /* 0x000fe80000100800 */
[----:B------:R-:W3:Y:S04]  /*3f430*/  LDL.LU R37, [R1+0xac8] ;  /* 0x000ac80001257983 */ /* 0x000ee80000300800 */
[----:B------:R-:W4:Y:S04]  /*3f440*/  LDL.LU R33, [R1+0xe60] ;  /* 0x000e600001217983 */ /* 0x000f280000300800 */
[----:B------:R-:W-:Y:S04]  /*3f450*/  STL [R1+0x538], R13 ;  /* 0x0005380d01007387 */ /* 0x000fe80000100800 */
        /* <DEDUP_REMOVED lines=23> */
[----:B------:R-:W2:Y:S01]  /*3f5d0*/  LDL.LU R39, [R1+0xe64] ;  /* 0x000e640001277983 */ /* 0x000ea20000300800 */
[----:B------:R-:W-:-:S03]  /*3f5e0*/  SHF.R.U32.HI R8, RZ, 0x8, R9 ;  /* 0x00000008ff087819 */ /* 0x000fc60000011609 */
[----:B------:R-:W2:Y:S01]  /*3f5f0*/  LDL.LU R35, [R1+0x7e0] ;  /* 0x0007e00001237983 */ /* 0x000ea20000300800 */
[----:B------:R-:W-:-:S03]  /*3f600*/  SHF.R.U32.HI R9, RZ, 0x8, R12 ;  /* 0x00000008ff097819 */ /* 0x000fc6000001160c */
[----:B------:R0:W-:Y:S01]  /*3f610*/  STL [R1+0x530], R13 ;  /* 0x0005300d01007387 */ /* 0x0001e20000100800 */
[----:B------:R-:W-:Y:S02]  /*3f620*/  LOP3.LUT R10, R10, 0xffff, RZ, 0xc0, !PT ;  /* 0x0000ffff0a0a7812 */ /* 0x000fe400078ec0ff */
[----:B------:R-:W-:Y:S01]  /*3f630*/  LOP3.LUT R11, R11, 0xffff, RZ, 0xc0, !PT ;  /* 0x0000ffff0b0b7812 */ /* 0x000fe200078ec0ff */
[----:B------:R-:W2:Y:S01]  /*3f640*/  LDL.LU R31, [R1+0xad0] ;  /* 0x000ad000011f7983 */ /* 0x000ea20000300800 */
[----:B------:R-:W-:Y:S02]  /*3f650*/  LOP3.LUT R8, R8, 0xffff, RZ, 0xc0, !PT ;  /* 0x0000ffff08087812 */ /* 0x000fe400078ec0ff */
[----:B------:R-:W-:Y:S02]  /*3f660*/  LOP3.LUT R9, R9, 0xffff, RZ, 0xc0, !PT ;  /* 0x0000ffff09097812 */ /* 0x000fe400078ec0ff */
[----:B------:R-:W-:Y:S02]  /*3f670*/  PRMT R10, R10, 0x3340, R11 ;  /* 0x000033400a0a7816 */ /* 0x000fe4000000000b */
[----:B------:R-:W-:-:S03]  /*3f680*/  PRMT R8, R8, 0x3340, R9 ;  /* 0x0000334008087816 */ /* 0x000fc60000000009 */
[----:B------:R-:W-:Y:S01]  /*3f690*/  STL [R1+0x4f8], R10 ;  /* 0x0004f80a01007387 */ /* 0x000fe20000100800 */
[----:B------:R-:W-:-:S03]  /*3f6a0*/  LOP3.LUT R9, R0, 0xffff, RZ, 0xc0, !PT ;  /* 0x0000ffff00097812 */ /* 0x000fc600078ec0ff */
[----:B------:R-:W-:Y:S01]  /*3f6b0*/  STL [R1+0x4fc], R8 ;  /* 0x0004fc0801007387 */ /* 0x000fe20000100800 */
[----:B0-----:R-:W-:Y:S01]  /*3f6c0*/  VIADD R13, R13, UR5 ;  /* 0x000000050d0d7c36 */ /* 0x001fe20008000000 */
[----:B------:R-:W-:Y:S02]  /*3f6d0*/  ULDC UR5, c[0x0][0x248] ;  /* 0x0000920000057ab9 */ /* 0x000fe40000000800 */
[----:B------:R-:W2:Y:S04]  /*3f6e0*/  LDL.LU R0, [R1+0x1714] ;  /* 0x0017140001007983 */ /* 0x000ea80000300800 */
[----:B------:R0:W-:Y:S02]  /*3f6f0*/  STL [R1+0x534], R13 ;  /* 0x0005340d01007387 */ /* 0x0001e40000100800 */
[----:B0-----:R-:W-:Y:S01]  /*3f700*/  VIADD R13, R13, UR5 ;  /* 0x000000050d0d7c36 */ /* 0x001fe20008000000 */
[----:B------:R-:W-:Y:S01]  /*3f710*/  ULDC UR5, c[0x0][0x248] ;  /* 0x0000920000057ab9 */ /* 0x000fe20000000800 */
[----:B---3--:R-:W-:-:S02]  /*3f720*/  LOP3.LUT R8, R37, 0xffff, RZ, 0xc0, !PT ;  /* 0x0000ffff25087812 */ /* 0x008fc400078ec0ff */
[----:B----4-:R-:W-:Y:S02]  /*3f730*/  LOP3.LUT R11, R33, 0xffff, RZ, 0xc0, !PT ;  /* 0x0000ffff210b7812 */ /* 0x010fe400078ec0ff */
[--C-:B------:R-:W-:Y:S02]  /*3f740*/  PRMT R14, R8, 0x3340, R9.reuse ;  /* 0x00003340080e7816 */ /* 0x100fe40000000009 */
[----:B------:R-:W-:Y:S02]  /*3f750*/  SHF.R.U32.HI R10, RZ, 0x8, R8 ;  /* 0x00000008ff0a7819 */ /* 0x000fe40000011608 */
[----:B------:R-:W-:Y:S02]  /*3f760*/  SHF.R.U32.HI R9, RZ, 0x8, R9 ;  /* 0x00000008ff097819 */ /* 0x000fe40000011609 */
[----:B------:R-:W-:Y:S02]  /*3f770*/  SHF.R.U32.HI R8, RZ, 0x8, R11 ;  /* 0x00000008ff087819 */ /* 0x000fe4000001160b */
[----:B------:R-:W-:-:S02]  /*3f780*/  LOP3.LUT R12, R30, 0xffff, RZ, 0xc0, !PT ;  /* 0x0000ffff1e0c7812 */ /* 0x000fc400078ec0ff */
[----:B------:R-:W-:Y:S02]  /*3f790*/  LOP3.LUT R10, R10, 0xffff, RZ, 0xc0, !PT ;  /* 0x0000ffff0a0a7812 */ /* 0x000fe400078ec0ff */
[--C-:B------:R-:W-:Y:S02]  /*3f7a0*/  PRMT R11, R11, 0x3340, R12.reuse ;  /* 0x000033400b0b7816 */ /* 0x100fe4000000000c */
[----:B------:R-:W-:Y:S01]  /*3f7b0*/  LOP3.LUT R9, R9, 0xffff, RZ, 0xc0, !PT ;  /* 0x0000ffff09097812 */ /* 0x000fe200078ec0ff */
[----:B------:R-:W-:Y:S03]  /*3f7c0*/  STL [R1+0xa18], R14 ;  /* 0x000a180e01007387 */ /* 0x000fe60000100800 */
[----:B------:R-:W-:Y:S01]  /*3f7d0*/  PRMT R9, R10, 0x3340, R9 ;  /* 0x000033400a097816 */ /* 0x000fe20000000009 */
        /* <DEDUP_REMOVED lines=8> */
[----:B------:R-:W-:-:S04]  /*3f860*/  LOP3.LUT R12, R12, 0xffff, RZ, 0xc0, !PT ;  /* 0x0000ffff0c0c7812 */ /* 0x000fc800078ec0ff */
[----:B------:R-:W-:-:S05]  /*3f870*/  PRMT R8, R8, 0x3340, R12 ;  /* 0x0000334008087816 */ /* 0x000fca000000000c */
[----:B------:R-:W-:Y:S01]  /*3f880*/  STL [R1+0x38], R8 ;  /* 0x0000380801007387 */ /* 0x000fe20000100800 */
[----:B------:R-:W-:Y:S01]  /*3f890*/  LOP3.LUT R12, R238, 0xffff, RZ, 0xc0, !PT ;  /* 0x0000ffffee0c7812 */ /* 0x000fe200078ec0ff */
[----:B0-----:R-:W-:Y:S01]  /*3f8a0*/  VIADD R13, R13, UR5 ;  /* 0x000000050d0d7c36 */ /* 0x001fe20008000000 */
[----:B------:R-:W-:-:S04]  /*3f8b0*/  ULDC UR5, c[0x0][0x248] ;  /* 0x0000920000057ab9 */ /* 0x000fc80000000800 */
[----:B------:R0:W-:Y:S04]  /*3f8c0*/  STL [R1+0x528], R13 ;  /* 0x0005280d01007387 */ /* 0x0001e80000100800 */
[----:B------:R-:W4:Y:S01]  /*3f8d0*/  LDL.LU R238, [R1+0x1710] ;  /* 0x0017100001ee7983 */ /* 0x000f220000300800 */
[----:B0-----:R-:W-:Y:S01]  /*3f8e0*/  VIADD R13, R13, UR5 ;  /* 0x000000050d0d7c36 */ /* 0x001fe20008000000 */
[----:B------:R-:W-:Y:S01]  /*3f8f0*/  ULDC UR5, c[0x0][0x248] ;  /* 0x0000920000057ab9 */ /* 0x000fe20000000800 */
[----:B--2---:R-:W-:Y:S02]  /*3f900*/  LOP3.LUT R8, R39, 0xffff, RZ, 0xc0, !PT ;  /* 0x0000ffff27087812 */ /* 0x004fe400078ec0ff */
[----:B------:R-:W-:Y:S02]  /*3f910*/  LOP3.LUT R9, R35, 0xffff, RZ, 0xc0, !PT ;  /* 0x0000ffff23097812 */ /* 0x000fe400078ec0ff */
[----:B------:R-:W-:-:S02]  /*3f920*/  SHF.R.U32.HI R10, RZ, 0x8, R8 ;  /* 0x00000008ff0a7819 */ /* 0x000fc40000011608 */
[--C-:B------:R-:W-:Y:S02]  /*3f930*/  PRMT R14, R8, 0x3340, R9.reuse ;  /* 0x00003340080e7816 */ /* 0x100fe40000000009 */
[----:B------:R-:W-:Y:S02]  /*3f940*/  SHF.R.U32.HI R9, RZ, 0x8, R9 ;  /* 0x00000008ff097819 */ /* 0x000fe40000011609 */
[----:B------:R-:W-:Y:S02]  /*3f950*/  LOP3.LUT R11, R31, 0xffff, RZ, 0xc0, !PT ;  /* 0x0000ffff1f0b7812 */ /* 0x000fe400078ec0ff */
[----:B------:R-:W-:Y:S02]  /*3f960*/  LOP3.LUT R10, R10, 0xffff, RZ, 0xc0, !PT ;  /* 0x0000ffff0a0a7812 */ /* 0x000fe400078ec0ff */
[----:B------:R-:W-:Y:S02]  /*3f970*/  SHF.R.U32.HI R8, RZ, 0x8, R11 ;  /* 0x00000008ff087819 */ /* 0x000fe4000001160b */
[----:B------:R-:W-:-:S02]  /*3f980*/  LOP3.LUT R9, R9, 0xffff, RZ, 0xc0, !PT ;  /* 0x0000ffff09097812 */ /* 0x000fc400078ec0ff */
[----:B------:R-:W-:Y:S01]  /*3f990*/  PRMT R11, R11, 0x3340, R12 ;  /* 0x000033400b0b7816 */ /* 0x000fe2000000000c */
[----:B------:R-:W-:Y:S01]  /*3f9a0*/  STL [R1+0xa00], R14 ;  /* 0x000a000e01007387 */ /* 0x000fe20000100800 */
[----:B------:R-:W-:-:S03]  /*3f9b0*/  PRMT R9, R10, 0x3340, R9 ;  /* 0x000033400a097816 */ /* 0x000fc60000000009 */
[----:B------:R-:W-:Y:S04]  /*3f9c0*/  STL [R1+0x9fc], R11 ;  /* 0x0009fc0b01007387 */ /* 0x000fe80000100800 */
[----:B------:R-:W2:Y:S01]  /*3f9d0*/  LDL.LU R41, [R1+0xe6c] ;  /* 0x000e6c0001297983 */ /* 0x000ea20000300800 */
[----:B------:R-:W-:-:S03]  /*3f9e0*/  SHF.R.U32.HI R12, RZ, 0x8, R12 ;  /* 0x00000008ff0c7819 */ /* 0x000fc6000001160c */
[----:B------:R-:W2:Y:S04]  /*3f9f0*/  LDL.LU R35, [R1+0x7e8] ;  /* 0x0007e80001237983 */ /* 0x000ea80000300800 */
[----:B------:R0:W-:Y:S04]  /*3fa00*/  STL [R1+0x34], R9 ;  /* 0x0000340901007387 */ /* 0x0001e80000100800 */
[----:B------:R1:W-:Y:S04]  /*3fa10*/  STL [R1+0x524], R13 ;  /* 0x0005240d01007387 */ /* 0x0003e80000100800 */
[----:B------:R-:W2:Y:S01]  /*3fa20*/  LDL.LU R31, [R1+0xaf8] ;  /* 0x000af800011f7983 */ /* 0x000ea20000300800 */
[----:B------:R-:W-:-:S02]  /*3fa30*/  LOP3.LUT R8, R8, 0xffff, RZ, 0xc0, !PT ;  /* 0x0000ffff08087812 */ /* 0x000fc400078ec0ff */
[----:B------:R-:W-:-:S04]  /*3fa40*/  LOP3.LUT R12, R12, 0xffff, RZ, 0xc0, !PT ;  /* 0x0000ffff0c0c7812 */ /* 0x000fc800078ec0ff */
[----:B------:R-:W-:Y:S02]  /*3fa50*/  PRMT R8, R8, 0x3340, R12 ;  /* 0x0000334008087816 */ /* 0x000fe4000000000c */
[----:B0-----:R-:W-:-:S03]  /*3fa60*/  LOP3.LUT R9, R6, 0xffff, RZ, 0xc0, !PT ;  /* 0x0000ffff06097812 */ /* 0x001fc600078ec0ff */
[----:B------:R-:W-:Y:S01]  /*3fa70*/  STL [R1+0x4a0], R8 ;  /* 0x0004a00801007387 */ /* 0x000fe20000100800 */
[----:B-1----:R-:W-:Y:S01]  /*3fa80*/  VIADD R13, R13, UR5 ;  /* 0x000000050d0d7c36 */ /* 0x002fe20008000000 */
[----:B------:R-:W-:Y:S02]  /*3fa90*/  ULDC UR5, c[0x0][0x248] ;  /* 0x0000920000057ab9 */ /* 0x000fe40000000800 */
[----:B------:R-:W2:Y:S04]  /*3faa0*/  LDL.LU R6, [R1+0x170c] ;  /* 0x00170c0001067983 */ /* 0x000ea80000300800 */
[----:B------:R0:W-:Y:S02]  /*3fab0*/  STL [R1+0x520], R13 ;  /* 0x0005200d01007387 */ /* 0x0001e40000100800 */
[----:B0-----:R-:W-:Y:S01]  /*3fac0*/  VIADD R13, R13, UR5 ;  /* 0x000000050d0d7c36 */ /* 0x001fe20008000000 */
[----:B------:R-:W-:Y:S01]  /*3fad0*/  ULDC UR5, c[0x0][0x248] ;  /* 0x0000920000057ab9 */ /* 0x000fe20000000800 */
[----:B---3--:R-:W-:-:S02]  /*3fae0*/  LOP3.LUT R8, R37, 0xffff, RZ, 0xc0, !PT ;  /* 0x0000ffff25087812 */ /* 0x008fc400078ec0ff */
[----:B----4-:R-:W-:Y:S02]  /*3faf0*/  LOP3.LUT R11, R33, 0xffff, RZ, 0xc0, !PT ;  /* 0x0000ffff210b7812 */ /* 0x010fe400078ec0ff */
[----:B------:R-:W-:Y:S02]  /*3fb00*/  SHF.R.U32.HI R10, RZ, 0x8, R8 ;  /* 0x00000008ff0a7819 */ /* 0x000fe40000011608 */
[--C-:B------:R-:W-:Y:S02]  /*3fb10*/  PRMT R14, R8, 0x3340, R9.reuse ;  /* 0x00003340080e7816 */ /* 0x100fe40000000009 */
[----:B------:R-:W-:Y:S02]  /*3fb20*/  SHF.R.U32.HI R9, RZ, 0x8, R9 ;  /* 0x00000008ff097819 */ /* 0x000fe40000011609 */
[----:B------:R-:W-:Y:S02]  /*3fb30*/  SHF.R.U32.HI R8, RZ, 0x8, R11 ;  /* 0x00000008ff087819 */ /* 0x000fe4000001160b */
[----:B------:R-:W-:-:S04]  /*3fb40*/  LOP3.LUT R12, R30, 0xffff, RZ, 0xc0, !PT ;  /* 0x0000ffff1e0c7812 */ /* 0x000fc800078ec0ff */
[--C-:B------:R-:W-:Y:S01]  /*3fb50*/  PRMT R11, R11, 0x3340, R12.reuse ;  /* 0x000033400b0b7816 */ /* 0x100fe2000000000c */
[----:B------:R-:W-:Y:S01]  /*3fb60*/  STL [R1+0x9f0], R14 ;  /* 0x0009f00e01007387 */ /* 0x000fe20000100800 */
[----:B------:R-:W-:Y:S02]  /*3fb70*/  LOP3.LUT R10, R10, 0xffff, RZ, 0xc0, !PT ;  /* 0x0000ffff0a0a7812 */ /* 0x000fe400078ec0ff */
[----:B------:R-:W-:Y:S01]  /*3fb80*/  LOP3.LUT R9, R9, 0xffff, RZ, 0xc0, !PT ;  /* 0x0000ffff09097812 */ /* 0x000fe200078ec0ff */
[----:B------:R-:W-:Y:S03]  /*3fb90*/  STL [R1+0x9e8], R11 ;  /* 0x0009e80b01007387 */ /* 0x000fe60000100800 */
[----:B------:R-:W-:Y:S01]  /*3fba0*/  PRMT R9, R10, 0x3340, R9 ;  /* 0x000033400a097816 */ /* 0x000fe20000000009 */
[----:B------:R-:W3:Y:S04]  /*3fbb0*/  LDL.LU R39, [R1+0xe74] ;  /* 0x000e740001277983 */ /* 0x000ee80000300800 */
[----:B------:R-:W4:Y:S04]  /*3fbc0*/  LDL.LU R37, [R1+0x7f0] ;  /* 0x0007f00001257983 */ /* 0x000f280000300800 */
[----:B------:R0:W-:Y:S04]  /*3fbd0*/  STL [R1+0x51c], R13 ;  /* 0x00051c0d01007387 */ /* 0x0001e80000100800 */
[----:B------:R-:W4:Y:S04]  /*3fbe0*/  LDL.LU R33, [R1+0xe70] ;  /* 0x000e700001217983 */ /* 0x000f280000300800 */
[----:B------:R-:W-:Y:S04]  /*3fbf0*/  STL [R1+0x488], R9 ;  /* 0x0004880901007387 */ /* 0x000fe80000100800 */
[----:B------:R-:W4:Y:S01]  /*3fc00*/  LDL.LU R30, [R1+0x7ec] ;  /* 0x0007ec00011e7983 */ /* 0x000f220000300800 */
[----:B------:R-:W-:-:S02]  /*3fc10*/  SHF.R.U32.HI R12, RZ, 0x8, R12 ;  /* 0x00000008ff0c7819 */ /* 0x000fc4000001160c */
[----:B------:R-:W-:Y:S02]  /*3fc20*/  LOP3.LUT R8, R8, 0xffff, RZ, 0xc0, !PT ;  /* 0x0000ffff08087812 */ /* 0x000fe400078ec0ff */
[----:B------:R-:W-:-:S04]  /*3fc30*/  LOP3.LUT R12, R12, 0xffff, RZ, 0xc0, !PT ;  /* 0x0000ffff0c0c7812 */ /* 0x000fc800078ec0ff */
[----:B------:R-:W-:Y:S01]  /*3fc40*/  PRMT R8, R8, 0x3340, R12 ;  /* 0x0000334008087816 */ /* 0x000fe2000000000c */
[----:B0-----:R-:W-:Y:S01]  /*3fc50*/  VIADD R13, R13, UR5 ;  /* 0x000000050d0d7c36 */ /* 0x001fe20008000000 */
[----:B------:R-:W-:Y:S01]  /*3fc60*/  LOP3.LUT R12, R7, 0xffff, RZ, 0xc0, !PT ;  /* 0x0000ffff070c7812 */ /* 0x000fe200078ec0ff */
[----:B------:R-:W-:Y:S02]  /*3fc70*/  ULDC UR5, c[0x0][0x248] ;  /* 0x0000920000057ab9 */ /* 0x000fe40000000800 */
[----:B------:R-:W-:Y:S04]  /*3fc80*/  STL [R1+0x3f8], R8 ;  /* 0x0003f80801007387 */ /* 0x000fe80000100800 */
[----:B------:R0:W-:Y:S04]  /*3fc90*/  STL [R1+0x518], R13 ;  /* 0x0005180d01007387 */ /* 0x0001e80000100800 */
[----:B------:R-:W4:Y:S01]  /*3fca0*/  LDL.LU R7, [R1+0x1708] ;  /* 0x0017080001077983 */ /* 0x000f220000300800 */
[----:B0-----:R-:W-:Y:S01]  /*3fcb0*/  VIADD R13, R13, UR5 ;  /* 0x000000050d0d7c36 */ /* 0x001fe20008000000 */
[----:B------:R-:W-:Y:S01]  /*3fcc0*/  ULDC UR5, c[0x0][0x248] ;  /* 0x0000920000057ab9 */ /* 0x000fe20000000800 */
[----:B--2---:R-:W-:-:S02]  /*3fcd0*/  LOP3.LUT R8, R41, 0xffff, RZ, 0xc0, !PT ;  /* 0x0000ffff29087812 */ /* 0x004fc400078ec0ff */
[----:B------:R-:W-:Y:S02]  /*3fce0*/  LOP3.LUT R9, R35, 0xffff, RZ, 0xc0, !PT ;  /* 0x0000ffff23097812 */ /* 0x000fe400078ec0ff */
[----:B------:R-:W-:Y:S02]  /*3fcf0*/  SHF.R.U32.HI R10, RZ, 0x8, R8 ;  /* 0x00000008ff0a7819 */ /* 0x000fe40000011608 */
[----:B------:R-:W-:Y:S02]  /*3fd00*/  PRMT R14, R8, 0x3340, R9 ;  /* 0x00003340080e7816 */ /* 0x000fe40000000009 */
[----:B------:R-:W-:-:S04]  /*3fd10*/  LOP3.LUT R11, R31, 0xffff, RZ, 0xc0, !PT ;  /* 0x0000ffff1f0b7812 */ /* 0x000fc800078ec0ff */
[----:B------:R-:W-:Y:S02]  /*3fd20*/  SHF.R.U32.HI R8, RZ, 0x8, R11 ;  /* 0x00000008ff087819 */ /* 0x000fe4000001160b */
[----:B------:R-:W-:Y:S01]  /*3fd30*/  PRMT R11, R11, 0x3340, R12 ;  /* 0x000033400b0b7816 */ /* 0x000fe2000000000c */
[----:B------:R-:W-:Y:S01]  /*3fd40*/  STL [R1+0x9e4], R14 ;  /* 0x0009e40e01007387 */ /* 0x000fe20000100800 */
[----:B------:R-:W-:-:S03]  /*3fd50*/  SHF.R.U32.HI R9, RZ, 0x8, R9 ;  /* 0x00000008ff097819 */ /* 0x000fc60000011609 */
[----:B------:R-:W-:Y:S01]  /*3fd60*/  STL [R1+0x9e0], R11 ;  /* 0x0009e00b01007387 */ /* 0x000fe20000100800 */
[----:B------:R-:W-:-:S03]  /*3fd70*/  SHF.R.U32.HI R12, RZ, 0x8, R12 ;  /* 0x00000008ff0c7819 */ /* 0x000fc6000001160c */
[----:B------:R-:W2:Y:S01]  /*3fd80*/  LDL.LU R35, [R1+0xb10] ;  /* 0x000b100001237983 */ /* 0x000ea20000300800 */
[----:B------:R-:W-:-:S03]  /*3fd90*/  LOP3.LUT R10, R10, 0xffff, RZ, 0xc0, !PT ;  /* 0x0000ffff0a0a7812 */ /* 0x000fc600078ec0ff */
[----:B------:R-:W2:Y:S01]  /*3fda0*/  LDL.LU R31, [R1+0xb0c] ;  /* 0x000b0c00011f7983 */ /* 0x000ea20000300800 */
[----:B------:R-:W-:Y:S02]  /*3fdb0*/  LOP3.LUT R9, R9, 0xffff, RZ, 0xc0, !PT ;  /* 0x0000ffff09097812 */ /* 0x000fe400078ec0ff */
[----:B------:R-:W-:Y:S02]  /*3fdc0*/  LOP3.LUT R8, R8, 0xffff, RZ, 0xc0, !PT ;  /* 0x0000ffff08087812 */ /* 0x000fe400078ec0ff */
[----:B------:R-:W-:Y:S02]  /*3fdd0*/  LOP3.LUT R12, R12, 0xffff, RZ, 0xc0, !PT ;  /* 0x0000ffff0c0c7812 */ /* 0x000fe400078ec0ff */
[----:B------:R-:W-:Y:S02]  /*3fde0*/  PRMT R9, R10, 0x3340, R9 ;  /* 0x000033400a097816 */ /* 0x000fe40000000009 */
[----:B------:R-:W-:Y:S01]  /*3fdf0*/  PRMT R8, R8, 0x3340, R12 ;  /* 0x0000334008087816 */ /* 0x000fe2000000000c */
[----:B------:R0:W-:Y:S04]  /*3fe00*/  STL [R1+0x514], R13 ;  /* 0x0005140d01007387 */ /* 0x0001e80000100800 */
[----:B------:R-:W-:Y:S04]  /*3fe10*/  STL [R1+0x30], R9 ;  /* 0x0000300901007387 */ /* 0x000fe80000100800 */
[----:B------:R-:W-:Y:S01]  /*3fe20*/  STL [R1+0x3cc], R8 ;  /* 0x0003cc0801007387 */ /* 0x000fe20000100800 */
[----:B0-----:R-:W-:Y:S01]  /*3fe30*/  VIADD R13, R13, UR5 ;  /* 0x000000050d0d7c36 */ /* 0x001fe20008000000 */
[----:B------:R-:W-:-:S04]  /*3fe40*/  ULDC UR5, c[0x0][0x248] ;  /* 0x0000920000057ab9 */ /* 0x000fc80000000800 */
[----:B------:R0:W-:Y:S02]  /*3fe50*/  STL [R1+0x510], R13 ;  /* 0x0005100d01007387 */ /* 0x0001e40000100800 */
[----:B0-----:R-:W-:Y:S01]  /*3fe60*/  VIADD R13, R13, UR5 ;  /* 0x000000050d0d7c36 */ /* 0x001fe20008000000 */
        /* <DEDUP_REMOVED lines=10> */
[----:B------:R-:W-:-:S02]  /*3ff10*/  LOP3.LUT R9, R9, 0xffff, RZ, 0xc0, !PT ;  /* 0x0000ffff09097812 */ /* 0x000fc400078ec0ff */
[----:B------:R-:W-:Y:S01]  /*3ff20*/  PRMT R11, R11, 0x3340, R12 ;  /* 0x000033400b0b7816 */ /* 0x000fe2000000000c */
[----:B------:R-:W-:Y:S01]  /*3ff30*/  STL [R1+0x9b8], R14 ;  /* 0x0009b80e01007387 */ /* 0x000fe20000100800 */
[----:B------:R-:W-:-:S03]  /*3ff40*/  PRMT R9, R10, 0x3340, R9 ;  /* 0x000033400a097816 */ /* 0x000fc60000000009 */
[----:B------:R-:W-:Y:S04]  /*3ff50*/  STL [R1+0x9b4], R11 ;  /* 0x0009b40b01007387 */ /* 0x000fe80000100800 */
[----:B------:R-:W3:Y:S04]  /*3ff60*/  LDL.LU R41, [R1+0xe7c] ;  /* 0x000e7c0001297983 */ /* 0x000ee80000300800 */
[----:B------:R-:W4:Y:S04]  /*3ff70*/  LDL.LU R39, [R1+0x7fc] ;  /* 0x0007fc0001277983 */ /* 0x000f280000300800 */
[----:B------:R0:W-:Y:S04]  /*3ff80*/  STL [R1+0x28], R9 ;  /* 0x0000280901007387 */ /* 0x0001e80000100800 */
[----:B------:R1:W-:Y:S04]  /*3ff90*/  STL [R1+0x508], R13 ;  /* 0x0005080d01007387 */ /* 0x0003e80000100800 */
[----:B------:R-:W4:Y:S04]  /*3ffa0*/  LDL.LU R33, [R1+0xe78] ;  /* 0x000e780001217983 */ /* 0x000f280000300800 */
[----:B------:R-:W4:Y:S01]  /*3ffb0*/  LDL.LU R30, [R1+0x7f4] ;  /* 0x0007f400011e7983 */ /* 0x000f220000300800 */
[----:B------:R-:W-:-:S02]  /*3ffc0*/  SHF.R.U32.HI R12, RZ, 0x8, R12 ;  /* 0x00000008ff0c7819 */ /* 0x000fc4000001160c */
[----:B------:R-:W-:Y:S02]  /*3ffd0*/  LOP3.LUT R8, R8, 0xffff, RZ, 0xc0, !PT ;  /* 0x0000ffff08087812 */ /* 0x000fe400078ec0ff */
[----:B------:R-:W-:-:S04]  /*3ffe0*/  LOP3.LUT R12, R12, 0xffff, RZ, 0xc0, !PT ;  /* 0x0000ffff0c0c7812 */ /* 0x000fc800078ec0ff */
[----:B------:R-:W-:Y:S02]  /*3fff0*/  PRMT R8, R8, 0x3340, R12 ;  /* 0x0000334008087816 */ /* 0x000fe4000000000c */
[----:B0-----:R-:W-:-:S03]  /*40000*/  LOP3.LUT R9, R0, 0xffff, RZ, 0xc0, !PT ;  /* 0x0000ffff00097812 */ /* 0x001fc600078ec0ff */
[----:B------:R-:W-:Y:S01]  /*40010*/  STL [R1+0x24], R8 ;  /* 0x0000240801007387 */ /* 0x000fe20000100800 */
[----:B------:R-:W-:Y:S01]  /*40020*/  LOP3.LUT R12, R5, 0xffff, RZ, 0xc0, !PT ;  /* 0x0000ffff050c7812 */ /* 0x000fe200078ec0ff */
[----:B-1----:R-:W-:Y:S01]  /*40030*/  VIADD R13, R13, UR5 ;  /* 0x000000050d0d7c36 */ /* 0x002fe20008000000 */
[----:B------:R-:W-:Y:S01]  /*40040*/  ULDC UR5, c[0x0][0x248] ;  /* 0x0000920000057ab9 */ /* 0x000fe20000000800 */
[----:B------:R-:W4:Y:S04]  /*40050*/  LDL.LU R0, [R1+0x1704] ;  /* 0x0017040001007983 */ /* 0x000f280000300800 */
[----:B------:R0:W-:Y:S04]  /*40060*/  STL [R1+0x50c], R13 ;  /* 0x00050c0d01007387 */ /* 0x0001e80000100800 */
[----:B------:R-:W4:Y:S01]  /*40070*/  LDL.LU R5, [R1+0x1700] ;  /* 0x0017000001057983 */ /* 0x000f220000300800 */
[----:B0-----:R-:W-:Y:S01]  /*40080*/  VIADD R13, R13, UR5 ;  /* 0x000000050d0d7c36 */ /* 0x001fe20008000000 */
[----:B------:R-:W-:Y:S01]  /*40090*/  ULDC UR5, c[0x0][0x248] ;  /* 0x0000920000057ab9 */ /* 0x000fe20000000800 */
[----:B--2---:R-:W-:-:S02]  /*400a0*/  LOP3.LUT R8, R35, 0xffff, RZ, 0xc0, !PT ;  /* 0x0000ffff23087812 */ /* 0x004fc400078ec0ff */
[----:B------:R-:W-:Y:S02]  /*400b0*/  LOP3.LUT R11, R31, 0xffff, RZ, 0xc0, !PT ;  /* 0x0000ffff1f0b7812 */ /* 0x000fe400078ec0ff */
[--C-:B------:R-:W-:Y:S02]  /*400c0*/  PRMT R14, R8, 0x3340, R9.reuse ;  /* 0x00003340080e7816 */ /* 0x100fe40000000009 */
[----:B------:R-:W-:Y:S02]  /*400d0*/  SHF.R.U32.HI R10, RZ, 0x8, R8 ;  /* 0x00000008ff0a7819 */ /* 0x000fe40000011608 */
[----:B------:R-:W-:Y:S02]  /*400e0*/  SHF.R.U32.HI R9, RZ, 0x8, R9 ;  /* 0x00000008ff097819 */ /* 0x000fe40000011609 */
[----:B------:R-:W-:Y:S02]  /*400f0*/  SHF.R.U32.HI R8, RZ, 0x8, R11 ;  /* 0x00000008ff087819 */ /* 0x000fe4000001160b */
[----:B------:R-:W-:-:S02]  /*40100*/  PRMT R11, R11, 0x3340, R12 ;  /* 0x000033400b0b7816 */ /* 0x000fc4000000000c */
[----:B------:R-:W-:Y:S02]  /*40110*/  LOP3.LUT R10, R10, 0xffff, RZ, 0xc0, !PT ;  /* 0x0000ffff0a0a7812 */ /* 0x000fe400078ec0ff */
[----:B------:R-:W-:Y:S01]  /*40120*/  LOP3.LUT R9, R9, 0xffff, RZ, 0xc0, !PT ;  /* 0x0000ffff09097812 */ /* 0x000fe200078ec0ff */
[----:B------:R-:W-:Y:S03]  /*40130*/  STL [R1+0x9a4], R14 ;  /* 0x0009a40e01007387 */ /* 0x000fe60000100800 */
[----:B------:R-:W-:Y:S01]  /*40140*/  PRMT R9, R10, 0x3340, R9 ;  /* 0x000033400a097816 */ /* 0x000fe20000000009 */
[----:B------:R-:W-:Y:S04]  /*40150*/  STL [R1+0x9b0], R11 ;  /* 0x0009b00b01007387 */ /* 0x000fe80000100800 */
[----:B------:R-:W2:Y:S04]  /*40160*/  LDL.LU R37, [R1+0xb28] ;  /* 0x000b280001257983 */ /* 0x000ea80000300800 */
[----:B------:R-:W2:Y:S04]  /*40170*/  LDL.LU R35, [R1+0xe80] ;  /* 0x000e800001237983 */ /* 0x000ea80000300800 */
        /* <DEDUP_REMOVED lines=17> */
[----:B------:R-:W-:Y:S02]  /*40290*/  LOP3.LUT R11, R33, 0xffff, RZ, 0xc0, !PT ;  /* 0x0000ffff210b7812 */ /* 0x000fe400078ec0ff */
[----:B------:R-:W-:Y:S02]  /*402a0*/  LOP3.LUT R12, R30, 0xffff, RZ, 0xc0, !PT ;  /* 0x0000ffff1e0c7812 */ /* 0x000fe400078ec0ff */
[----:B------:R-:W-:Y:S02]  /*402b0*/  SHF.R.U32.HI R8, RZ, 0x8, R11 ;  /* 0x00000008ff087819 */ /* 0x000fe4000001160b */
[----:B------:R-:W-:Y:S01]  /*402c0*/  PRMT R11, R11, 0x3340, R12 ;  /* 0x000033400b0b7816 */ /* 0x000fe2000000000c */
[----:B------:R-:W-:Y:S04]  /*402d0*/  STL [R1+0x998], R14 ;  /* 0x0009980e01007387 */ /* 0x000fe80000100800 */
[----:B------:R-:W-:Y:S04]  /*402e0*/  STL [R1+0x994], R11 ;  /* 0x0009940b01007387 */ /* 0x000fe80000100800 */
        /* <DEDUP_REMOVED lines=10> */
[----:B------:R-:W-:-:S02]  /*40390*/  PRMT R9, R10, 0x3340, R9 ;  /* 0x000033400a097816 */ /* 0x000fc40000000009 */
[----:B------:R-:W-:-:S03]  /*403a0*/  PRMT R8, R8, 0x3340, R12 ;  /* 0x0000334008087816 */ /* 0x000fc6000000000c */
[----:B------:R0:W-:Y:S04]  /*403b0*/  STL [R1+0x18], R9 ;  /* 0x0000180901007387 */ /* 0x0001e80000100800 */
[----:B------:R-:W-:Y:S01]  /*403c0*/  STL [R1+0x14], R8 ;  /* 0x0000140801007387 */ /* 0x000fe20000100800 */
[----:B0-----:R-:W-:Y:S01]  /*403d0*/  LOP3.LUT R9, R6, 0xffff, RZ, 0xc0, !PT ;  /* 0x0000ffff06097812 */ /* 0x001fe200078ec0ff */
[----:B------:R-:W-:Y:S01]  /*403e0*/  VIADD R13, R13, UR5 ;  /* 0x000000050d0d7c36 */ /* 0x000fe20008000000 */
[----:B------:R-:W-:Y:S01]  /*403f0*/  ULDC UR5, c[0x0][0x248] ;  /* 0x0000920000057ab9 */ /* 0x000fe20000000800 */
[----:B------:R-:W4:Y:S04]  /*40400*/  LDL.LU R6, [R1+0x16fc] ;  /* 0x0016fc0001067983 */ /* 0x000f280000300800 */
[----:B------:R0:W-:Y:S02]  /*40410*/  STL [R1+0x4f4], R13 ;  /* 0x0004f40d01007387 */ /* 0x0001e40000100800 */
        /* <DEDUP_REMOVED lines=15> */
[----:B------:R-:W2:Y:S04]  /*40510*/  LDL.LU R37, [R1+0xb48] ;  /* 0x000b480001257983 */ /* 0x000ea80000300800 */
[----:B------:R-:W2:Y:S01]  /*40520*/  LDL.LU R35, [R1+0xe88] ;  /* 0x000e880001237983 */ /* 0x000ea20000300800 */
[----:B------:R-:W-:-:S03]  /*40530*/  SHF.R.U32.HI R12, RZ, 0x8, R12 ;  /* 0x00000008ff0c7819 */ /* 0x000fc6000001160c */
[----:B------:R0:W-:Y:S04]  /*40540*/  STL [R1+0x4e8], R13 ;  /* 0x0004e80d01007387 */ /* 0x0001e80000100800 */
[----:B------:R-:W-:Y:S04]  /*40550*/  STL [R1+0x10], R9 ;  /* 0x0000100901007387 */ /* 0x000fe80000100800 */
[----:B------:R-:W2:Y:S01]  /*40560*/  LDL.LU R31, [R1+0x8c0] ;  /* 0x0008c000011f7983 */ /* 0x000ea20000300800 */
        /* <DEDUP_REMOVED lines=8> */
[----:B------:R-:W2:Y:S01]  /*405f0*/  LDL.LU R0, [R1+0x16f8] ;  /* 0x0016f80001007983 */ /* 0x000ea20000300800 */
[----:B0-----:R-:W-:Y:S01]  /*40600*/  VIADD R13, R13, UR5 ;  /* 0x000000050d0d7c36 */ /* 0x001fe20008000000 */
[----:B------:R-:W-:Y:S01]  /*40610*/  ULDC UR5, c[0x0][0x248] ;  /* 0x0000920000057ab9 */ /* 0x000fe20000000800 */
[----:B---3--:R-:W-:Y:S02]  /*40620*/  LOP3.LUT R8, R39, 0xffff, RZ, 0xc0, !PT ;  /* 0x0000ffff27087812 */ /* 0x008fe400078ec0ff */
[----:B----4-:R-:W-:Y:S02]  /*40630*/  LOP3.LUT R9, R33, 0xffff, RZ, 0xc0, !PT ;  /* 0x0000ffff21097812 */ /* 0x010fe400078ec0ff */
        /* <DEDUP_REMOVED lines=17> */
[----:B------:R-:W-:Y:S02]  /*40750*/  LOP3.LUT R8, R8, 0xffff, RZ, 0xc0, !PT ;  /* 0x0000ffff08087812 */ /* 0x000fe400078ec0ff */
[----:B------:R-:W-:-:S04]  /*40760*/  LOP3.LUT R12, R12, 0xffff, RZ, 0xc0, !PT ;  /* 0x0000ffff0c0c7812 */ /* 0x000fc800078ec0ff */
[----:B------:R-:W-:Y:S02]  /*40770*/  PRMT R8, R8, 0x3340, R12 ;  /* 0x0000334008087816 */ /* 0x000fe4000000000c */
[----:B0-----:R-:W-:-:S03]  /*40780*/  LOP3.LUT R9, R7, 0xffff, RZ, 0xc0, !PT ;  /* 0x0000ffff07097812 */ /* 0x001fc600078ec0ff */
[----:B------:R-:W-:Y:S01]  /*40790*/  STL [R1], R8 ;  /* 0x0000000801007387 */ /* 0x000fe20000100800 */
[----:B-1----:R-:W-:Y:S01]  /*407a0*/  VIADD R13, R13, UR5 ;  /* 0x000000050d0d7c36 */ /* 0x002fe20008000000 */
[----:B------:R-:W-:Y:S02]  /*407b0*/  ULDC UR5, c[0x0][0x248] ;  /* 0x0000920000057ab9 */ /* 0x000fe40000000800 */
[----:B------:R-:W4:Y:S04]  /*407c0*/  LDL.LU R7, [R1+0x16f4] ;  /* 0x0016f40001077983 */ /* 0x000f280000300800 */
[----:B------:R0:W-:Y:S02]  /*407d0*/  STL [R1+0x4e0], R13 ;  /* 0x0004e00d01007387 */ /* 0x0001e40000100800 */
[----:B0-----:R-:W-:Y:S01]  /*407e0*/  VIADD R13, R13, UR5 ;  /* 0x000000050d0d7c36 */ /* 0x001fe20008000000 */
[----:B------:R-:W-:Y:S01]  /*407f0*/  ULDC UR5, c[0x0][0x248] ;  /* 0x0000920000057ab9 */ /* 0x000fe20000000800 */
[----:B--2---:R-:W-:-:S02]  /*40800*/  LOP3.LUT R8, R37, 0xffff, RZ, 0xc0, !PT ;  /* 0x0000ffff25087812 */ /* 0x004fc400078ec0ff */
[----:B------:R-:W-:Y:S02]  /*40810*/  LOP3.LUT R11, R35, 0xffff, RZ, 0xc0, !PT ;  /* 0x0000ffff230b7812 */ /* 0x000fe400078ec0ff */
[----:B------:R-:W-:Y:S02]  /*40820*/  SHF.R.U32.HI R10, RZ, 0x8, R8 ;  /* 0x00000008ff0a7819 */ /* 0x000fe40000011608 */
[----:B------:R-:W-:Y:S02]  /*40830*/  PRMT R14, R8, 0x3340, R9 ;  /* 0x00003340080e7816 */ /* 0x000fe40000000009 */
[----:B------:R-:W-:Y:S02]  /*40840*/  SHF.R.U32.HI R8, RZ, 0x8, R11 ;  /* 0x00000008ff087819 */ /* 0x000fe4000001160b */
[----:B------:R-:W-:-:S04]  /*40850*/  LOP3.LUT R12, R31, 0xffff, RZ, 0xc0, !PT ;  /* 0x0000ffff1f0c7812 */ /* 0x000fc800078ec0ff */
[----:B------:R-:W-:Y:S01]  /*40860*/  PRMT R11, R11, 0x3340, R12 ;  /* 0x000033400b0b7816 */ /* 0x000fe2000000000c */
[----:B------:R-:W-:Y:S04]  /*40870*/  STL [R1+0x7ec], R14 ;  /* 0x0007ec0e01007387 */ /* 0x000fe80000100800 */
[----:B------:R-:W-:Y:S04]  /*40880*/  STL [R1+0x7e4], R11 ;  /* 0x0007e40b01007387 */ /* 0x000fe80000100800 */
[----:B------:R-:W2:Y:S04]  /*40890*/  LDL.LU R39, [R1+0xe98] ;  /* 0x000e980001277983 */ /* 0x000ea80000300800 */
[----:B------:R-:W2:Y:S04]  /*408a0*/  LDL.LU R37, [R1+0x8d0] ;  /* 0x0008d00001257983 */ /* 0x000ea80000300800 */
        /* <DEDUP_REMOVED lines=9> */
[----:B------:R-:W-:-:S02]  /*40940*/  PRMT R28, R10, 0x3340, R9 ;  /* 0x000033400a1c7816 */ /* 0x000fc40000000009 */
[----:B------:R-:W-:Y:S01]  /*40950*/  PRMT R27, R8, 0x3340, R12 ;  /* 0x00003340081b7816 */ /* 0x000fe2000000000c */
[----:B0-----:R-:W-:Y:S01]  /*40960*/  VIADD R13, R13, UR5 ;  /* 0x000000050d0d7c36 */ /* 0x001fe20008000000 */
[----:B------:R-:W-:Y:S01]  /*40970*/  LOP3.LUT R12, R6, 0xffff, RZ, 0xc0, !PT ;  /* 0x0000ffff060c7812 */ /* 0x000fe200078ec0ff */
[----:B------:R-:W-:-:S03]  /*40980*/  ULDC UR5, c[0x0][0x248] ;  /* 0x0000920000057ab9 */ /* 0x000fc60000000800 */
[----:B------:R0:W-:Y:S04]  /*40990*/  STL [R1+0x4d8], R13 ;  /* 0x0004d80d01007387 */ /* 0x0001e80000100800 */
[----:B------:R-:W2:Y:S01]  /*409a0*/  LDL.LU R6, [R1+0x16f0] ;  /* 0x0016f00001067983 */ /* 0x000ea20000300800 */
[----:B---3--:R-:W-:Y:S02]  /*409b0*/  LOP3.LUT R8, R41, 0xffff, RZ, 0xc0, !PT ;  /* 0x0000ffff29087812 */ /* 0x008fe400078ec0ff */
[----:B----4-:R-:W-:Y:S02]  /*409c0*/  LOP3.LUT R9, R33, 0xffff, RZ, 0xc0, !PT ;  /* 0x0000ffff21097812 */ /* 0x010fe400078ec0ff */
[----:B------:R-:W-:Y:S02]  /*409d0*/  SHF.R.U32.HI R10, RZ, 0x8, R8 ;  /* 0x00000008ff0a7819 */ /* 0x000fe40000011608 */
[----:B------:R-:W-:-:S02]  /*409e0*/  PRMT R14, R8, 0x3340, R9 ;  /* 0x00003340080e7816 */ /* 0x000fc40000000009 */
[----:B------:R-:W-:-:S04]  /*409f0*/  LOP3.LUT R11, R30, 0xffff, RZ, 0xc0, !PT ;  /* 0x0000ffff1e0b7812 */ /* 0x000fc800078ec0ff */
[----:B------:R-:W-:Y:S02]  /*40a00*/  SHF.R.U32.HI R8, RZ, 0x8, R11 ;  /* 0x00000008ff087819 */ /* 0x000fe4000001160b */
[----:B------:R-:W-:Y:S01]  /*40a10*/  PRMT R11, R11, 0x3340, R12 ;  /* 0x000033400b0b7816 */ /* 0x000fe2000000000c */
[----:B------:R-:W-:Y:S04]  /*40a20*/  STL [R1+0x7d8], R14 ;  /* 0x0007d80e01007387 */ /* 0x000fe80000100800 */
[----:B------:R-:W-:Y:S04]  /*40a30*/  STL [R1+0x7d4], R11 ;  /* 0x0007d40b01007387 */ /* 0x000fe80000100800 */
[----:B------:R-:W3:Y:S04]  /*40a40*/  LDL.LU R33, [R1+0xb78] ;  /* 0x000b780001217983 */ /* 0x000ee80000300800 */
[----:B------:R-:W4:Y:S01]  /*40a50*/  LDL.LU R30, [R1+0xb74] ;  /* 0x000b7400011e7983 */ /* 0x000f220000300800 */
[----:B------:R-:W-:-:S02]  /*40a60*/  SHF.R.U32.HI R9, RZ, 0x8, R9 ;  /* 0x00000008ff097819 */ /* 0x000fc40000011609 */
[----:B------:R-:W-:Y:S02]  /*40a70*/  SHF.R.U32.HI R12, RZ, 0x8, R12 ;  /* 0x00000008ff0c7819 */ /* 0x000fe4000001160c */
[----:B------:R-:W-:Y:S02]  /*40a80*/  LOP3.LUT R10, R10, 0xffff, RZ, 0xc0, !PT ;  /* 0x0000ffff0a0a7812 */ /* 0x000fe400078ec0ff */
[----:B------:R-:W-:Y:S02]  /*40a90*/  LOP3.LUT R9, R9, 0xffff, RZ, 0xc0, !PT ;  /* 0x0000ffff09097812 */ /* 0x000fe400078ec0ff */
[----:B------:R-:W-:Y:S02]  /*40aa0*/  LOP3.LUT R8, R8, 0xffff, RZ, 0xc0, !PT ;  /* 0x0000ffff08087812 */ /* 0x000fe400078ec0ff */
[----:B------:R-:W-:Y:S01]  /*40ab0*/  LOP3.LUT R12, R12, 0xffff, RZ, 0xc0, !PT ;  /* 0x0000ffff0c0c7812 */ /* 0x000fe200078ec0ff */
[----:B0-----:R-:W-:Y:S01]  /*40ac0*/  VIADD R13, R13, UR5 ;  /* 0x000000050d0d7c36 */ /* 0x001fe20008000000 */
[----:B------:R-:W-:Y:S01]  /*40ad0*/  PRMT R26, R10, 0x3340, R9 ;  /* 0x000033400a1a7816 */ /* 0x000fe20000000009 */
[----:B------:R-:W-:Y:S01]  /*40ae0*/  ULDC UR5, c[0x0][0x248] ;  /* 0x0000920000057ab9 */ /* 0x000fe20000000800 */
[----:B------:R-:W-:-:S02]  /*40af0*/  PRMT R25, R8, 0x3340, R12 ;  /* 0x0000334008197816 */ /* 0x000fc4000000000c */
[----:B------:R0:W-:Y:S02]  /*40b00*/  STL [R1+0x4c8], R13 ;  /* 0x0004c80d01007387 */ /* 0x0001e40000100800 */
[----:B0-----:R-:W-:Y:S01]  /*40b10*/  VIADD R13, R13, UR5 ;  /* 0x000000050d0d7c36 */ /* 0x001fe20008000000 */
[----:B------:R-:W-:-:S04]  /*40b20*/  ULDC UR5, c[0x0][0x248] ;  /* 0x0000920000057ab9 */ /* 0x000fc80000000800 */
[----:B------:R0:W-:Y:S02]  /*40b30*/  STL [R1+0x4d0], R13 ;  /* 0x0004d00d01007387 */ /* 0x0001e40000100800 */
[----:B0-----:R-:W-:Y:S01]  /*40b40*/  VIADD R13, R13, UR5 ;  /* 0x000000050d0d7c36 */ /* 0x001fe20008000000 */
[----:B------:R-:W-:Y:S01]  /*40b50*/  ULDC UR5, c[0x0][0x248] ;  /* 0x0000920000057ab9 */ /* 0x000fe20000000800 */
[----:B--2---:R-:W-:Y:S02]  /*40b60*/  LOP3.LUT R8, R39, 0xffff, RZ, 0xc0, !PT ;  /* 0x0000ffff27087812 */ /* 0x004fe400078ec0ff */
[----:B------:R-:W-:Y:S02]  /*40b70*/  LOP3.LUT R9, R37, 0xffff, RZ, 0xc0, !PT ;  /* 0x0000ffff25097812 */ /* 0x000fe400078ec0ff */
[----:B------:R-:W-:Y:S02]  /*40b80*/  LOP3.LUT R11, R35, 0xffff, RZ, 0xc0, !PT ;  /* 0x0000ffff230b7812 */ /* 0x000fe400078ec0ff */
[----:B------:R-:W-:-:S02]  /*40b90*/  SHF.R.U32.HI R10, RZ, 0x8, R8 ;  /* 0x00000008ff0a7819 */ /* 0x000fc40000011608 */
[----:B------:R-:W-:Y:S02]  /*40ba0*/  PRMT R14, R8, 0x3340, R9 ;  /* 0x00003340080e7816 */ /* 0x000fe40000000009 */
[----:B------:R-:W-:Y:S02]  /*40bb0*/  LOP3.LUT R12, R31, 0xffff, RZ, 0xc0, !PT ;  /* 0x0000ffff1f0c7812 */ /* 0x000fe400078ec0ff */
[----:B------:R-:W-:Y:S02]  /*40bc0*/  SHF.R.U32.HI R8, RZ, 0x8, R11 ;  /* 0x00000008ff087819 */ /* 0x000fe4000001160b */
[----:B------:R-:W-:Y:S01]  /*40bd0*/  PRMT R11, R11, 0x3340, R12 ;  /* 0x000033400b0b7816 */ /* 0x000fe2000000000c */
[----:B------:R-:W-:Y:S04]  /*40be0*/  STL [R1+0x7ac], R14 ;  /* 0x0007ac0e01007387 */ /* 0x000fe80000100800 */
[----:B------:R-:W-:Y:S04]  /*40bf0*/  STL [R1+0x7a8], R11 ;  /* 0x0007a80b01007387 */ /* 0x000fe80000100800 */
[----:B------:R-:W2:Y:S04]  /*40c00*/  LDL.LU R41, [R1+0xea0] ;  /* 0x000ea00001297983 */ /* 0x000ea80000300800 */
[----:B------:R-:W2:Y:S04]  /*40c10*/  LDL.LU R39, [R1+0x8d8] ;  /* 0x0008d80001277983 */ /* 0x000ea80000300800 */
[----:B------:R-:W2:Y:S04]  /*40c20*/  LDL.LU R35, [R1+0xe9c] ;  /* 0x000e9c0001237983 */ /* 0x000ea80000300800 */
[----:B------:R0:W-:Y:S01]  /*40c30*/  STL [R1+0x4c0], R13 ;  /* 0x0004c00d01007387 */ /* 0x0001e20000100800 */
[----:B------:R-:W-:-:S03]  /*40c40*/  SHF.R.U32.HI R9, RZ, 0x8, R9 ;  /* 0x00000008ff097819 */ /* 0x000fc60000011609 */
[----:B------:R-:W2:Y:S01]  /*40c50*/  LDL.LU R31, [R1+0x8d4] ;  /* 0x0008d400011f7983 */ /* 0x000ea20000300800 */
[----:B------:R-:W-:Y:S02]  /*40c60*/  LOP3.LUT R10, R10, 0xffff, RZ, 0xc0, !PT ;  /* 0x0000ffff0a0a7812 */ /* 0x000fe400078ec0ff */
[----:B------:R-:W-:Y:S02]  /*40c70*/  LOP3.LUT R9, R9, 0xffff, RZ, 0xc0, !PT ;  /* 0x0000ffff09097812 */ /* 0x000fe400078ec0ff */
[----:B------:R-:W-:Y:S02]  /*40c80*/  SHF.R.U32.HI R12, RZ, 0x8, R12 ;  /* 0x00000008ff0c7819 */ /* 0x000fe4000001160c */
[----:B------:R-:W-:Y:S02]  /*40c90*/  PRMT R23, R10, 0x3340, R9 ;  /* 0x000033400a177816 */ /* 0x000fe40000000009 */
[----:B------:R-:W-:Y:S02]  /*40ca0*/  LOP3.LUT R9, R7, 0xffff, RZ, 0xc0, !PT ;  /* 0x0000ffff07097812 */ /* 0x000fe400078ec0ff */
[----:B------:R-:W-:Y:S01]  /*40cb0*/  LOP3.LUT R8, R8, 0xffff, RZ, 0xc0, !PT ;  /* 0x0000ffff08087812 */ /* 0x000fe200078ec0ff */
[----:B------:R-:W2:Y:S01]  /*40cc0*/  LDL.LU R7, [R1+0x16ec] ;  /* 0x0016ec0001077983 */ /* 0x000ea20000300800 */
[----:B------:R-:W-:-:S04]  /*40cd0*/  LOP3.LUT R12, R12, 0xffff, RZ, 0xc0, !PT ;  /* 0x0000ffff0c0c7812 */ /* 0x000fc800078ec0ff */
        /* <DEDUP_REMOVED lines=10> */
[----:B------:R-:W-:Y:S02]  /*40d80*/  SHF.R.U32.HI R8, RZ, 0x8, R11 ;  /* 0x00000008ff087819 */ /* 0x000fe4000001160b */
[----:B------:R-:W-:Y:S01]  /*40d90*/  PRMT R11, R11, 0x3340, R12 ;  /* 0x000033400b0b7816 */ /* 0x000fe2000000000c */
[----:B------:R-:W-:Y:S04]  /*40da0*/  STL [R1+0x6ac], R14 ;  /* 0x0006ac0e01007387 */ /* 0x000fe80000100800 */
[----:B------:R-:W-:Y:S04]  /*40db0*/  STL [R1+0x6b0], R11 ;  /* 0x0006b00b01007387 */ /* 0x000fe80000100800 */
[----:B------:R-:W3:Y:S04]  /*40dc0*/  LDL.LU R37, [R1+0xb94] ;  /* 0x000b940001257983 */ /* 0x000ee80000300800 */
[----:B------:R-:W4:Y:S04]  /*40dd0*/  LDL.LU R33, [R1+0xea4] ;  /* 0x000ea40001217983 */ /* 0x000f280000300800 */
        /* <DEDUP_REMOVED lines=24> */
[----:B------:R-:W-:Y:S02]  /*40f60*/  SHF.R.U32.HI R9, RZ, 0x8, R9 ;  /* 0x00000008ff097819 */ /* 0x000fe40000011609 */
[----:B------:R-:W-:Y:S01]  /*40f70*/  PRMT R11, R11, 0x3340, R12 ;  /* 0x000033400b0b7816 */ /* 0x000fe2000000000c */
[----:B------:R-:W-:Y:S01]  /*40f80*/  STL [R1+0x694], R14 ;  /* 0x0006940e01007387 */ /* 0x000fe20000100800 */
[----:B------:R-:W-:-:S02]  /*40f90*/  LOP3.LUT R10, R10, 0xffff, RZ, 0xc0, !PT ;  /* 0x0000ffff0a0a7812 */ /* 0x000fc400078ec0ff */
[----:B------:R-:W-:Y:S01]  /*40fa0*/  LOP3.LUT R9, R9, 0xffff, RZ, 0xc0, !PT ;  /* 0x0000ffff09097812 */ /* 0x000fe200078ec0ff */
[----:B------:R-:W-:Y:S04]  /*40fb0*/  STL [R1+0x690], R11 ;  /* 0x0006900b01007387 */ /* 0x000fe80000100800 */
[----:B------:R-:W2:Y:S01]  /*40fc0*/  LDL.LU R39, [R1+0xea8] ;  /* 0x000ea80001277983 */ /* 0x000ea20000300800 */
[----:B------:R-:W-:-:S03]  /*40fd0*/  PRMT R19, R10, 0x3340, R9 ;  /* 0x000033400a137816 */ /* 0x000fc60000000009 */
[----:B------:R-:W2:Y:S01]  /*40fe0*/  LDL.LU R35, [R1+0x8e0] ;  /* 0x0008e00001237983 */ /* 0x000ea20000300800 */
[----:B------:R-:W-:-:S03]  /*40ff0*/  LOP3.LUT R9, R7, 0xffff, RZ, 0xc0, !PT ;  /* 0x0000ffff07097812 */ /* 0x000fc600078ec0ff */
[----:B------:R-:W2:Y:S04]  /*41000*/  LDL.LU R31, [R1+0xba8] ;  /* 0x000ba800011f7983 */ /* 0x000ea80000300800 */
[----:B------:R0:W-:Y:S04]  /*41010*/  STL [R1+0x4a8], R13 ;  /* 0x0004a80d01007387 */ /* 0x0001e80000100800 */
[----:B------:R-:W2:Y:S01]  /*41020*/  LDL.LU R7, [R1+0x16e4] ;  /* 0x0016e40001077983 */ /* 0x000ea20000300800 */
[----:B------:R-:W-:Y:S02]  /*41030*/  SHF.R.U32.HI R12, RZ, 0x8, R12 ;  /* 0x00000008ff0c7819 */ /* 0x000fe4000001160c */
[----:B------:R-:W-:-:S02]  /*41040*/  LOP3.LUT R8, R8, 0xffff, RZ, 0xc0, !PT ;  /* 0x0000ffff08087812 */ /* 0x000fc400078ec0ff */
[----:B------:R-:W-:-:S04]  /*41050*/  LOP3.LUT R12, R12, 0xffff, RZ, 0xc0, !PT ;  /* 0x0000ffff0c0c7812 */ /* 0x000fc800078ec0ff */
[----:B------:R-:W-:Y:S01]  /*41060*/  PRMT R18, R8, 0x3340, R12 ;  /* 0x0000334008127816 */ /* 0x000fe2000000000c */
[----:B0-----:R-:W-:Y:S01]  /*41070*/  VIADD R13, R13, UR5 ;  /* 0x000000050d0d7c36 */ /* 0x001fe20008000000 */
[----:B------:R-:W-:-:S04]  /*41080*/  ULDC UR5, c[0x0][0x248] ;  /* 0x0000920000057ab9 */ /* 0x000fc80000000800 */
[----:B------:R0:W-:Y:S01]  /*41090*/  STL [R1+0x4ac], R13 ;  /* 0x0004ac0d01007387 */ /* 0x0001e20000100800 */
[----:B---3--:R-:W-:Y:S02]  /*410a0*/  LOP3.LUT R8, R37, 0xffff, RZ, 0xc0, !PT ;  /* 0x0000ffff25087812 */ /* 0x008fe400078ec0ff */
[----:B----4-:R-:W-:Y:S02]  /*410b0*/  LOP3.LUT R11, R33, 0xffff, RZ, 0xc0, !PT ;  /* 0x0000ffff210b7812 */ /* 0x010fe400078ec0ff */
[----:B------:R-:W-:Y:S02]  /*410c0*/  SHF.R.U32.HI R10, RZ, 0x8, R8 ;  /* 0x00000008ff0a7819 */ /* 0x000fe40000011608 */
[----:B------:R-:W-:Y:S02]  /*410d0*/  LOP3.LUT R12, R30, 0xffff, RZ, 0xc0, !PT ;  /* 0x0000ffff1e0c7812 */ /* 0x000fe400078ec0ff */
[----:B------:R-:W-:Y:S02]  /*410e0*/  PRMT R14, R8, 0x3340, R9 ;  /* 0x00003340080e7816 */ /* 0x000fe40000000009 */
[----:B------:R-:W-:-:S02]  /*410f0*/  SHF.R.U32.HI R8, RZ, 0x8, R11 ;  /* 0x00000008ff087819 */ /* 0x000fc4000001160b */
[----:B------:R-:W-:Y:S01]  /*41100*/  PRMT R11, R11, 0x3340, R12 ;  /* 0x000033400b0b7816 */ /* 0x000fe2000000000c */
[----:B------:R1:W-:Y:S04]  /*41110*/  STL [R1+0x498], R14 ;  /* 0x0004980e01007387 */ /* 0x0003e80000100800 */
[----:B------:R-:W-:Y:S04]  /*41120*/  STL [R1+0x38c], R11 ;  /* 0x00038c0b01007387 */ /* 0x000fe80000100800 */
[----:B------:R-:W3:Y:S04]  /*41130*/  LDL.LU R37, [R1+0xbb0] ;  /* 0x000bb00001257983 */ /* 0x000ee80000300800 */
[----:B------:R-:W4:Y:S04]  /*41140*/  LDL.LU R33, [R1+0xeac] ;  /* 0x000eac0001217983 */ /* 0x000f280000300800 */
[----:B------:R-:W4:Y:S01]  /*41150*/  LDL.LU R30, [R1+0x8e4] ;  /* 0x0008e400011e7983 */ /* 0x000f220000300800 */
[----:B------:R-:W-:-:S02]  /*41160*/  SHF.R.U32.HI R9, RZ, 0x8, R9 ;  /* 0x00000008ff097819 */ /* 0x000fc40000011609 */
[----:B------:R-:W-:Y:S01]  /*41170*/  SHF.R.U32.HI R12, RZ, 0x8, R12 ;  /* 0x00000008ff0c7819 */ /* 0x000fe2000001160c */
[----:B0-----:R-:W-:Y:S01]  /*41180*/  VIADD R13, R13, UR5 ;  /* 0x000000050d0d7c36 */ /* 0x001fe20008000000 */
[----:B------:R-:W-:Y:S01]  /*41190*/  LOP3.LUT R10, R10, 0xffff, RZ, 0xc0, !PT ;  /* 0x0000ffff0a0a7812 */ /* 0x000fe200078ec0ff */
[----:B------:R-:W-:Y:S01]  /*411a0*/  ULDC UR5, c[0x0][0x248] ;  /* 0x0000920000057ab9 */ /* 0x000fe20000000800 */
[----:B------:R-:W-:Y:S02]  /*411b0*/  LOP3.LUT R9, R9, 0xffff, RZ, 0xc0, !PT ;  /* 0x0000ffff09097812 */ /* 0x000fe400078ec0ff */
[----:B------:R-:W-:Y:S02]  /*411c0*/  LOP3.LUT R8, R8, 0xffff, RZ, 0xc0, !PT ;  /* 0x0000ffff08087812 */ /* 0x000fe400078ec0ff */
[----:B------:R-:W-:Y:S02]  /*411d0*/  LOP3.LUT R12, R12, 0xffff, RZ, 0xc0, !PT ;  /* 0x0000ffff0c0c7812 */ /* 0x000fe400078ec0ff */
[----:B------:R-:W-:Y:S01]  /*411e0*/  PRMT R17, R10, 0x3340, R9 ;  /* 0x000033400a117816 */ /* 0x000fe20000000009 */
[----:B------:R-:W-:Y:S01]  /*411f0*/  STL [R1+0x49c], R13 ;  /* 0x00049c0d01007387 */ /* 0x000fe20000100800 */
[----:B------:R-:W-:Y:S01]  /*41200*/  PRMT R8, R8, 0x3340, R12 ;  /* 0x0000334008087816 */ /* 0x000fe2000000000c */
[----:B-1----:R-:W-:Y:S01]  /*41210*/  VIADD R14, R13, UR5 ;  /* 0x000000050d0e7c36 */ /* 0x002fe20008000000 */
[----:B------:R-:W-:-:S04]  /*41220*/  ULDC UR5, c[0x0][0x248] ;  /* 0x0000920000057ab9 */ /* 0x000fc80000000800 */
[----:B------:R0:W-:Y:S02]  /*41230*/  STL [R1+0x4a4], R14 ;  /* 0x0004a40e01007387 */ /* 0x0001e40000100800 */
[----:B0-----:R-:W-:Y:S01]  /*41240*/  VIADD R14, R14, UR5 ;  /* 0x000000050e0e7c36 */ /* 0x001fe20008000000 */
[----:B------:R-:W-:-:S03]  /*41250*/  ULDC UR5, c[0x0][0x248] ;  /* 0x0000920000057ab9 */ /* 0x000fc60000000800 */
[----:B------:R-:W-:Y:S01]  /*41260*/  VIADD R16, R14, UR5 ;  /* 0x000000050e107c36 */ /* 0x000fe20008000000 */
[----:B------:R-:W-:Y:S01]  /*41270*/  ULDC UR5, c[0x0][0x248] ;  /* 0x0000920000057ab9 */ /* 0x000fe20000000800 */
[----:B--2---:R-:W-:Y:S02]  /*41280*/  LOP3.LUT R9, R39, 0xffff, RZ, 0xc0, !PT ;  /* 0x0000ffff27097812 */ /* 0x004fe400078ec0ff */
[----:B------:R-:W-:Y:S02]  /*41290*/  LOP3.LUT R10, R35, 0xffff, RZ, 0xc0, !PT ;  /* 0x0000ffff230a7812 */ /* 0x000fe400078ec0ff */
[----:B------:R-:W-:Y:S02]  /*412a0*/  LOP3.LUT R12, R31, 0xffff, RZ, 0xc0, !PT ;  /* 0x0000ffff1f0c7812 */ /* 0x000fe400078ec0ff */
[----:B------:R-:W-:Y:S02]  /*412b0*/  SHF.R.U32.HI R11, RZ, 0x8, R9 ;  /* 0x00000008ff0b7819 */ /* 0x000fe40000011609 */
[----:B------:R-:W-:-:S02]  /*412c0*/  PRMT R15, R9, 0x3340, R10 ;  /* 0x00003340090f7816 */ /* 0x000fc4000000000a */
[----:B------:R-:W-:Y:S02]  /*412d0*/  LOP3.LUT R13, R7, 0xffff, RZ, 0xc0, !PT ;  /* 0x0000ffff070d7812 */ /* 0x000fe400078ec0ff */
[----:B------:R-:W-:Y:S01]  /*412e0*/  SHF.R.U32.HI R9, RZ, 0x8, R12 ;  /* 0x00000008ff097819 */ /* 0x000fe2000001160c */
[----:B------:R-:W2:Y:S01]  /*412f0*/  LDL.LU R7, [R1+0x16e0] ;  /* 0x0016e00001077983 */ /* 0x000ea20000300800 */
[--C-:B------:R-:W-:Y:S02]  /*41300*/  PRMT R12, R12, 0x3340, R13.reuse ;  /* 0x000033400c0c7816 */ /* 0x100fe4000000000d */
[----:B------:R-:W-:Y:S02]  /*41310*/  SHF.R.U32.HI R10, RZ, 0x8, R10 ;  /* 0x00000008ff0a7819 */ /* 0x000fe4000001160a */
[----:B------:R-:W-:Y:S01]  /*41320*/  SHF.R.U32.HI R13, RZ, 0x8, R13 ;  /* 0x00000008ff0d7819 */ /* 0x000fe2000001160d */
[----:B------:R-:W-:Y:S01]  /*41330*/  STL [R1+0x364], R15 ;  /* 0x0003640f01007387 */ /* 0x000fe20000100800 */
[----:B------:R-:W-:-:S02]  /*41340*/  LOP3.LUT R11, R11, 0xffff, RZ, 0xc0, !PT ;  /* 0x0000ffff0b0b7812 */ /* 0x000fc400078ec0ff */
[----:B------:R-:W-:Y:S01]  /*41350*/  LOP3.LUT R10, R10, 0xffff, RZ, 0xc0, !PT ;  /* 0x0000ffff0a0a7812 */ /* 0x000fe200078ec0ff */
[----:B------:R0:W-:Y:S01]  /*41360*/  STL [R1+0x354], R12 ;  /* 0x0003540c01007387 */ /* 0x0001e20000100800 */
[----:B------:R-:W-:-:S03]  /*41370*/  LOP3.LUT R13, R13, 0xffff, RZ, 0xc0, !PT ;  /* 0x0000ffff0d0d7812 */ /* 0x000fc600078ec0ff */
[----:B------:R-:W2:Y:S04]  /*41380*/  LDL.LU R39, [R1+0xeb0] ;  /* 0x000eb00001277983 */ /* 0x000ea80000300800 */
[----:B------:R-:W2:Y:S01]  /*41390*/  LDL.LU R35, [R1+0x8e8] ;  /* 0x0008e80001237983 */ /* 0x000ea20000300800 */
[----:B0-----:R-:W-:Y:S02]  /*413a0*/  LOP3.LUT R12, R9, 0xffff, RZ, 0xc0, !PT ;  /* 0x0000ffff090c7812 */ /* 0x001fe400078ec0ff */
[----:B------:R-:W-:Y:S01]  /*413b0*/  PRMT R9, R11, 0x3340, R10 ;  /* 0x000033400b097816 */ /* 0x000fe2000000000a */
[----:B------:R-:W2:Y:S01]  /*413c0*/  LDL.LU R31, [R1+0xbcc] ;  /* 0x000bcc00011f7983 */ /* 0x000ea20000300800 */
[----:B------:R-:W-:Y:S02]  /*413d0*/  PRMT R10, R12, 0x3340, R13 ;  /* 0x000033400c0a7816 */ /* 0x000fe4000000000d */
[----:B------:R-:W-:Y:S01]  /*413e0*/  LOP3.LUT R12, R0, 0xffff, RZ, 0xc0, !PT ;  /* 0x0000ffff000c7812 */ /* 0x000fe200078ec0ff */
[----:B------:R4:W-:Y:S04]  /*413f0*/  STL [R1+0x490], R14 ;  /* 0x0004900e01007387 */ /* 0x0009e80000100800 */
[----:B------:R-:W2:Y:S04]  /*41400*/  LDL.LU R0, [R1+0x16dc] ;  /* 0x0016dc0001007983 */ /* 0x000ea80000300800 */
[----:B------:R0:W-:Y:S01]  /*41410*/  STL [R1+0x494], R16 ;  /* 0x0004941001007387 */ /* 0x0001e20000100800 */
[----:B---3--:R-:W-:-:S02]  /*41420*/  LOP3.LUT R11, R37, 0xffff, RZ, 0xc0, !PT ;  /* 0x0000ffff250b7812 */ /* 0x008fc400078ec0ff */
[----:B----4-:R-:W-:Y:S02]  /*41430*/  LOP3.LUT R14, R33, 0xffff, RZ, 0xc0, !PT ;  /* 0x0000ffff210e7812 */ /* 0x010fe400078ec0ff */
[----:B------:R-:W-:Y:S02]  /*41440*/  SHF.R.U32.HI R13, RZ, 0x8, R11 ;  /* 0x00000008ff0d7819 */ /* 0x000fe4000001160b */
[----:B------:R-:W-:Y:S02]  /*41450*/  LOP3.LUT R15, R30, 0xffff, RZ, 0xc0, !PT ;  /* 0x0000ffff1e0f7812 */ /* 0x000fe400078ec0ff */
[----:B------:R-:W-:Y:S02]  /*41460*/  PRMT R24, R11, 0x3340, R12 ;  /* 0x000033400b187816 */ /* 0x000fe4000000000c */
[----:B------:R-:W-:Y:S02]  /*41470*/  SHF.R.U32.HI R11, RZ, 0x8, R14 ;  /* 0x00000008ff0b7819 */ /* 0x000fe4000001160e */
[----:B------:R-:W-:Y:S01]  /*41480*/  PRMT R14, R14, 0x3340, R15 ;  /* 0x000033400e0e7816 */ /* 0x000fe2000000000f */
[----:B------:R-:W-:Y:S04]  /*41490*/  STL [R1+0x340], R24 ;  /* 0x0003401801007387 */ /* 0x000fe80000100800 */
[----:B------:R1:W-:Y:S04]  /*414a0*/  STL [R1+0x314], R14 ;  /* 0x0003140e01007387 */ /* 0x0003e80000100800 */
[----:B------:R-:W3:Y:S04]  /*414b0*/  LDL.LU R37, [R1+0xbd4] ;  /* 0x000bd40001257983 */ /* 0x000ee80000300800 */
[----:B------:R-:W4:Y:S04]  /*414c0*/  LDL.LU R30, [R1+0xeb4] ;  /* 0x000eb400011e7983 */ /* 0x000f280000300800 */
[----:B------:R-:W4:Y:S01]  /*414d0*/  LDL.LU R33, [R1+0x8ec] ;  /* 0x0008ec0001217983 */ /* 0x000f220000300800 */
[----:B------:R-:W-:-:S02]  /*414e0*/  SHF.R.U32.HI R12, RZ, 0x8, R12 ;  /* 0x00000008ff0c7819 */ /* 0x000fc4000001160c */
[----:B------:R-:W-:Y:S02]  /*414f0*/  SHF.R.U32.HI R15, RZ, 0x8, R15 ;  /* 0x00000008ff0f7819 */ /* 0x000fe4000001160f */
[----:B------:R-:W-:Y:S02]  /*41500*/  LOP3.LUT R13, R13, 0xffff, RZ, 0xc0, !PT ;  /* 0x0000ffff0d0d7812 */ /* 0x000fe400078ec0ff */
[----:B------:R-:W-:Y:S01]  /*41510*/  LOP3.LUT R12, R12, 0xffff, RZ, 0xc0, !PT ;  /* 0x0000ffff0c0c7812 */ /* 0x000fe200078ec0ff */
[----:B0-----:R-:W-:Y:S01]  /*41520*/  VIADD R16, R16, UR5 ;  /* 0x0000000510107c36 */ /* 0x001fe20008000000 */
[----:B-1----:R-:W-:Y:S01]  /*41530*/  LOP3.LUT R14, R11, 0xffff, RZ, 0xc0, !PT ;  /* 0x0000ffff0b0e7812 */ /* 0x002fe200078ec0ff */
[----:B------:R-:W-:Y:S01]  /*41540*/  ULDC UR5, c[0x0][0x248] ;  /* 0x0000920000057ab9 */ /* 0x000fe20000000800 */
[----:B------:R-:W-:Y:S02]  /*41550*/  LOP3.LUT R15, R15, 0xffff, RZ, 0xc0, !PT ;  /* 0x0000ffff0f0f7812 */ /* 0x000fe400078ec0ff */
[----:B------:R-:W-:-:S02]  /*41560*/  PRMT R11, R13, 0x3340, R12 ;  /* 0x000033400d0b7816 */ /* 0x000fc4000000000c */
[----:B------:R-:W-:Y:S01]  /*41570*/  PRMT R12, R14, 0x3340, R15 ;  /* 0x000033400e0c7816 */ /* 0x000fe2000000000f */
[----:B------:R-:W-:Y:S01]  /*41580*/  STL [R1+0x484], R16 ;  /* 0x0004841001007387 */ /* 0x000fe20000100800 */
[----:B------:R-:W-:Y:S01]  /*41590*/  VIADD R29, R16, UR5 ;  /* 0x00000005101d7c36 */ /* 0x000fe20008000000 */
        /* <DEDUP_REMOVED lines=8> */
[----:B------:R-:W-:Y:S02]  /*41620*/  SHF.R.U32.HI R15, RZ, 0x8, R13 ;  /* 0x00000008ff0f7819 */ /* 0x000fe4000001160d */
[----:B------:R-:W-:Y:S02]  /*41630*/  LOP3.LUT R16, R31, 0xffff, RZ, 0xc0, !PT ;  /* 0x0000ffff1f107812 */ /* 0x000fe400078ec0ff */
[----:B------:R-:W-:-:S02]  /*41640*/  PRMT R31, R13, 0x3340, R14 ;  /* 0x000033400d1f7816 */ /* 0x000fc4000000000e */
[----:B------:R-:W-:Y:S02]  /*41650*/  SHF.R.U32.HI R13, RZ, 0x8, R16 ;  /* 0x00000008ff0d7819 */ /* 0x000fe40000011610 */
[----:B------:R-:W-:Y:S02]  /*41660*/  LOP3.LUT R24, R0, 0xffff, RZ, 0xc0, !PT ;  /* 0x0000ffff00187812 */ /* 0x000fe400078ec0ff */
[----:B------:R-:W2:Y:S02]  /*41670*/  LDL.LU R0, [R1+0x16d8] ;  /* 0x0016d80001007983 */ /* 0x000ea40000300800 */
[----:B------:R-:W-:Y:S02]  /*41680*/  PRMT R16, R16, 0x3340, R24 ;  /* 0x0000334010107816 */ /* 0x000fe40000000018 */
[----:B------:R0:W-:Y:S01]  /*41690*/  STL [R1+0x2ec], R31 ;  /* 0x0002ec1f01007387 */ /* 0x0001e20000100800 */
[----:B------:R-:W-:-:S03]  /*416a0*/  SHF.R.U32.HI R14, RZ, 0x8, R14 ;  /* 0x00000008ff0e7819 */ /* 0x000fc6000001160e */
[----:B0-----:R-:W2:Y:S04]  /*416b0*/  LDL.LU R31, [R1+0xeb8] ;  /* 0x000eb800011f7983 */ /* 0x001ea80000300800 */
[----:B------:R-:W2:Y:S04]  /*416c0*/  LDL.LU R39, [R1+0x8f0] ;  /* 0x0008f00001277983 */ /* 0x000ea80000300800 */
[----:B------:R-:W-:Y:S04]  /*416d0*/  STL [R1+0x2e4], R16 ;  /* 0x0002e41001007387 */ /* 0x000fe80000100800 */
[----:B------:R-:W2:Y:S04]  /*416e0*/  LDL.LU R35, [R1+0xbdc] ;  /* 0x000bdc0001237983 */ /* 0x000ea80000300800 */
[----:B------:R0:W-:Y:S01]  /*416f0*/  STL [R1+0x3fc], R29 ;  /* 0x0003fc1d01007387 */ /* 0x0001e20000100800 */
[----:B------:R-:W-:-:S02]  /*41700*/  SHF.R.U32.HI R24, RZ, 0x8, R24 ;  /* 0x00000008ff187819 */ /* 0x000fc40000011618 */
[----:B------:R-:W-:Y:S02]  /*41710*/  LOP3.LUT R15, R15, 0xffff, RZ, 0xc0, !PT ;  /* 0x0000ffff0f0f7812 */ /* 0x000fe400078ec0ff */
[----:B0-----:R-:W-:Y:S02]  /*41720*/  LOP3.LUT R29, R7, 0xffff, RZ, 0xc0, !PT ;  /* 0x0000ffff071d7812 */ /* 0x001fe400078ec0ff */
[----:B------:R-:W2:Y:S01]  /*41730*/  LDL.LU R7, [R1+0x16d4] ;  /* 0x0016d40001077983 */ /* 0x000ea20000300800 */
[----:B------:R-:W-:Y:S02]  /*41740*/  LOP3.LUT R14, R14, 0xffff, RZ, 0xc0, !PT ;  /* 0x0000ffff0e0e7812 */ /* 0x000fe400078ec0ff */
[----:B------:R-:W-:Y:S02]  /*41750*/  LOP3.LUT R16, R13, 0xffff, RZ, 0xc0, !PT ;  /* 0x0000ffff0d107812 */ /* 0x000fe400078ec0ff */
[----:B------:R-:W-:Y:S02]  /*41760*/  LOP3.LUT R24, R24, 0xffff, RZ, 0xc0, !PT ;  /* 0x0000ffff18187812 */ /* 0x000fe400078ec0ff */
[----:B------:R-:W-:-:S02]  /*41770*/  PRMT R13, R15, 0x3340, R14 ;  /* 0x000033400f0d7816 */ /* 0x000fc4000000000e */
[----:B------:R-:W-:Y:S02]  /*41780*/  PRMT R14, R16, 0x3340, R24 ;  /* 0x00003340100e7816 */ /* 0x000fe40000000018 */
[----:B---3--:R-:W-:Y:S02]  /*41790*/  LOP3.LUT R24, R37, 0xffff, RZ, 0xc0, !PT ;  /* 0x0000ffff25187812 */ /* 0x008fe400078ec0ff */
[----:B----4-:R-:W-:Y:S02]  /*417a0*/  LOP3.LUT R30, R30, 0xffff, RZ, 0xc0, !PT ;  /* 0x0000ffff1e1e7812 */ /* 0x010fe400078ec0ff */
[----:B------:R-:W-:Y:S02]  /*417b0*/  SHF.R.U32.HI R15, RZ, 0x8, R24 ;  /* 0x00000008ff0f7819 */ /* 0x000fe40000011618 */
[----:B------:R-:W-:Y:S02]  /*417c0*/  LOP3.LUT R16, R33, 0xffff, RZ, 0xc0, !PT ;  /* 0x0000ffff21107812 */ /* 0x000fe400078ec0ff */
[----:B------:R-:W-:-:S02]  /*417d0*/  PRMT R33, R24, 0x3340, R29 ;  /* 0x0000334018217816 */ /* 0x000fc4000000001d */
[----:B------:R-:W-:Y:S01]  /*417e0*/  SHF.R.U32.HI R24, RZ, 0x8, R29 ;  /* 0x00000008ff187819 */ /* 0x000fe2000001161d */
[----:B------:R-:W-:Y:S01]  /*417f0*/  STL [R1+0x480], R32 ;  /* 0x0004802001007387 */ /* 0x000fe20000100800 */
[----:B------:R-:W-:Y:S02]  /*41800*/  SHF.R.U32.HI R29, RZ, 0x8, R30 ;  /* 0x00000008ff1d7819 */ /* 0x000fe4000001161e */
[--C-:B------:R-:W-:Y:S01]  /*41810*/  PRMT R30, R30, 0x3340, R16.reuse ;  /* 0x000033401e1e7816 */ /* 0x100fe20000000010 */
[----:B------:R0:W-:Y:S04]  /*41820*/  STL [R1+0x94], R33 ;  /* 0x0000942101007387 */ /* 0x0001e80000100800 */
[----:B0-----:R-:W3:Y:S04]  /*41830*/  LDL.LU R33, [R1+0xbfc] ;  /* 0x000bfc0001217983 */ /* 0x001ee80000300800 */
[----:B------:R-:W-:Y:S04]  /*41840*/  STL [R1+0x40], R30 ;  /* 0x0000401e01007387 */ /* 0x000fe80000100800 */
[----:B------:R-:W4:Y:S01]  /*41850*/  LDL.LU R37, [R1+0xbe0] ;  /* 0x000be00001257983 */ /* 0x000f220000300800 */
[----:B------:R-:W-:Y:S01]  /*41860*/  SHF.R.U32.HI R16, RZ, 0x8, R16 ;  /* 0x00000008ff107819 */ /* 0x000fe20000011610 */
[----:B------:R-:W-:Y:S01]  /*41870*/  VIADD R32, R32, UR5 ;  /* 0x0000000520207c36 */ /* 0x000fe20008000000 */
[----:B------:R-:W-:Y:S01]  /*41880*/  LOP3.LUT R15, R15, 0xffff, RZ, 0xc0, !PT ;  /* 0x0000ffff0f0f7812 */ /* 0x000fe200078ec0ff */
[----:B------:R-:W-:Y:S01]  /*41890*/  ULDC UR5, c[0x0][0x248] ;  /* 0x0000920000057ab9 */ /* 0x000fe20000000800 */
[----:B------:R-:W-:-:S02]  /*418a0*/  LOP3.LUT R24, R24, 0xffff, RZ, 0xc0, !PT ;  /* 0x0000ffff18187812 */ /* 0x000fc400078ec0ff */
[----:B------:R-:W-:Y:S02]  /*418b0*/  LOP3.LUT R29, R29, 0xffff, RZ, 0xc0, !PT ;  /* 0x0000ffff1d1d7812 */ /* 0x000fe400078ec0ff */
[----:B------:R-:W-:Y:S01]  /*418c0*/  LOP3.LUT R16, R16, 0xffff, RZ, 0xc0, !PT ;  /* 0x0000ffff10107812 */ /* 0x000fe200078ec0ff */
[----:B------:R-:W-:Y:S01]  /*418d0*/  STL [R1+0x3f0], R32 ;  /* 0x0003f02001007387 */ /* 0x000fe20000100800 */
[----:B------:R-:W-:Y:S01]  /*418e0*/  PRMT R15, R15, 0x3340, R24 ;  /* 0x000033400f0f7816 */ /* 0x000fe20000000018 */
[----:B------:R-:W-:Y:S01]  /*418f0*/  VIADD R34, R32, UR5 ;  /* 0x0000000520227c36 */ /* 0x000fe20008000000 */
[----:B------:R-:W-:Y:S01]  /*41900*/  PRMT R29, R29, 0x3340, R16 ;  /* 0x000033401d1d7816 */ /* 0x000fe20000000010 */
[----:B------:R-:W-:-:S03]  /*41910*/  ULDC UR5, c[0x0][0x248] ;  /* 0x0000920000057ab9 */ /* 0x000fc60000000800 */
        /* <DEDUP_REMOVED lines=13> */
[--C-:B------:R-:W-:Y:S02]  /*419f0*/  PRMT R32, R32, 0x3340, R16.reuse ;  /* 0x0000334020207816 */ /* 0x100fe40000000010 */
[----:B------:R0:W-:Y:S04]  /*41a00*/  STL [R1+0x44], R35 ;  /* 0x0000442301007387 */ /* 0x0001e80000100800 */
[----:B------:R-:W2:Y:S01]  /*41a10*/  LDL.LU R41, [R1+0xbf4] ;  /* 0x000bf40001297983 */ /* 0x000ea20000300800 */
[----:B------:R-:W-:-:S03]  /*41a20*/  SHF.R.U32.HI R16, RZ, 0x8, R16 ;  /* 0x00000008ff107819 */ /* 0x000fc60000011610 */
[----:B------:R-:W-:Y:S04]  /*41a30*/  STL [R1+0x48], R32 ;  /* 0x0000482001007387 */ /* 0x000fe80000100800 */
[----:B0-----:R-:W2:Y:S01]  /*41a40*/  LDL.LU R35, [R1+0xbe8] ;  /* 0x000be80001237983 */ /* 0x001ea20000300800 */
[----:B------:R-:W-:Y:S02]  /*41a50*/  SHF.R.U32.HI R24, RZ, 0x8, R24 ;  /* 0x00000008ff187819 */ /* 0x000fe40000011618 */
[----:B------:R-:W-:Y:S02]  /*41a60*/  LOP3.LUT R31, R31, 0xffff, RZ, 0xc0, !PT ;  /* 0x0000ffff1f1f7812 */ /* 0x000fe400078ec0ff */
[----:B------:R-:W-:Y:S02]  /*41a70*/  LOP3.LUT R16, R16, 0xffff, RZ, 0xc0, !PT ;  /* 0x0000ffff10107812 */ /* 0x000fe400078ec0ff */
[----:B------:R-:W-:-:S02]  /*41a80*/  LOP3.LUT R30, R30, 0xffff, RZ, 0xc0, !PT ;  /* 0x0000ffff1e1e7812 */ /* 0x000fc400078ec0ff */
[----:B------:R-:W-:Y:S02]  /*41a90*/  LOP3.LUT R24, R24, 0xffff, RZ, 0xc0, !PT ;  /* 0x0000ffff18187812 */ /* 0x000fe400078ec0ff */
[----:B------:R-:W-:Y:S02]  /*41aa0*/  PRMT R31, R31, 0x3340, R16 ;  /* 0x000033401f1f7816 */ /* 0x000fe40000000010 */
[----:B------:R-:W-:Y:S01]  /*41ab0*/  PRMT R30, R30, 0x3340, R24 ;  /* 0x000033401e1e7816 */ /* 0x000fe20000000018 */
[----:B------:R0:W-:Y:S01]  /*41ac0*/  STL [R1+0x3e4], R34 ;  /* 0x0003e42201007387 */ /* 0x0001e20000100800 */
[----:B---3--:R-:W-:Y:S02]  /*41ad0*/  LOP3.LUT R16, R33, 0xffff, RZ, 0xc0, !PT ;  /* 0x0000ffff21107812 */ /* 0x008fe400078ec0ff */
[----:B------:R-:W-:Y:S02]  /*41ae0*/  LOP3.LUT R33, R0, 0xffff, RZ, 0xc0, !PT ;  /* 0x0000ffff00217812 */ /* 0x000fe400078ec0ff */
[----:B------:R-:W3:Y:S01]  /*41af0*/  LDL.LU R0, [R1+0x16cc] ;  /* 0x0016cc0001007983 */ /* 0x000ee20000300800 */
[----:B0-----:R-:W-:-:S02]  /*41b00*/  LOP3.LUT R34, R6, 0xffff, RZ, 0xc0, !PT ;  /* 0x0000ffff06227812 */ /* 0x001fc400078ec0ff */
[----:B----4-:R-:W-:Y:S02]  /*41b10*/  LOP3.LUT R24, R37, 0xffff, RZ, 0xc0, !PT ;  /* 0x0000ffff25187812 */ /* 0x010fe400078ec0ff */
[----:B------:R-:W-:Y:S01]  /*41b20*/  PRMT R37, R16, 0x3340, R33 ;  /* 0x0000334010257816 */ /* 0x000fe20000000021 */
[----:B------:R-:W-:Y:S04]  /*41b30*/  STL [R1+0x3e8], R36 ;  /* 0x0003e82401007387 */ /* 0x000fe80000100800 */
[----:B------:R-:W4:Y:S04]  /*41b40*/  LDL.LU R6, [R1+0x16c8] ;  /* 0x0016c80001067983 */ /* 0x000f280000300800 */
[----:B------:R0:W-:Y:S04]  /*41b50*/  STL [R1+0x4c], R37 ;  /* 0x00004c2501007387 */ /* 0x0001e80000100800 */
[----:B------:R-:W3:Y:S01]  /*41b60*/  LDL.LU R43, [R1+0xbf8] ;  /* 0x000bf800012b7983 */ /* 0x000ee20000300800 */
[----:B0-----:R-:W-:-:S05]  /*41b70*/  PRMT R37, R24, 0x3340, R34 ;  /* 0x0000334018257816 */ /* 0x001fca0000000022 */
[----:B------:R0:W-:Y:S04]  /*41b80*/  STL [R1+0x80], R37 ;  /* 0x0000802501007387 */ /* 0x0001e80000100800 */
[----:B0-----:R-:W4:Y:S01]  /*41b90*/  LDL.LU R37, [R1+0xbec] ;  /* 0x000bec0001257983 */ /* 0x001f220000300800 */
[----:B------:R-:W-:Y:S02]  /*41ba0*/  SHF.R.U32.HI R32, RZ, 0x8, R16 ;  /* 0x00000008ff207819 */ /* 0x000fe40000011610 */
[----:B------:R-:W-:Y:S02]  /*41bb0*/  SHF.R.U32.HI R16, RZ, 0x8, R24 ;  /* 0x00000008ff107819 */ /* 0x000fe40000011618 */
[----:B------:R-:W-:Y:S02]  /*41bc0*/  SHF.R.U32.HI R33, RZ, 0x8, R33 ;  /* 0x00000008ff217819 */ /* 0x000fe40000011621 */
[----:B------:R-:W-:Y:S01]  /*41bd0*/  SHF.R.U32.HI R24, RZ, 0x8, R34 ;  /* 0x00000008ff187819 */ /* 0x000fe20000011622 */
[----:B------:R-:W-:Y:S01]  /*41be0*/  VIADD R36, R36, UR5 ;  /* 0x0000000524247c36 */ /* 0x000fe20008000000 */
[----:B------:R-:W-:Y:S01]  /*41bf0*/  LOP3.LUT R32, R32, 0xffff, RZ, 0xc0, !PT ;  /* 0x0000ffff20207812 */ /* 0x000fe200078ec0ff */
[----:B------:R-:W-:Y:S01]  /*41c00*/  ULDC UR5, c[0x0][0x248] ;  /* 0x0000920000057ab9 */ /* 0x000fe20000000800 */
[----:B------:R-:W-:-:S02]  /*41c10*/  LOP3.LUT R33, R33, 0xffff, RZ, 0xc0, !PT ;  /* 0x0000ffff21217812 */ /* 0x000fc400078ec0ff */
[----:B------:R-:W-:Y:S02]  /*41c20*/  LOP3.LUT R16, R16, 0xffff, RZ, 0xc0, !PT ;  /* 0x0000ffff10107812 */ /* 0x000fe400078ec0ff */
[----:B------:R-:W-:Y:S02]  /*41c30*/  LOP3.LUT R24, R24, 0xffff, RZ, 0xc0, !PT ;  /* 0x0000ffff18187812 */ /* 0x000fe400078ec0ff */
[----:B------:R-:W-:Y:S02]  /*41c40*/  PRMT R32, R32, 0x3340, R33 ;  /* 0x0000334020207816 */ /* 0x000fe40000000021 */
[----:B------:R-:W-:Y:S01]  /*41c50*/  PRMT R16, R16, 0x3340, R24 ;  /* 0x0000334010107816 */ /* 0x000fe20000000018 */
[----:B------:R0:W-:Y:S01]  /*41c60*/  STL [R1+0x3dc], R36 ;  /* 0x0003dc2401007387 */ /* 0x0001e20000100800 */
[----:B------:R-:W-:Y:S01]  /*41c70*/  LOP3.LUT R33, R5, 0xffff, RZ, 0xc0, !PT ;  /* 0x0000ffff05217812 */ /* 0x000fe200078ec0ff */
[----:B------:R-:W-:Y:S01]  /*41c80*/  VIADD R39, R36, UR5 ;  /* 0x0000000524277c36 */ /* 0x000fe20008000000 */
[----:B------:R-:W-:Y:S01]  /*41c90*/  F2FP.SATFINITE.E5M2.F32.PACK_AB_MERGE_C R46, R47, R46, RZ ;  /* 0x0000002e2f2e723e */ /* 0x000fe200048060ff */
[----:B------:R-:W4:Y:S01]  /*41ca0*/  LDL.LU R5, [R1+0x16c4] ;  /* 0x0016c40001057983 */ /* 0x000f220000300800 */
[----:B------:R-:W-:Y:S01]  /*41cb0*/  ULDC UR5, c[0x0][0x248] ;  /* 0x0000920000057ab9 */ /* 0x000fe20000000800 */
[----:B0-----:R-:W-:-:S02]  /*41cc0*/  LOP3.LUT R36, R238, 0xffff, RZ, 0xc0, !PT ;  /* 0x0000ffffee247812 */ /* 0x001fc400078ec0ff */
[----:B------:R0:W-:Y:S04]  /*41cd0*/  STL [R1+0x3e0], R39 ;  /* 0x0003e02701007387 */ /* 0x0001e80000100800 */
[----:B------:R-:W4:Y:S01]  /*41ce0*/  LDL.LU R238, [R1+0x16c0] ;  /* 0x0016c00001ee7983 */ /* 0x000f220000300800 */
[----:B0-----:R-:W-:Y:S01]  /*41cf0*/  VIADD R39, R39, UR5 ;  /* 0x0000000527277c36 */ /* 0x001fe20008000000 */
[----:B------:R-:W-:Y:S01]  /*41d00*/  ULDC UR5, c[0x0][0x248] ;  /* 0x0000920000057ab9 */ /* 0x000fe20000000800 */
[----:B--2---:R-:W-:-:S04]  /*41d10*/  LOP3.LUT R24, R41, 0xffff, RZ, 0xc0, !PT ;  /* 0x0000ffff29187812 */ /* 0x004fc800078ec0ff */
[----:B------:R-:W-:Y:S02]  /*41d20*/  SHF.R.U32.HI R34, RZ, 0x8, R24 ;  /* 0x00000008ff227819 */ /* 0x000fe40000011618 */
[----:B------:R-:W-:Y:S02]  /*41d30*/  LOP3.LUT R35, R35, 0xffff, RZ, 0xc0, !PT ;  /* 0x0000ffff23237812 */ /* 0x000fe400078ec0ff */
[----:B------:R-:W-:Y:S02]  /*41d40*/  PRMT R40, R24, 0x3340, R33 ;  /* 0x0000334018287816 */ /* 0x000fe40000000021 */
[----:B------:R-:W-:Y:S02]  /*41d50*/  SHF.R.U32.HI R24, RZ, 0x8, R35 ;  /* 0x00000008ff187819 */ /* 0x000fe40000011623 */
[----:B------:R-:W-:Y:S01]  /*41d60*/  PRMT R35, R35, 0x3340, R36 ;  /* 0x0000334023237816 */ /* 0x000fe20000000024 */
[----:B------:R-:W-:Y:S01]  /*41d70*/  STL [R1+0x88], R40 ;  /* 0x0000882801007387 */ /* 0x000fe20000100800 */
[----:B------:R-:W-:-:S02]  /*41d80*/  SHF.R.U32.HI R33, RZ, 0x8, R33 ;  /* 0x00000008ff217819 */ /* 0x000fc40000011621 */
[----:B------:R-:W-:Y:S01]  /*41d90*/  SHF.R.U32.HI R36, RZ, 0x8, R36 ;  /* 0x00000008ff247819 */ /* 0x000fe20000011624 */
[----:B------:R-:W2:Y:S01]  /*41da0*/  LDL.LU R47, [R1+0xce4] ;  /* 0x000ce400012f7983 */ /* 0x000ea20000300800 */
[----:B------:R-:W-:Y:S02]  /*41db0*/  LOP3.LUT R34, R34, 0xffff, RZ, 0xc0, !PT ;  /* 0x0000ffff22227812 */ /* 0x000fe400078ec0ff */
[----:B------:R-:W-:Y:S01]  /*41dc0*/  LOP3.LUT R33, R33, 0xffff, RZ, 0xc0, !PT ;  /* 0x0000ffff21217812 */ /* 0x000fe200078ec0ff */
[----:B------:R0:W-:Y:S01]  /*41dd0*/  STL [R1+0x2f0], R35 ;  /* 0x0002f02301007387 */ /* 0x0001e20000100800 */
[----:B------:R-:W-:-:S03]  /*41de0*/  LOP3.LUT R36, R36, 0xffff, RZ, 0xc0, !PT ;  /* 0x0000ffff24247812 */ /* 0x000fc600078ec0ff */
[----:B------:R-:W2:Y:S01]  /*41df0*/  LDL.LU R41, [R1+0x8f4] ;  /* 0x0008f40001297983 */ /* 0x000ea20000300800 */
[----:B0-----:R-:W-:Y:S02]  /*41e00*/  LOP3.LUT R35, R24, 0xffff, RZ, 0xc0, !PT ;  /* 0x0000ffff18237812 */ /* 0x001fe400078ec0ff */
[----:B------:R-:W-:Y:S02]  /*41e10*/  PRMT R24, R34, 0x3340, R33 ;  /* 0x0000334022187816 */ /* 0x000fe40000000021 */
[----:B------:R-:W-:Y:S01]  /*41e20*/  PRMT R33, R35, 0x3340, R36 ;  /* 0x0000334023217816 */ /* 0x000fe20000000024 */
[----:B------:R0:W-:Y:S01]  /*41e30*/  STL [R1+0x3d0], R39 ;  /* 0x0003d02701007387 */ /* 0x0001e20000100800 */
[----:B------:R-:W-:-:S03]  /*41e40*/  LOP3.LUT R34, R232, 0xffff, RZ, 0xc0, !PT ;  /* 0x0000ffffe8227812 */ /* 0x000fc600078ec0ff */
[----:B------:R3:W-:Y:S04]  /*41e50*/  STL [R1+0xc], R33 ;  /* 0x00000c2101007387 */ /* 0x0007e80000100800 */
[----:B------:R-:W2:Y:S01]  /*41e60*/  LDL.LU R232, [R1+0x16bc] ;  /* 0x0016bc0001e87983 */ /* 0x000ea20000300800 */
[----:B0-----:R-:W-:Y:S01]  /*41e70*/  VIADD R39, R39, UR5 ;  /* 0x0000000527277c36 */ /* 0x001fe20008000000 */
[----:B------:R-:W-:Y:S01]  /*41e80*/  ULDC UR5, c[0x0][0x248] ;  /* 0x0000920000057ab9 */ /* 0x000fe20000000800 */
[----:B---3--:R-:W-:-:S03]  /*41e90*/  LOP3.LUT R33, R43, 0xffff, RZ, 0xc0, !PT ;  /* 0x0000ffff2b217812 */ /* 0x008fc600078ec0ff */
[----:B------:R0:W-:Y:S01]  /*41ea0*/  STL [R1+0x3d4], R39 ;  /* 0x0003d42701007387 */ /* 0x0001e20000100800 */
[----:B------:R-:W-:Y:S02]  /*41eb0*/  PRMT R40, R33, 0x3340, R34 ;  /* 0x0000334021287816 */ /* 0x000fe40000000022 */
[----:B------:R-:W-:Y:S02]  /*41ec0*/  SHF.R.U32.HI R35, RZ, 0x8, R33 ;  /* 0x00000008ff237819 */ /* 0x000fe40000011621 */
[----:B----4-:R-:W-:Y:S02]  /*41ed0*/  LOP3.LUT R36, R37, 0xffff, RZ, 0xc0, !PT ;  /* 0x0000ffff25247812 */ /* 0x010fe400078ec0ff */
[----:B------:R-:W-:Y:S02]  /*41ee0*/  LOP3.LUT R37, R231, 0xffff, RZ, 0xc0, !PT ;  /* 0x0000ffffe7257812 */ /* 0x000fe400078ec0ff */
[----:B------:R-:W3:Y:S04]  /*41ef0*/  LDL.LU R231, [R1+0x16b8] ;  /* 0x0016b80001e77983 */ /* 0x000ee80000300800 */
[----:B------:R-:W-:Y:S01]  /*41f00*/  STL [R1+0x304], R40 ;  /* 0x0003042801007387 */ /* 0x000fe20000100800 */
[----:B------:R-:W-:-:S03]  /*41f10*/  SHF.R.U32.HI R33, RZ, 0x8, R36 ;  /* 0x00000008ff217819 */ /* 0x000fc60000011624 */
[----:B------:R-:W4:Y:S01]  /*41f20*/  LDL.LU R45, [R1+0x908] ;  /* 0x00090800012d7983 */ /* 0x000f220000300800 */
[----:B------:R-:W-:-:S05]  /*41f30*/  PRMT R36, R36, 0x3340, R37 ;  /* 0x0000334024247816 */ /* 0x000fca0000000025 */
[----:B------:R-:W-:Y:S04]  /*41f40*/  STL [R1+0x368], R36 ;  /* 0x0003682401007387 */ /* 0x000fe80000100800 */
        /* <DEDUP_REMOVED lines=8> */
[----:B------:R-:W-:Y:S01]  /*41fd0*/  PRMT R34, R35, 0x3340, R34 ;  /* 0x0000334023227816 */ /* 0x000fe20000000022 */
[----:B------:R-:W-:Y:S01]  /*41fe0*/  ULDC UR5, c[0x0][0x248] ;  /* 0x0000920000057ab9 */ /* 0x000fe20000000800 */
[----:B------:R-:W-:Y:S02]  /*41ff0*/  PRMT R33, R33, 0x3340, R37 ;  /* 0x0000334021217816 */ /* 0x000fe40000000025 */
[----:B------:R0:W-:Y:S04]  /*42000*/  STL [R1+0x3c0], R39 ;  /* 0x0003c02701007387 */ /* 0x0001e80000100800 */
[----:B------:R1:W-:Y:S04]  /*42010*/  STL [R1+0x2c], R34 ;  /* 0x00002c2201007387 */ /* 0x0003e80000100800 */
[----:B------:R-:W-:Y:S01]  /*42020*/  STL [R1+0x3c], R33 ;  /* 0x00003c2101007387 */ /* 0x000fe20000100800 */
[----:B------:R-:W-:Y:S01]  /*42030*/  LOP3.LUT R37, R233, 0xffff, RZ, 0xc0, !PT ;  /* 0x0000ffffe9257812 */ /* 0x000fe200078ec0ff */
[----:B0-----:R-:W-:Y:S01]  /*42040*/  VIADD R39, R39, UR5 ;  /* 0x0000000527277c36 */ /* 0x001fe20008000000 */
[----:B------:R-:W-:Y:S01]  /*42050*/  ULDC UR5, c[0x0][0x248] ;  /* 0x0000920000057ab9 */ /* 0x000fe20000000800 */
[----:B-1----:R-:W-:-:S02]  /*42060*/  LOP3.LUT R34, R230, 0xffff, RZ, 0xc0, !PT ;  /* 0x0000ffffe6227812 */ /* 0x002fc400078ec0ff */
[----:B------:R-:W3:Y:S04]  /*42070*/  LDL.LU R230, [R1+0x16b4] ;  /* 0x0016b40001e67983 */ /* 0x000ee80000300800 */
[----:B------:R0:W-:Y:S04]  /*42080*/  STL [R1+0x3c8], R39 ;  /* 0x0003c82701007387 */ /* 0x0001e80000100800 */
[----:B------:R-:W3:Y:S01]  /*42090*/  LDL.LU R233, [R1+0x16b0] ;  /* 0x0016b00001e97983 */ /* 0x000ee20000300800 */
[----:B0-----:R-:W-:Y:S01]  /*420a0*/  VIADD R39, R39, UR5 ;  /* 0x0000000527277c36 */ /* 0x001fe20008000000 */
[----:B------:R-:W-:Y:S01]  /*420b0*/  ULDC UR5, c[0x0][0x248] ;  /* 0x0000920000057ab9 */ /* 0x000fe20000000800 */
[----:B--2---:R-:W-:-:S04]  /*420c0*/  LOP3.LUT R33, R47, 0xffff, RZ, 0xc0, !PT ;  /* 0x0000ffff2f217812 */ /* 0x004fc800078ec0ff */
[----:B------:R-:W-:Y:S02]  /*420d0*/  PRMT R40, R33, 0x3340, R34 ;  /* 0x0000334021287816 */ /* 0x000fe40000000022 */
[----:B------:R-:W-:Y:S02]  /*420e0*/  LOP3.LUT R36, R41, 0xffff, RZ, 0xc0, !PT ;  /* 0x0000ffff29247812 */ /* 0x000fe400078ec0ff */
[----:B------:R-:W-:Y:S02]  /*420f0*/  SHF.R.U32.HI R35, RZ, 0x8, R33 ;  /* 0x00000008ff237819 */ /* 0x000fe40000011621 */
        /* <DEDUP_REMOVED lines=8> */
[----:B------:R-:W-:Y:S01]  /*42180*/  STL [R1+0x3c4], R36 ;  /* 0x0003c42401007387 */ /* 0x000fe20000100800 */
[----:B------:R-:W-:Y:S02]  /*42190*/  LOP3.LUT R33, R33, 0xffff, RZ, 0xc0, !PT ;  /* 0x0000ffff21217812 */ /* 0x000fe400078ec0ff */
[----:B------:R-:W-:Y:S01]  /*421a0*/  LOP3.LUT R37, R37, 0xffff, RZ, 0xc0, !PT ;  /* 0x0000ffff25257812 */ /* 0x000fe200078ec0ff */
[----:B------:R-:W2:Y:S01]  /*421b0*/  LDL.LU R41, [R1+0x8fc] ;  /* 0x0008fc0001297983 */ /* 0x000ea20000300800 */
[----:B------:R-:W-:-:S02]  /*421c0*/  PRMT R34, R35, 0x3340, R34 ;  /* 0x0000334023227816 */ /* 0x000fc40000000022 */
[----:B------:R-:W-:Y:S01]  /*421d0*/  PRMT R33, R33, 0x3340, R37 ;  /* 0x0000334021217816 */ /* 0x000fe20000000025 */
[----:B------:R0:W-:Y:S04]  /*421e0*/  STL [R1+0x3b4], R39 ;  /* 0x0003b42701007387 */ /* 0x0001e80000100800 */
[----:B------:R1:W-:Y:S04]  /*421f0*/  STL [R1+0x50], R34 ;  /* 0x0000502201007387 */ /* 0x0003e80000100800 */
[----:B------:R4:W-:Y:S01]  /*42200*/  STL [R1+0x54], R33 ;  /* 0x0000542101007387 */ /* 0x0009e20000100800 */
[----:B0-----:R-:W-:Y:S01]  /*42210*/  VIADD R39, R39, UR5 ;  /* 0x0000000527277c36 */ /* 0x001fe20008000000 */
[----:B------:R-:W-:Y:S01]  /*42220*/  LOP3.LUT R37, R3, 0xffff, RZ, 0xc0, !PT ;  /* 0x0000ffff03257812 */ /* 0x000fe200078ec0ff */
[----:B------:R-:W-:Y:S01]  /*42230*/  ULDC UR5, c[0x0][0x248] ;  /* 0x0000920000057ab9 */ /* 0x000fe20000000800 */
[----:B-1----:R-:W-:-:S02]  /*42240*/  LOP3.LUT R34, R229, 0xffff, RZ, 0xc0, !PT ;  /* 0x0000ffffe5227812 */ /* 0x002fc400078ec0ff */
[----:B------:R-:W2:Y:S04]  /*42250*/  LDL.LU R229, [R1+0x16ac] ;  /* 0x0016ac0001e57983 */ /* 0x000ea80000300800 */
[----:B------:R0:W-:Y:S04]  /*42260*/  STL [R1+0x3b8], R39 ;  /* 0x0003b82701007387 */ /* 0x0001e80000100800 */
[----:B------:R-:W2:Y:S01]  /*42270*/  LDL.LU R3, [R1+0x16a8] ;  /* 0x0016a80001037983 */ /* 0x000ea20000300800 */
[----:B----4-:R-:W-:-:S04]  /*42280*/  LOP3.LUT R33, R45, 0xffff, RZ, 0xc0, !PT ;  /* 0x0000ffff2d217812 */ /* 0x010fc800078ec0ff */
[----:B------:R-:W-:-:S05]  /*42290*/  PRMT R40, R33, 0x3340, R34 ;  /* 0x0000334021287816 */ /* 0x000fca0000000022 */
[----:B------:R-:W-:Y:S01]  /*422a0*/  STL [R1+0x3ec], R40 ;  /* 0x0003ec2801007387 */ /* 0x000fe20000100800 */
[----:B---3--:R-:W-:-:S03]  /*422b0*/  LOP3.LUT R36, R43, 0xffff, RZ, 0xc0, !PT ;  /* 0x0000ffff2b247812 */ /* 0x008fc600078ec0ff */
[----:B------:R-:W3:Y:S04]  /*422c0*/  LDL.LU R45, [R1+0x918] ;  /* 0x00091800012d7983 */ /* 0x000ee80000300800 */
[----:B------:R-:W4:Y:S01]  /*422d0*/  LDL.LU R43, [R1+0x900] ;  /* 0x00090000012b7983 */ /* 0x000f220000300800 */
[----:B------:R-:W-:Y:S02]  /*422e0*/  SHF.R.U32.HI R35, RZ, 0x8, R33 ;  /* 0x00000008ff237819 */ /* 0x000fe40000011621 */
[----:B------:R-:W-:Y:S02]  /*422f0*/  SHF.R.U32.HI R34, RZ, 0x8, R34 ;  /* 0x00000008ff227819 */ /* 0x000fe40000011622 */
[----:B------:R-:W-:Y:S02]  /*42300*/  SHF.R.U32.HI R33, RZ, 0x8, R36 ;  /* 0x00000008ff217819 */ /* 0x000fe40000011624 */
[----:B------:R-:W-:-:S02]  /*42310*/  PRMT R36, R36, 0x3340, R37 ;  /* 0x0000334024247816 */ /* 0x000fc40000000025 */
[----:B------:R-:W-:Y:S02]  /*42320*/  SHF.R.U32.HI R37, RZ, 0x8, R37 ;  /* 0x00000008ff257819 */ /* 0x000fe40000011625 */
[----:B------:R-:W-:Y:S02]  /*42330*/  LOP3.LUT R35, R35, 0xffff, RZ, 0xc0, !PT ;  /* 0x0000ffff23237812 */ /* 0x000fe400078ec0ff */
[----:B------:R-:W-:Y:S02]  /*42340*/  LOP3.LUT R34, R34, 0xffff, RZ, 0xc0, !PT ;  /* 0x0000ffff22227812 */ /* 0x000fe400078ec0ff */
[----:B------:R-:W-:Y:S02]  /*42350*/  LOP3.LUT R33, R33, 0xffff, RZ, 0xc0, !PT ;  /* 0x0000ffff21217812 */ /* 0x000fe400078ec0ff */
[----:B------:R-:W-:Y:S01]  /*42360*/  LOP3.LUT R37, R37, 0xffff, RZ, 0xc0, !PT ;  /* 0x0000ffff25257812 */ /* 0x000fe200078ec0ff */
[----:B0-----:R-:W-:Y:S01]  /*42370*/  VIADD R39, R39, UR5 ;  /* 0x0000000527277c36 */ /* 0x001fe20008000000 */
[----:B------:R-:W-:Y:S01]  /*42380*/  PRMT R34, R35, 0x3340, R34 ;  /* 0x0000334023227816 */ /* 0x000fe20000000022 */
[----:B------:R-:W-:Y:S01]  /*42390*/  STL [R1+0x4b4], R36 ;  /* 0x0004b42401007387 */ /* 0x000fe20000100800 */
[----:B------:R-:W-:Y:S01]  /*423a0*/  PRMT R33, R33, 0x3340, R37 ;  /* 0x0000334021217816 */ /* 0x000fe20000000025 */
[----:B------:R-:W-:-:S02]  /*423b0*/  ULDC UR5, c[0x0][0x248] ;  /* 0x0000920000057ab9 */ /* 0x000fc40000000800 */
[----:B------:R0:W-:Y:S04]  /*423c0*/  STL [R1+0x58], R34 ;  /* 0x0000582201007387 */ /* 0x0001e80000100800 */
[----:B------:R1:W-:Y:S04]  /*423d0*/  STL [R1+0x3ac], R39 ;  /* 0x0003ac2701007387 */ /* 0x0003e80000100800 */
[----:B------:R-:W-:Y:S01]  /*423e0*/  STL [R1+0x5c], R33 ;  /* 0x00005c2101007387 */ /* 0x000fe20000100800 */
[----:B0-----:R-:W-:Y:S02]  /*423f0*/  LOP3.LUT R34, R4, 0xffff, RZ, 0xc0, !PT ;  /* 0x0000ffff04227812 */ /* 0x001fe400078ec0ff */
[----:B------:R-:W-:Y:S01]  /*42400*/  LOP3.LUT R37, R2, 0xffff, RZ, 0xc0, !PT ;  /* 0x0000ffff02257812 */ /* 0x000fe200078ec0ff */
[----:B------:R-:W4:Y:S01]  /*42410*/  LDL.LU R4, [R1+0x16a4] ;  /* 0x0016a40001047983 */ /* 0x000f220000300800 */
[----:B-1----:R-:W-:Y:S01]  /*42420*/  VIADD R39, R39, UR5 ;  /* 0x0000000527277c36 */ /* 0x002fe20008000000 */
[----:B------:R-:W-:-:S04]  /*42430*/  ULDC UR5, c[0x0][0x248] ;  /* 0x0000920000057ab9 */ /* 0x000fc80000000800 */
[----:B------:R0:W-:Y:S04]  /*42440*/  STL [R1+0x3b0], R39 ;  /* 0x0003b02701007387 */ /* 0x0001e80000100800 */
[----:B------:R-:W4:Y:S01]  /*42450*/  LDL.LU R2, [R1+0x16a0] ;  /* 0x0016a00001027983 */ /* 0x000f220000300800 */
[----:B0-----:R-:W-:Y:S01]  /*42460*/  VIADD R39, R39, UR5 ;  /* 0x0000000527277c36 */ /* 0x001fe20008000000 */
[----:B------:R-:W-:Y:S01]  /*42470*/  ULDC UR5, c[0x0][0x248] ;  /* 0x0000920000057ab9 */ /* 0x000fe20000000800 */
[----:B--2---:R-:W-:-:S04]  /*42480*/  LOP3.LUT R33, R47, 0xffff, RZ, 0xc0, !PT ;  /* 0x0000ffff2f217812 */ /* 0x004fc800078ec0ff */
[--C-:B------:R-:W-:Y:S02]  /*42490*/  PRMT R40, R33, 0x3340, R34.reuse ;  /* 0x0000334021287816 */ /* 0x100fe40000000022 */
[----:B------:R-:W-:Y:S02]  /*424a0*/  SHF.R.U32.HI R35, RZ, 0x8, R33 ;  /* 0x00000008ff237819 */ /* 0x000fe40000011621 */
[----:B------:R-:W-:Y:S02]  /*424b0*/  LOP3.LUT R36, R41, 0xffff, RZ, 0xc0, !PT ;  /* 0x0000ffff29247812 */ /* 0x000fe400078ec0ff */
[----:B------:R-:W-:Y:S02]  /*424c0*/  SHF.R.U32.HI R34, RZ, 0x8, R34 ;  /* 0x00000008ff227819 */ /* 0x000fe40000011622 */
[----:B------:R-:W-:Y:S02]  /*424d0*/  SHF.R.U32.HI R33, RZ, 0x8, R36 ;  /* 0x00000008ff217819 */ /* 0x000fe40000011624 */
[----:B------:R-:W-:-:S02]  /*424e0*/  PRMT R36, R36, 0x3340, R37 ;  /* 0x0000334024247816 */ /* 0x000fc40000000025 */
[----:B------:R-:W-:Y:S02]  /*424f0*/  SHF.R.U32.HI R37, RZ, 0x8, R37 ;  /* 0x00000008ff257819 */ /* 0x000fe40000011625 */
[----:B------:R-:W-:Y:S02]  /*42500*/  LOP3.LUT R35, R35, 0xffff, RZ, 0xc0, !PT ;  /* 0x0000ffff23237812 */ /* 0x000fe400078ec0ff */
[----:B------:R-:W-:Y:S02]  /*42510*/  LOP3.LUT R34, R34, 0xffff, RZ, 0xc0, !PT ;  /* 0x0000ffff22227812 */ /* 0x000fe400078ec0ff */
[----:B------:R-:W-:Y:S02]  /*42520*/  LOP3.LUT R33, R33, 0xffff, RZ, 0xc0, !PT ;  /* 0x0000ffff21217812 */ /* 0x000fe400078ec0ff */
[----:B------:R-:W-:Y:S02]  /*42530*/  LOP3.LUT R37, R37, 0xffff, RZ, 0xc0, !PT ;  /* 0x0000ffff25257812 */ /* 0x000fe400078ec0ff */
[----:B------:R-:W-:Y:S01]  /*42540*/  PRMT R34, R35, 0x3340, R34 ;  /* 0x0000334023227816 */ /* 0x000fe20000000022 */
[----:B------:R-:W-:Y:S01]  /*42550*/  STL [R1+0x69c], R40 ;  /* 0x00069c2801007387 */ /* 0x000fe20000100800 */
[----:B------:R-:W-:-:S03]  /*42560*/  PRMT R33, R33, 0x3340, R37 ;  /* 0x0000334021217816 */ /* 0x000fc60000000025 */
[----:B------:R-:W2:Y:S04]  /*42570*/  LDL.LU R41, [R1+0x920] ;  /* 0x0009200001297983 */ /* 0x000ea80000300800 */
[----:B------:R-:W-:Y:S04]  /*42580*/  STL [R1+0x6b4], R36 ;  /* 0x0006b42401007387 */ /* 0x000fe80000100800 */
[----:B------:R0:W-:Y:S04]  /*42590*/  STL [R1+0x60], R34 ;  /* 0x0000602201007387 */ /* 0x0001e80000100800 */
[----:B------:R1:W-:Y:S01]  /*425a0*/  STL [R1+0x398], R39 ;  /* 0x0003982701007387 */ /* 0x0003e20000100800 */
[----:B------:R-:W-:-:S03]  /*425b0*/  LOP3.LUT R37, R234, 0xffff, RZ, 0xc0, !PT ;  /* 0x0000ffffea257812 */ /* 0x000fc600078ec0ff */
[----:B------:R3:W-:Y:S01]  /*425c0*/  STL [R1+0x64], R33 ;  /* 0x0000642101007387 */ /* 0x0007e20000100800 */
[----:B0-----:R-:W-:-:S03]  /*425d0*/  LOP3.LUT R34, R228, 0xffff, RZ, 0xc0, !PT ;  /* 0x0000ffffe4227812 */ /* 0x001fc600078ec0ff */
[----:B------:R-:W2:Y:S01]  /*425e0*/  LDL.LU R228, [R1+0x169c] ;  /* 0x00169c0001e47983 */ /* 0x000ea20000300800 */
[----:B-1----:R-:W-:Y:S01]  /*425f0*/  VIADD R39, R39, UR5 ;  /* 0x0000000527277c36 */ /* 0x002fe20008000000 */
[----:B------:R-:W-:-:S04]  /*42600*/  ULDC UR5, c[0x0][0x248] ;  /* 0x0000920000057ab9 */ /* 0x000fc80000000800 */
[----:B------:R0:W-:Y:S04]  /*42610*/  STL [R1+0x3a0], R39 ;  /* 0x0003a02701007387 */ /* 0x0001e80000100800 */
[----:B------:R-:W2:Y:S01]  /*42620*/  LDL.LU R234, [R1+0x1698] ;  /* 0x0016980001ea7983 */ /* 0x000ea20000300800 */
[----:B---3--:R-:W-:Y:S02]  /*42630*/  LOP3.LUT R33, R45, 0xffff, RZ, 0xc0, !PT ;  /* 0x0000ffff2d217812 */ /* 0x008fe400078ec0ff */
[----:B----4-:R-:W-:Y:S02]  /*42640*/  LOP3.LUT R36, R43, 0xffff, RZ, 0xc0, !PT ;  /* 0x0000ffff2b247812 */ /* 0x010fe400078ec0ff */
[----:B------:R-:W-:Y:S02]  /*42650*/  SHF.R.U32.HI R35, RZ, 0x8, R33 ;  /* 0x00000008ff237819 */ /* 0x000fe40000011621 */
[----:B------:R-:W-:-:S02]  /*42660*/  PRMT R40, R33, 0x3340, R34 ;  /* 0x0000334021287816 */ /* 0x000fc40000000022 */
[----:B------:R-:W-:Y:S02]  /*42670*/  SHF.R.U32.HI R34, RZ, 0x8, R34 ;  /* 0x00000008ff227819 */ /* 0x000fe40000011622 */
[----:B------:R-:W-:Y:S02]  /*42680*/  SHF.R.U32.HI R33, RZ, 0x8, R36 ;  /* 0x00000008ff217819 */ /* 0x000fe40000011624 */
[--C-:B------:R-:W-:Y:S02]  /*42690*/  PRMT R36, R36, 0x3340, R37.reuse ;  /* 0x0000334024247816 */ /* 0x100fe40000000025 */
[----:B------:R-:W-:Y:S02]  /*426a0*/  SHF.R.U32.HI R37, RZ, 0x8, R37 ;  /* 0x00000008ff257819 */ /* 0x000fe40000011625 */
[----:B------:R-:W-:Y:S02]  /*426b0*/  LOP3.LUT R35, R35, 0xffff, RZ, 0xc0, !PT ;  /* 0x0000ffff23237812 */ /* 0x000fe400078ec0ff */
[----:B------:R-:W-:-:S02]  /*426c0*/  LOP3.LUT R34, R34, 0xffff, RZ, 0xc0, !PT ;  /* 0x0000ffff22227812 */ /* 0x000fc400078ec0ff */
[----:B------:R-:W-:Y:S02]  /*426d0*/  LOP3.LUT R33, R33, 0xffff, RZ, 0xc0, !PT ;  /* 0x0000ffff21217812 */ /* 0x000fe400078ec0ff */
[----:B------:R-:W-:Y:S01]  /*426e0*/  LOP3.LUT R37, R37, 0xffff, RZ, 0xc0, !PT ;  /* 0x0000ffff25257812 */ /* 0x000fe200078ec0ff */
[----:B0-----:R-:W-:Y:S01]  /*426f0*/  VIADD R39, R39, UR5 ;  /* 0x0000000527277c36 */ /* 0x001fe20008000000 */
[----:B------:R-:W-:Y:S01]  /*42700*/  PRMT R34, R35, 0x3340, R34 ;  /* 0x0000334023227816 */ /* 0x000fe20000000022 */
[----:B------:R-:W-:Y:S01]  /*42710*/  STL [R1+0x7b0], R40 ;  /* 0x0007b02801007387 */ /* 0x000fe20000100800 */
[----:B------:R-:W-:Y:S01]  /*42720*/  PRMT R33, R33, 0x3340, R37 ;  /* 0x0000334021217816 */ /* 0x000fe20000000025 */
[----:B------:R-:W-:Y:S02]  /*42730*/  ULDC UR5, c[0x0][0x248] ;  /* 0x0000920000057ab9 */ /* 0x000fe40000000800 */
[----:B------:R-:W-:Y:S01]  /*42740*/  STL [R1+0x7c0], R36 ;  /* 0x0007c02401007387 */ /* 0x000fe20000100800 */
[----:B------:R-:W-:-:S03]  /*42750*/  LOP3.LUT R37, R236, 0xffff, RZ, 0xc0, !PT ;  /* 0x0000ffffec257812 */ /* 0x000fc600078ec0ff */
[----:B------:R-:W-:Y:S04]  /*42760*/  STL [R1+0x68], R34 ;  /* 0x0000682201007387 */ /* 0x000fe80000100800 */
[----:B------:R0:W-:Y:S04]  /*42770*/  STL [R1+0x390], R39 ;  /* 0x0003902701007387 */ /* 0x0001e80000100800 */
[----:B------:R1:W-:Y:S04]  /*42780*/  STL [R1+0x6c], R33 ;  /* 0x00006c2101007387 */ /* 0x0003e80000100800 */
[----:B------:R-:W3:Y:S01]  /*42790*/  LDL.LU R236, [R1+0x1694] ;  /* 0x0016940001ec7983 */ /* 0x000ee20000300800 */
[----:B0-----:R-:W-:Y:S01]  /*427a0*/  VIADD R39, R39, UR5 ;  /* 0x0000000527277c36 */ /* 0x001fe20008000000 */
[----:B------:R-:W-:Y:S01]  /*427b0*/  ULDC UR5, c[0x0][0x248] ;  /* 0x0000920000057ab9 */ /* 0x000fe20000000800 */
[----:B-1----:R-:W-:-:S03]  /*427c0*/  LOP3.LUT R33, R235, 0xffff, RZ, 0xc0, !PT ;  /* 0x0000ffffeb217812 */ /* 0x002fc600078ec0ff */
[----:B------:R0:W-:Y:S02]  /*427d0*/  STL [R1+0x394], R39 ;  /* 0x0003942701007387 */ /* 0x0001e40000100800 */
[----:B0-----:R-:W-:Y:S01]  /*427e0*/  VIADD R39, R39, UR5 ;  /* 0x0000000527277c36 */ /* 0x001fe20008000000 */
[----:B------:R-:W-:Y:S01]  /*427f0*/  ULDC UR5, c[0x0][0x248] ;  /* 0x0000920000057ab9 */ /* 0x000fe20000000800 */
[----:B------:R-:W-:Y:S02]  /*42800*/  F2FP.SATFINITE.E5M2.F32.PACK_AB_MERGE_C R54, R55, R54, RZ ;  /* 0x000000363736723e */ /* 0x000fe400048060ff */
[----:B--2---:R-:W-:-:S04]  /*42810*/  LOP3.LUT R36, R41, 0xffff, RZ, 0xc0, !PT ;  /* 0x0000ffff29247812 */ /* 0x004fc800078ec0ff */
[----:B------:R-:W-:Y:S02]  /*42820*/  SHF.R.U32.HI R35, RZ, 0x8, R36 ;  /* 0x00000008ff237819 */ /* 0x000fe40000011624 */
[--C-:B------:R-:W-:Y:S02]  /*42830*/  PRMT R40, R36, 0x3340, R37.reuse ;  /* 0x0000334024287816 */ /* 0x100fe40000000025 */
[----:B------:R-:W-:Y:S02]  /*42840*/  SHF.R.U32.HI R37, RZ, 0x8, R37 ;  /* 0x00000008ff257819 */ /* 0x000fe40000011625 */
[----:B------:R-:W-:Y:S02]  /*42850*/  LOP3.LUT R35, R35, 0xffff, RZ, 0xc0, !PT ;  /* 0x0000ffff23237812 */ /* 0x000fe400078ec0ff */
[----:B------:R-:W-:Y:S02]  /*42860*/  LOP3.LUT R37, R37, 0xffff, RZ, 0xc0, !PT ;  /* 0x0000ffff25257812 */ /* 0x000fe400078ec0ff */
[----:B------:R-:W-:-:S02]  /*42870*/  LOP3.LUT R34, R234, 0xffff, RZ, 0xc0, !PT ;  /* 0x0000ffffea227812 */ /* 0x000fc400078ec0ff */
[----:B------:R-:W2:Y:S02]  /*42880*/  LDL.LU R234, [R1+0x1690] ;  /* 0x0016900001ea7983 */ /* 0x000ea40000300800 */
[----:B------:R-:W-:Y:S02]  /*42890*/  SHF.R.U32.HI R36, RZ, 0x8, R34 ;  /* 0x00000008ff247819 */ /* 0x000fe40000011622 */
[--C-:B------:R-:W-:Y:S01]  /*428a0*/  PRMT R34, R34, 0x3340, R33.reuse ;  /* 0x0000334022227816 */ /* 0x100fe20000000021 */
[----:B------:R-:W4:Y:S01]  /*428b0*/  LDL.LU R235, [R1+0x168c] ;  /* 0x00168c0001eb7983 */ /* 0x000f220000300800 */
[----:B------:R-:W-:Y:S02]  /*428c0*/  SHF.R.U32.HI R33, RZ, 0x8, R33 ;  /* 0x00000008ff217819 */ /* 0x000fe40000011621 */
[----:B------:R-:W-:Y:S01]  /*428d0*/  LOP3.LUT R36, R36, 0xffff, RZ, 0xc0, !PT ;  /* 0x0000ffff24247812 */ /* 0x000fe200078ec0ff */
[----:B------:R-:W-:Y:S01]  /*428e0*/  STL [R1+0x7c8], R40 ;  /* 0x0007c82801007387 */ /* 0x000fe20000100800 */
[----:B------:R-:W-:-:S03]  /*428f0*/  LOP3.LUT R33, R33, 0xffff, RZ, 0xc0, !PT ;  /* 0x0000ffff21217812 */ /* 0x000fc600078ec0ff */
[----:B------:R0:W-:Y:S01]  /*42900*/  STL [R1+0x7e0], R34 ;  /* 0x0007e02201007387 */ /* 0x0001e20000100800 */
[----:B------:R-:W-:Y:S02]  /*42910*/  PRMT R33, R36, 0x3340, R33 ;  /* 0x0000334024217816 */ /* 0x000fe40000000021 */
[----:B0-----:R-:W-:Y:S02]  /*42920*/  PRMT R34, R35, 0x3340, R37 ;  /* 0x0000334023227816 */ /* 0x001fe40000000025 */
[----:B------:R-:W-:-:S03]  /*42930*/  LOP3.LUT R37, R250, 0xffff, RZ, 0xc0, !PT ;  /* 0x0000fffffa257812 */ /* 0x000fc600078ec0ff */
[----:B------:R0:W-:Y:S04]  /*42940*/  STL [R1+0x70], R34 ;  /* 0x0000702201007387 */ /* 0x0001e80000100800 */
[----:B------:R1:W-:Y:S04]  /*42950*/  STL [R1+0x378], R39 ;  /* 0x0003782701007387 */ /* 0x0003e80000100800 */
[----:B------:R1:W-:Y:S01]  /*42960*/  STL [R1+0x74], R33 ;  /* 0x0000742101007387 */ /* 0x0003e20000100800 */
[----:B0-----:R-:W-:Y:S01]  /*42970*/  LOP3.LUT R34, R228, 0xffff, RZ, 0xc0, !PT ;  /* 0x0000ffffe4227812 */ /* 0x001fe200078ec0ff */
[----:B-1----:R-:W-:Y:S01]  /*42980*/  VIADD R39, R39, UR5 ;  /* 0x0000000527277c36 */ /* 0x002fe20008000000 */
[----:B------:R-:W-:Y:S01]  /*42990*/  ULDC UR5, c[0x0][0x248] ;  /* 0x0000920000057ab9 */ /* 0x000fe20000000800 */
[----:B------:R-:W-:-:S02]  /*429a0*/  LOP3.LUT R33, R38, 0xffff, RZ, 0xc0, !PT ;  /* 0x0000ffff26217812 */ /* 0x000fc400078ec0ff */
[----:B---3--:R-:W-:Y:S02]  /*429b0*/  LOP3.LUT R36, R236, 0xffff, RZ, 0xc0, !PT ;  /* 0x0000ffffec247812 */ /* 0x008fe400078ec0ff */
[----:B------:R-:W3:Y:S02]  /*429c0*/  LDL.LU R236, [R1+0x1688] ;  /* 0x0016880001ec7983 */ /* 0x000ee40000300800 */
[----:B------:R-:W-:Y:S02]  /*429d0*/  SHF.R.U32.HI R35, RZ, 0x8, R36 ;  /* 0x00000008ff237819 */ /* 0x000fe40000011624 */
[--C-:B------:R-:W-:Y:S01]  /*429e0*/  PRMT R38, R36, 0x3340, R37.reuse ;  /* 0x0000334024267816 */ /* 0x100fe20000000025 */
[----:B------:R-:W2:Y:S01]  /*429f0*/  LDL.LU R250, [R1+0x1684] ;  /* 0x0016840001fa7983 */ /* 0x000ea20000300800 */
[----:B------:R-:W-:Y:S02]  /*42a00*/  SHF.R.U32.HI R37, RZ, 0x8, R37 ;  /* 0x00000008ff257819 */ /* 0x000fe40000011625 */
[----:B------:R-:W-:-:S02]  /*42a10*/  SHF.R.U32.HI R36, RZ, 0x8, R34 ;  /* 0x00000008ff247819 */ /* 0x000fc40000011622 */
[--C-:B------:R-:W-:Y:S02]  /*42a20*/  PRMT R34, R34, 0x3340, R33.reuse ;  /* 0x0000334022227816 */ /* 0x100fe40000000021 */
[----:B------:R-:W-:Y:S01]  /*42a30*/  SHF.R.U32.HI R33, RZ, 0x8, R33 ;  /* 0x00000008ff217819 */ /* 0x000fe20000011621 */
[----:B------:R-:W-:Y:S01]  /*42a40*/  STL [R1+0x388], R39 ;  /* 0x0003882701007387 */ /* 0x000fe20000100800 */
[----:B------:R-:W-:Y:S02]  /*42a50*/  LOP3.LUT R35, R35, 0xffff, RZ, 0xc0, !PT ;  /* 0x0000ffff23237812 */ /* 0x000fe400078ec0ff */
[----:B------:R-:W-:Y:S01]  /*42a60*/  LOP3.LUT R37, R37, 0xffff, RZ, 0xc0, !PT ;  /* 0x0000ffff25257812 */ /* 0x000fe200078ec0ff */
[----:B------:R-:W4:Y:S01]  /*42a70*/  LDL.LU R228, [R1+0x1680] ;  /* 0x0016800001e47983 */ /* 0x000f220000300800 */
[----:B------:R-:W-:Y:S02]  /*42a80*/  LOP3.LUT R36, R36, 0xffff, RZ, 0xc0, !PT ;  /* 0x0000ffff24247812 */ /* 0x000fe400078ec0ff */
[----:B------:R-:W-:Y:S01]  /*42a90*/  LOP3.LUT R33, R33, 0xffff, RZ, 0xc0, !PT ;  /* 0x0000ffff21217812 */ /* 0x000fe200078ec0ff */
[----:B------:R0:W-:Y:S04]  /*42aa0*/  STL [R1+0x7e8], R38 ;  /* 0x0007e82601007387 */ /* 0x0001e80000100800 */
[----:B------:R1:W-:Y:S01]  /*42ab0*/  STL [R1+0x7fc], R34 ;  /* 0x0007fc2201007387 */ /* 0x0003e20000100800 */
[----:B------:R-:W-:Y:S01]  /*42ac0*/  PRMT R33, R36, 0x3340, R33 ;  /* 0x0000334024217816 */ /* 0x000fe20000000021 */
[----:B0-----:R-:W-:Y:S01]  /*42ad0*/  VIADD R38, R39, UR5 ;  /* 0x0000000527267c36 */ /* 0x001fe20008000000 */
[----:B-1----:R-:W-:Y:S01]  /*42ae0*/  PRMT R34, R35, 0x3340, R37 ;  /* 0x0000334023227816 */ /* 0x002fe20000000025 */
[----:B------:R-:W-:Y:S01]  /*42af0*/  ULDC UR5, c[0x0][0x248] ;  /* 0x0000920000057ab9 */ /* 0x000fe20000000800 */
[----:B------:R-:W-:-:S02]  /*42b00*/  LOP3.LUT R36, R229, 0xffff, RZ, 0xc0, !PT ;  /* 0x0000ffffe5247812 */ /* 0x000fc400078ec0ff */
[----:B------:R-:W-:Y:S01]  /*42b10*/  LOP3.LUT R37, R46, 0xffff, RZ, 0xc0, !PT ;  /* 0x0000ffff2e257812 */ /* 0x000fe200078ec0ff */
[----:B------:R0:W-:Y:S04]  /*42b20*/  STL [R1+0x78], R34 ;  /* 0x0000782201007387 */ /* 0x0001e80000100800 */
[----:B------:R1:W-:Y:S01]  /*42b30*/  STL [R1+0x360], R38 ;  /* 0x0003602601007387 */ /* 0x0003e20000100800 */
[----:B------:R-:W-:-:S03]  /*42b40*/  PRMT R39, R36, 0x3340, R37 ;  /* 0x0000334024277816 */ /* 0x000fc60000000025 */
[----:B------:R1:W-:Y:S01]  /*42b50*/  STL [R1+0x7c], R33 ;  /* 0x00007c2101007387 */ /* 0x0003e20000100800 */
[----:B0-----:R-:W-:Y:S02]  /*42b60*/  LOP3.LUT R34, R230, 0xffff, RZ, 0xc0, !PT ;  /* 0x0000ffffe6227812 */ /* 0x001fe400078ec0ff */
[----:B------:R-:W-:Y:S01]  /*42b70*/  SHF.R.U32.HI R35, RZ, 0x8, R36 ;  /* 0x00000008ff237819 */ /* 0x000fe20000011624 */
[----:B------:R-:W3:Y:S01]  /*42b80*/  LDL.LU R229, [R1+0x167c] ;  /* 0x00167c0001e57983 */ /* 0x000ee20000300800 */
[----:B-1----:R-:W-:Y:S01]  /*42b90*/  VIADD R38, R38, UR5 ;  /* 0x0000000526267c36 */ /* 0x002fe20008000000 */
[----:B------:R-:W-:Y:S01]  /*42ba0*/  SHF.R.U32.HI R37, RZ, 0x8, R37 ;  /* 0x00000008ff257819 */ /* 0x000fe20000011625 */
[----:B------:R-:W-:Y:S01]  /*42bb0*/  ULDC UR5, c[0x0][0x248] ;  /* 0x0000920000057ab9 */ /* 0x000fe20000000800 */
[----:B------:R-:W-:Y:S02]  /*42bc0*/  LOP3.LUT R33, R54, 0xffff, RZ, 0xc0, !PT ;  /* 0x0000ffff36217812 */ /* 0x000fe400078ec0ff */
[----:B------:R-:W-:-:S02]  /*42bd0*/  SHF.R.U32.HI R36, RZ, 0x8, R34 ;  /* 0x00000008ff247819 */ /* 0x000fc40000011622 */
[--C-:B------:R-:W-:Y:S01]  /*42be0*/  PRMT R34, R34, 0x3340, R33.reuse ;  /* 0x0000334022227816 */ /* 0x100fe20000000021 */
[----:B------:R0:W-:Y:S01]  /*42bf0*/  STL [R1+0x370], R38 ;  /* 0x0003702601007387 */ /* 0x0001e20000100800 */
[----:B------:R-:W-:Y:S02]  /*42c00*/  LOP3.LUT R35, R35, 0xffff, RZ, 0xc0, !PT ;  /* 0x0000ffff23237812 */ /* 0x000fe400078ec0ff */
[----:B------:R-:W-:Y:S01]  /*42c10*/  LOP3.LUT R37, R37, 0xffff, RZ, 0xc0, !PT ;  /* 0x0000ffff25257812 */ /* 0x000fe200078ec0ff */
[----:B------:R-:W2:Y:S01]  /*42c20*/  LDL.LU R230, [R1+0x1678] ;  /* 0x0016780001e67983 */ /* 0x000ea20000300800 */
[----:B------:R-:W-:-:S03]  /*42c30*/  SHF.R.U32.HI R33, RZ, 0x8, R33 ;  /* 0x00000008ff217819 */ /* 0x000fc60000011621 */
[----:B------:R-:W-:Y:S01]  /*42c40*/  STL [R1+0x80c], R39 ;  /* 0x00080c2701007387 */ /* 0x000fe20000100800 */
[----:B------:R-:W-:Y:S01]  /*42c50*/  LOP3.LUT R36, R36, 0xffff, RZ, 0xc0, !PT ;  /* 0x0000ffff24247812 */ /* 0x000fe200078ec0ff */
[----:B0-----:R-:W-:Y:S01]  /*42c60*/  VIADD R38, R38, UR5 ;  /* 0x0000000526267c36 */ /* 0x001fe20008000000 */
[----:B------:R-:W-:Y:S01]  /*42c70*/  LOP3.LUT R33, R33, 0xffff, RZ, 0xc0, !PT ;  /* 0x0000ffff21217812 */ /* 0x000fe200078ec0ff */
[----:B------:R0:W-:Y:S01]  /*42c80*/  STL [R1+0x818], R34 ;  /* 0x0008182201007387 */ /* 0x0001e20000100800 */
[----:B------:R-:W-:Y:S02]  /*42c90*/  ULDC UR5, c[0x0][0x248] ;  /* 0x0000920000057ab9 */ /* 0x000fe40000000800 */
[----:B------:R-:W-:Y:S02]  /*42ca0*/  PRMT R33, R36, 0x3340, R33 ;  /* 0x0000334024217816 */ /* 0x000fe40000000021 */
[----:B0-----:R-:W-:-:S05]  /*42cb0*/  PRMT R34, R35, 0x3340, R37 ;  /* 0x0000334023227816 */ /* 0x001fca0000000025 */
[----:B------:R0:W-:Y:S04]  /*42cc0*/  STL [R1+0x84], R34 ;  /* 0x0000842201007387 */ /* 0x0001e80000100800 */
[----:B------:R1:W-:Y:S01]  /*42cd0*/  STL [R1+0x344], R38 ;  /* 0x0003442601007387 */ /* 0x0003e20000100800 */
[----:B------:R-:W-:-:S03]  /*42ce0*/  LOP3.LUT R36, R231, 0xffff, RZ, 0xc0, !PT ;  /* 0x0000ffffe7247812 */ /* 0x000fc600078ec0ff */
[----:B------:R1:W-:Y:S01]  /*42cf0*/  STL [R1+0x2d0], R33 ;  /* 0x0002d02101007387 */ /* 0x0003e20000100800 */
[----:B0-----:R-:W-:-:S03]  /*42d00*/  LOP3.LUT R34, R232, 0xffff, RZ, 0xc0, !PT ;  /* 0x0000ffffe8227812 */ /* 0x001fc600078ec0ff */
[----:B------:R-:W4:Y:S01]  /*42d10*/  LDL.LU R231, [R1+0x1674] ;  /* 0x0016740001e77983 */ /* 0x000f220000300800 */
[----:B-1----:R-:W-:Y:S01]  /*42d20*/  VIADD R38, R38, UR5 ;  /* 0x0000000526267c36 */ /* 0x002fe20008000000 */
[----:B------:R-:W-:Y:S01]  /*42d30*/  F2FP.SATFINITE.E5M2.F32.PACK_AB_MERGE_C R62, R63, R62, RZ ;  /* 0x0000003e3f3e723e */ /* 0x000fe200048060ff */
[----:B------:R-:W-:-:S03]  /*42d40*/  ULDC UR5, c[0x0][0x248] ;  /* 0x0000920000057ab9 */ /* 0x000fc60000000800 */
[----:B------:R0:W-:Y:S04]  /*42d50*/  STL [R1+0x358], R38 ;  /* 0x0003582601007387 */ /* 0x0001e80000100800 */
[----:B------:R-:W3:Y:S01]  /*42d60*/  LDL.LU R232, [R1+0x1670] ;  /* 0x0016700001e87983 */ /* 0x000ee20000300800 */
[----:B------:R-:W-:Y:S02]  /*42d70*/  F2FP.SATFINITE.E5M2.F32.PACK_AB_MERGE_C R70, R71, R70, RZ ;  /* 0x000000464746723e */ /* 0x000fe400048060ff */
[----:B------:R-:W-:Y:S02]  /*42d80*/  LOP3.LUT R37, R62, 0xffff, RZ, 0xc0, !PT ;  /* 0x0000ffff3e257812 */ /* 0x000fe400078ec0ff */
[----:B------:R-:W-:Y:S02]  /*42d90*/  LOP3.LUT R33, R70, 0xffff, RZ, 0xc0, !PT ;  /* 0x0000ffff46217812 */ /* 0x000fe400078ec0ff */
[----:B------:R-:W-:-:S02]  /*42da0*/  SHF.R.U32.HI R35, RZ, 0x8, R36 ;  /* 0x00000008ff237819 */ /* 0x000fc40000011624 */
[--C-:B------:R-:W-:Y:S02]  /*42db0*/  PRMT R39, R36, 0x3340, R37.reuse ;  /* 0x0000334024277816 */ /* 0x100fe40000000025 */
[----:B------:R-:W-:Y:S02]  /*42dc0*/  SHF.R.U32.HI R37, RZ, 0x8, R37 ;  /* 0x00000008ff257819 */ /* 0x000fe40000011625 */
[----:B------:R-:W-:Y:S02]  /*42dd0*/  SHF.R.U32.HI R36, RZ, 0x8, R34 ;  /* 0x00000008ff247819 */ /* 0x000fe40000011622 */
[--C-:B------:R-:W-:Y:S02]  /*42de0*/  PRMT R34, R34, 0x3340, R33.reuse ;  /* 0x0000334022227816 */ /* 0x100fe40000000021 */
[----:B------:R-:W-:Y:S02]  /*42df0*/  SHF.R.U32.HI R33, RZ, 0x8, R33 ;  /* 0x00000008ff217819 */ /* 0x000fe40000011621 */
[----:B------:R-:W-:-:S02]  /*42e00*/  LOP3.LUT R35, R35, 0xffff, RZ, 0xc0, !PT ;  /* 0x0000ffff23237812 */ /* 0x000fc400078ec0ff */
[----:B------:R-:W-:Y:S01]  /*42e10*/  LOP3.LUT R37, R37, 0xffff, RZ, 0xc0, !PT ;  /* 0x0000ffff25257812 */ /* 0x000fe200078ec0ff */
[----:B------:R-:W-:Y:S01]  /*42e20*/  STL [R1+0x824], R39 ;  /* 0x0008242701007387 */ /* 0x000fe20000100800 */
[----:B------:R-:W-:Y:S02]  /*42e30*/  LOP3.LUT R36, R36, 0xffff, RZ, 0xc0, !PT ;  /* 0x0000ffff24247812 */ /* 0x000fe400078ec0ff */
[----:B------:R-:W-:Y:S01]  /*42e40*/  LOP3.LUT R33, R33, 0xffff, RZ, 0xc0, !PT ;  /* 0x0000ffff21217812 */ /* 0x000fe200078ec0ff */
[----:B------:R1:W-:Y:S01]  /*42e50*/  STL [R1+0x99c], R34 ;  /* 0x00099c2201007387 */ /* 0x0003e20000100800 */
[----:B0-----:R-:W-:Y:S01]  /*42e60*/  VIADD R38, R38, UR5 ;  /* 0x0000000526267c36 */ /* 0x001fe20008000000 */
[----:B------:R-:W-:Y:S01]  /*42e70*/  F2FP.SATFINITE.E5M2.F32.PACK_AB_MERGE_C R78, R79, R78, RZ ;  /* 0x0000004e4f4e723e */ /* 0x000fe200048060ff */
[----:B------:R-:W-:Y:S01]  /*42e80*/  ULDC UR5, c[0x0][0x248] ;  /* 0x0000920000057ab9 */ /* 0x000fe20000000800 */
[----:B------:R-:W-:Y:S02]  /*42e90*/  PRMT R33, R36, 0x3340, R33 ;  /* 0x0000334024217816 */ /* 0x000fe40000000021 */
[----:B------:R-:W-:-:S02]  /*42ea0*/  F2FP.SATFINITE.E5M2.F32.PACK_AB_MERGE_C R86, R87, R86, RZ ;  /* 0x000000565756723e */ /* 0x000fc400048060ff */
[----:B-1----:R-:W-:Y:S02]  /*42eb0*/  PRMT R34, R35, 0x3340, R37 ;  /* 0x0000334023227816 */ /* 0x002fe40000000025 */
[----:B------:R-:W-:Y:S02]  /*42ec0*/  LOP3.LUT R36, R238, 0xffff, RZ, 0xc0, !PT ;  /* 0x0000ffffee247812 */ /* 0x000fe400078ec0ff */
[----:B------:R-:W-:Y:S01]  /*42ed0*/  LOP3.LUT R37, R78, 0xffff, RZ, 0xc0, !PT ;  /* 0x0000ffff4e257812 */ /* 0x000fe200078ec0ff */
[----:B------:R0:W-:Y:S04]  /*42ee0*/  STL [R1+0x2dc], R34 ;  /* 0x0002dc2201007387 */ /* 0x0001e80000100800 */
[----:B------:R1:W-:Y:S01]  /*42ef0*/  STL [R1+0x334], R38 ;  /* 0x0003342601007387 */ /* 0x0003e20000100800 */
[----:B------:R-:W-:-:S03]  /*42f00*/  SHF.R.U32.HI R35, RZ, 0x8, R36 ;  /* 0x00000008ff237819 */ /* 0x000fc60000011624 */
[----:B------:R1:W-:Y:S01]  /*42f10*/  STL [R1+0x30c], R33 ;  /* 0x00030c2101007387 */ /* 0x0003e20000100800 */
[----:B0-----:R-:W-:Y:S02]  /*42f20*/  LOP3.LUT R34, R5, 0xffff, RZ, 0xc0, !PT ;  /* 0x0000ffff05227812 */ /* 0x001fe400078ec0ff */
[--C-:B------:R-:W-:Y:S01]  /*42f30*/  PRMT R39, R36, 0x3340, R37.reuse ;  /* 0x0000334024277816 */ /* 0x100fe20000000025 */
[----:B------:R-:W2:Y:S01]  /*42f40*/  LDL.LU R238, [R1+0x166c] ;  /* 0x00166c0001ee7983 */ /* 0x000ea20000300800 */
[----:B-1----:R-:W-:Y:S01]  /*42f50*/  VIADD R38, R38, UR5 ;  /* 0x0000000526267c36 */ /* 0x002fe20008000000 */
[----:B------:R-:W-:Y:S01]  /*42f60*/  SHF.R.U32.HI R37, RZ, 0x8, R37 ;  /* 0x00000008ff257819 */ /* 0x000fe20000011625 */
[----:B------:R-:W-:Y:S01]  /*42f70*/  ULDC UR5, c[0x0][0x248] ;  /* 0x0000920000057ab9 */ /* 0x000fe20000000800 */
[----:B------:R-:W-:Y:S02]  /*42f80*/  LOP3.LUT R33, R86, 0xffff, RZ, 0xc0, !PT ;  /* 0x0000ffff56217812 */ /* 0x000fe400078ec0ff */
[----:B------:R-:W-:-:S02]  /*42f90*/  SHF.R.U32.HI R36, RZ, 0x8, R34 ;  /* 0x00000008ff247819 */ /* 0x000fc40000011622 */
[--C-:B------:R-:W-:Y:S02]  /*42fa0*/  PRMT R34, R34, 0x3340, R33.reuse ;  /* 0x0000334022227816 */ /* 0x100fe40000000021 */
[----:B------:R-:W-:Y:S01]  /*42fb0*/  SHF.R.U32.HI R33, RZ, 0x8, R33 ;  /* 0x00000008ff217819 */ /* 0x000fe20000011621 */
[----:B------:R0:W-:Y:S01]  /*42fc0*/  STL [R1+0x338], R38 ;  /* 0x0003382601007387 */ /* 0x0001e20000100800 */
[----:B------:R-:W-:Y:S02]  /*42fd0*/  LOP3.LUT R35, R35, 0xffff, RZ, 0xc0, !PT ;  /* 0x0000ffff23237812 */ /* 0x000fe400078ec0ff */
[----:B------:R-:W-:Y:S01]  /*42fe0*/  LOP3.LUT R37, R37, 0xffff, RZ, 0xc0, !PT ;  /* 0x0000ffff25257812 */ /* 0x000fe200078ec0ff */
[----:B------:R-:W2:Y:S01]  /*42ff0*/  LDL.LU R5, [R1+0x1668] ;  /* 0x0016680001057983 */ /* 0x000ea20000300800 */
[----:B------:R-:W-:Y:S02]  /*43000*/  LOP3.LUT R36, R36, 0xffff, RZ, 0xc0, !PT ;  /* 0x0000ffff24247812 */ /* 0x000fe400078ec0ff */
[----:B------:R-:W-:Y:S01]  /*43010*/  LOP3.LUT R33, R33, 0xffff, RZ, 0xc0, !PT ;  /* 0x0000ffff21217812 */ /* 0x000fe200078ec0ff */
[----:B------:R-:W-:Y:S01]  /*43020*/  STL [R1+0x9a0], R39 ;  /* 0x0009a02701007387 */ /* 0x000fe20000100800 */
[----:B------:R-:W-:Y:S01]  /*43030*/  F2FP.SATFINITE.E5M2.F32.PACK_AB_MERGE_C R94, R95, R94, RZ ;  /* 0x0000005e5f5e723e */ /* 0x000fe200048060ff */
[----:B0-----:R-:W-:Y:S01]  /*43040*/  VIADD R38, R38, UR5 ;  /* 0x0000000526267c36 */ /* 0x001fe20008000000 */
[----:B------:R-:W-:Y:S01]  /*43050*/  PRMT R33, R36, 0x3340, R33 ;  /* 0x0000334024217816 */ /* 0x000fe20000000021 */
[----:B------:R0:W-:Y:S01]  /*43060*/  STL [R1+0x9bc], R34 ;  /* 0x0009bc2201007387 */ /* 0x0001e20000100800 */
[----:B------:R-:W-:Y:S01]  /*43070*/  F2FP.SATFINITE.E5M2.F32.PACK_AB_MERGE_C R102, R103, R102, RZ ;  /* 0x000000666766723e */ /* 0x000fe200048060ff */
[----:B------:R-:W-:Y:S01]  /*43080*/  ULDC UR5, c[0x0][0x248] ;  /* 0x0000920000057ab9 */ /* 0x000fe20000000800 */
[----:B------:R-:W-:-:S02]  /*43090*/  LOP3.LUT R36, R6, 0xffff, RZ, 0xc0, !PT ;  /* 0x0000ffff06247812 */ /* 0x000fc400078ec0ff */
[----:B0-----:R-:W-:Y:S02]  /*430a0*/  PRMT R34, R35, 0x3340, R37 ;  /* 0x0000334023227816 */ /* 0x001fe40000000025 */
[----:B------:R-:W-:-:S03]  /*430b0*/  LOP3.LUT R37, R94, 0xffff, RZ, 0xc0, !PT ;  /* 0x0000ffff5e257812 */ /* 0x000fc600078ec0ff */
        /* <DEDUP_REMOVED lines=21> */
[----:B0-----:R-:W-:-:S02]  /*43210*/  VIADD R38, R38, UR5 ;  /* 0x0000000526267c36 */ /* 0x001fc40008000000 */
[----:B------:R-:W-:Y:S01]  /*43220*/  PRMT R33, R36, 0x3340, R33 ;  /* 0x0000334024217816 */ /* 0x000fe20000000021 */
[----:B------:R0:W-:Y:S01]  /*43230*/  STL [R1+0x9d4], R34 ;  /* 0x0009d42201007387 */ /* 0x0001e20000100800 */
[----:B------:R-:W-:Y:S01]  /*43240*/  ULDC UR5, c[0x0][0x248] ;  /* 0x0000920000057ab9 */ /* 0x000fe20000000800 */
[----:B------:R-:W-:Y:S02]  /*43250*/  F2FP.SATFINITE.E5M2.F32.PACK_AB_MERGE_C R110, R111, R110, RZ ;  /* 0x0000006e6f6e723e */ /* 0x000fe400048060ff */
[----:B0-----:R-:W-:Y:S01]  /*43260*/  PRMT R34, R35, 0x3340, R37 ;  /* 0x0000334023227816 */ /* 0x001fe20000000025 */
[----:B------:R-:W-:Y:S01]  /*43270*/  VIADD R35, R38, UR5 ;  /* 0x0000000526237c36 */ /* 0x000fe20008000000 */
[----:B------:R-:W-:-:S03]  /*43280*/  ULDC UR5, c[0x0][0x248] ;  /* 0x0000920000057ab9 */ /* 0x000fc60000000800 */
[----:B------:R0:W-:Y:S04]  /*43290*/  STL [R1+0x374], R34 ;  /* 0x0003742201007387 */ /* 0x0001e80000100800 */
[----:B------:R-:W-:Y:S04]  /*432a0*/  STL [R1+0x308], R38 ;  /* 0x0003082601007387 */ /* 0x000fe80000100800 */
[----:B------:R1:W-:Y:S01]  /*432b0*/  STL [R1+0x39c], R33 ;  /* 0x00039c2101007387 */ /* 0x0003e20000100800 */
[----:B0-----:R-:W-:Y:S01]  /*432c0*/  LOP3.LUT R34, R110, 0xffff, RZ, 0xc0, !PT ;  /* 0x0000ffff6e227812 */ /* 0x001fe200078ec0ff */
[----:B------:R-:W-:Y:S01]  /*432d0*/  VIADD R36, R35, UR5 ;  /* 0x0000000523247c36 */ /* 0x000fe20008000000 */
[----:B------:R-:W-:Y:S01]  /*432e0*/  ULDC UR5, c[0x0][0x248] ;  /* 0x0000920000057ab9 */ /* 0x000fe20000000800 */
[----:B-1----:R-:W-:-:S02]  /*432f0*/  LOP3.LUT R33, R7, 0xffff, RZ, 0xc0, !PT ;  /* 0x0000ffff07217812 */ /* 0x002fc400078ec0ff */
[----:B------:R-:W2:Y:S04]  /*43300*/  LDL.LU R7, [R1+0x165c] ;  /* 0x00165c0001077983 */ /* 0x000ea80000300800 */
[----:B------:R0:W-:Y:S04]  /*43310*/  STL [R1+0x310], R35 ;  /* 0x0003102301007387 */ /* 0x0001e80000100800 */
[----:B------:R1:W-:Y:S01]  /*43320*/  STL [R1+0x33c], R36 ;  /* 0x00033c2401007387 */ /* 0x0003e20000100800 */
[----:B0-----:R-:W-:Y:S02]  /*43330*/  SHF.R.U32.HI R35, RZ, 0x8, R33 ;  /* 0x00000008ff237819 */ /* 0x001fe40000011621 */
[----:B------:R-:W-:-:S05]  /*43340*/  PRMT R33, R33, 0x3340, R34 ;  /* 0x0000334021217816 */ /* 0x000fca0000000022 */
[----:B------:R0:W-:Y:S01]  /*43350*/  STL [R1+0x9dc], R33 ;  /* 0x0009dc2101007387 */ /* 0x0001e20000100800 */
[----:B------:R-:W-:Y:S01]  /*43360*/  SHF.R.U32.HI R34, RZ, 0x8, R34 ;  /* 0x00000008ff227819 */ /* 0x000fe20000011622 */
[----:B-1----:R-:W-:Y:S01]  /*43370*/  VIADD R36, R36, UR5 ;  /* 0x0000000524247c36 */ /* 0x002fe20008000000 */
[----:B------:R-:W-:Y:S01]  /*43380*/  ULDC UR5, c[0x0][0x228] ;  /* 0x00008a0000057ab9 */ /* 0x000fe20000000800 */
[----:B0-----:R-:W-:Y:S01]  /*43390*/  VIADD R33, R2, 0x125 ;  /* 0x0000012502217836 */ /* 0x001fe20000000000 */
[----:B------:R-:W-:-:S04]  /*433a0*/  LOP3.LUT R35, R35, 0xffff, RZ, 0xc0, !PT ;  /* 0x0000ffff23237812 */ /* 0x000fc800078ec0ff */
[----:B------:R-:W-:Y:S02]  /*433b0*/  ISETP.GE.AND P0, PT, R33, UR48, PT ;  /* 0x0000003021007c0c */ /* 0x000fe4000bf06270 */
[----:B------:R-:W-:Y:S01]  /*433c0*/  LOP3.LUT R34, R34, 0xffff, RZ, 0xc0, !PT ;  /* 0x0000ffff22227812 */ /* 0x000fe200078ec0ff */
[----:B------:R-:W-:Y:S01]  /*433d0*/  STL [R1+0x82c], R36 ;  /* 0x00082c2401007387 */ /* 0x000fe20000100800 */
[----:B------:R-:W-:Y:S01]  /*433e0*/  ISETP.LT.AND P1, PT, R4, UR6, !P0 ;  /* 0x0000000604007c0c */ /* 0x000fe2000c721270 */
[----:B------:R-:W-:Y:S01]  /*433f0*/  ULDC UR6, c[0x0][0x228] ;  /* 0x00008a0000067ab9 */ /* 0x000fe20000000800 */
[----:B------:R-:W-:Y:S01]  /*43400*/  ISETP.LT.AND P0, PT, R3, UR5, !P0 ;  /* 0x0000000503007c0c */ /* 0x000fe2000c701270 */
[----:B------:R-:W-:Y:S01]  /*43410*/  ULDC UR5, c[0x0][0x248] ;  /* 0x0000920000057ab9 */ /* 0x000fe20000000800 */
[----:B------:R-:W-:Y:S01]  /*43420*/  PRMT R33, R35, 0x3340, R34 ;  /* 0x0000334023217816 */ /* 0x000fe20000000022 */
[----:B------:R-:W-:-:S04]  /*43430*/  ULDC UR48, c[0x0][0x228] ;  /* 0x00008a0000307ab9 */ /* 0x000fc80000000800 */
[----:B------:R0:W-:Y:S01]  /*43440*/  STL [R1+0x3bc], R33 ;  /* 0x0003bc2101007387 */ /* 0x0001e20000100800 */
[----:B------:R-:W-:Y:S01]  /*43450*/  LOP3.LUT R233, R233, 0xfffffffe, RZ, 0xc0, !PT ;  /* 0xfffffffee9e97812 */ /* 0x000fe200078ec0ff */
[----:B0-----:R-:W-:-:S03]  /*43460*/  VIADD R33, R2, 0x123 ;  /* 0x0000012302217836 */ /* 0x001fc60000000000 */
[----:B------:R-:W-:Y:S01]  /*43470*/  @P1 LOP3.LUT R233, R233, 0x1, RZ, 0xfc, !PT ;  /* 0x00000001e9e91812 */ /* 0x000fe200078efcff */
[----:B------:R-:W-:Y:S01]  /*43480*/  VIADD R36, R36, UR5 ;  /* 0x0000000524247c36 */ /* 0x000fe20008000000 */
[----:B------:R-:W-:-:S03]  /*43490*/  ULDC UR5, c[0x0][0x248] ;  /* 0x0000920000057ab9 */ /* 0x000fc60000000800 */
[----:B------:R-:W-:Y:S01]  /*434a0*/  VIADD R34, R36, UR5 ;  /* 0x0000000524227c36 */ /* 0x000fe20008000000 */
[----:B------:R-:W-:Y:S01]  /*434b0*/  ULDC UR5, c[0x0][0x228] ;  /* 0x00008a0000057ab9 */ /* 0x000fe20000000800 */
[----:B------:R-:W-:Y:S04]  /*434c0*/  STL [R1+0x828], R36 ;  /* 0x0008282401007387 */ /* 0x000fe80000100800 */
[----:B------:R0:W-:Y:S02]  /*434d0*/  STL [R1+0x830], R34 ;  /* 0x0008302201007387 */ /* 0x0001e40000100800 */
[----:B0-----:R-:W-:Y:S01]  /*434e0*/  VIADD R34, R34, UR8 ;  /* 0x0000000822227c36 */ /* 0x001fe20008000000 */
[----:B------:R-:W-:Y:S01]  /*434f0*/  ULDC UR8, c[0x0][0x228] ;  /* 0x00008a0000087ab9 */ /* 0x000fe20000000800 */
[----:B---3--:R-:W-:-:S04]  /*43500*/  LOP3.LUT R232, R232, 0x7fffffff, RZ, 0xc0, !PT ;  /* 0x7fffffffe8e87812 */ /* 0x008fc800078ec0ff */
[----:B------:R-:W-:Y:S02]  /*43510*/  @P0 LOP3.LUT R232, R232, 0x80000000, RZ, 0xfc, !PT ;  /* 0x80000000e8e80812 */ /* 0x000fe400078efcff */
[----:B------:R-:W-:Y:S02]  /*43520*/  ISETP.GE.AND P0, PT, R33, UR12, PT ;  /* 0x0000000c21007c0c */ /* 0x000fe4000bf06270 */
[----:B------:R-:W-:Y:S01]  /*43530*/  LOP3.LUT R232, R232, 0xefffffff, RZ, 0xc0, !PT ;  /* 0xefffffffe8e87812 */ /* 0x000fe200078ec0ff */
[----:B------:R-:W-:Y:S01]  /*43540*/  VIADD R33, R2, 0x121 ;  /* 0x0000012102217836 */ /* 0x000fe20000000000 */
[----:B------:R-:W-:Y:S01]  /*43550*/  ISETP.LT.AND P1, PT, R4, UR6, !P0 ;  /* 0x0000000604007c0c */ /* 0x000fe2000c721270 */
[----:B------:R-:W-:Y:S01]  /*43560*/  ULDC UR12, c[0x0][0x228] ;  /* 0x00008a00000c7ab9 */ /* 0x000fe20000000800 */
[----:B------:R-:W-:Y:S01]  /*43570*/  ISETP.LT.AND P0, PT, R3, UR5, !P0 ;  /* 0x0000000503007c0c */ /* 0x000fe2000c701270 */
[----:B------:R-:W-:Y:S01]  /*43580*/  ULDC UR5, c[0x0][0x228] ;  /* 0x00008a0000057ab9 */ /* 0x000fe20000000800 */
[----:B------:R-:W-:-:S09]  /*43590*/  ULDC UR6, c[0x0][0x248] ;  /* 0x0000920000067ab9 */ /* 0x000fd20000000800 */
[----:B------:R-:W-:-:S04]  /*435a0*/  @P1 LOP3.LUT R232, R232, 0x10000000, RZ, 0xfc, !PT ;  /* 0x10000000e8e81812 */ /* 0x000fc800078efcff */
[----:B------:R-:W-:-:S04]  /*435b0*/  LOP3.LUT R232, R232, 0xf7ffffff, RZ, 0xc0, !PT ;  /* 0xf7ffffffe8e87812 */ /* 0x000fc800078ec0ff */
[----:B------:R-:W-:Y:S02]  /*435c0*/  @P0 LOP3.LUT R232, R232, 0x8000000, RZ, 0xfc, !PT ;  /* 0x08000000e8e80812 */ /* 0x000fe400078efcff */
[----:B------:R-:W-:-:S04]  /*435d0*/  ISETP.GE.AND P0, PT, R33, UR54, PT ;  /* 0x0000003621007c0c */ /* 0x000fc8000bf06270 */
[----:B------:R-:W-:Y:S02]  /*435e0*/  ISETP.LT.AND P1, PT, R4, UR5, !P0 ;  /* 0x0000000504007c0c */ /* 0x000fe4000c721270 */
[----:B------:R-:W-:Y:S01]  /*435f0*/  LOP3.LUT R232, R232, 0xfeffffff, RZ, 0xc0, !PT ;  /* 0xfeffffffe8e87812 */ /* 0x000fe200078ec0ff */
[----:B------:R-:W-:Y:S01]  /*43600*/  VIADD R33, R2, 0x11f ;  /* 0x0000011f02217836 */ /* 0x000fe20000000000 */
[----:B------:R-:W-:Y:S01]  /*43610*/  ISETP.LT.AND P0, PT, R3, UR8, !P0 ;  /* 0x0000000803007c0c */ /* 0x000fe2000c701270 */
[----:B------:R-:W-:Y:S01]  /*43620*/  ULDC UR5, c[0x0][0x228] ;  /* 0x00008a0000057ab9 */ /* 0x000fe20000000800 */
[----:B------:R0:W-:Y:S01]  /*43630*/  STL [R1+0x834], R34 ;  /* 0x0008342201007387 */ /* 0x0001e20000100800 */
[----:B------:R-:W-:Y:S01]  /*43640*/  UMOV UR54, UR50 ;  /* 0x0000003200367c82 */ /* 0x000fe20008000000 */
[----:B------:R-:W-:-:S05]  /*43650*/  ULDC UR8, c[0x0][0x248] ;  /* 0x0000920000087ab9 */ /* 0x000fca0000000800 */
[----:B------:R-:W-:-:S04]  /*43660*/  @P1 LOP3.LUT R232, R232, 0x1000000, RZ, 0xfc, !PT ;  /* 0x01000000e8e81812 */ /* 0x000fc800078efcff */
[----:B------:R-:W-:-:S04]  /*43670*/  LOP3.LUT R232, R232, 0xff7fffff, RZ, 0xc0, !PT ;  /* 0xff7fffffe8e87812 */ /* 0x000fc800078ec0ff */
[----:B------:R-:W-:Y:S02]  /*43680*/  @P0 LOP3.LUT R232, R232, 0x800000, RZ, 0xfc, !PT ;  /* 0x00800000e8e80812 */ /* 0x000fe400078efcff */
[----:B------:R-:W-:-:S04]  /*43690*/  ISETP.GE.AND P0, PT, R33, UR22, PT ;  /* 0x0000001621007c0c */ /* 0x000fc8000bf06270 */
[----:B------:R-:W-:Y:S02]  /*436a0*/  ISETP.LT.AND P1, PT, R4, UR12, !P0 ;  /* 0x0000000c04007c0c */ /* 0x000fe4000c721270 */
[----:B------:R-:W-:Y:S01]  /*436b0*/  LOP3.LUT R232, R232, 0xffefffff, RZ, 0xc0, !PT ;  /* 0xffefffffe8e87812 */ /* 0x000fe200078ec0ff */
[----:B0-----:R-:W-:Y:S01]  /*436c0*/  VIADD R34, R34, UR6 ;  /* 0x0000000622227c36 */ /* 0x001fe20008000000 */
[----:B------:R-:W-:Y:S01]  /*436d0*/  ISETP.LT.AND P0, PT, R3, UR5, !P0 ;  /* 0x0000000503007c0c */ /* 0x000fe2000c701270 */
[----:B------:R-:W-:Y:S01]  /*436e0*/  VIADD R33, R2, 0x11d ;  /* 0x0000011d02217836 */ /* 0x000fe20000000000 */
[----:B------:R-:W-:Y:S01]  /*436f0*/  ULDC UR6, c[0x0][0x248] ;  /* 0x0000920000067ab9 */ /* 0x000fe20000000800 */
[----:B------:R-:W-:Y:S01]  /*43700*/  UMOV UR22, UR16 ;  /* 0x0000001000167c82 */ /* 0x000fe20008000000 */
[----:B------:R-:W-:Y:S01]  /*43710*/  UMOV UR50, UR10 ;  /* 0x0000000a00327c82 */ /* 0x000fe20008000000 */
[----:B------:R-:W-:-:S04]  /*43720*/  ULDC UR12, c[0x0][0x248] ;  /* 0x00009200000c7ab9 */ /* 0x000fc80000000800 */
[----:B------:R-:W-:Y:S01]  /*43730*/  @P1 LOP3.LUT R232, R232, 0x100000, RZ, 0xfc, !PT ;  /* 0x00100000e8e81812 */ /* 0x000fe200078efcff */
[----:B------:R0:W-:Y:S01]  /*43740*/  STL [R1+0x838], R34 ;  /* 0x0008382201007387 */ /* 0x0001e20000100800 */
[----:B------:R-:W-:Y:S01]  /*43750*/  ULDC UR16, c[0x0][0x228] ;  /* 0x00008a0000107ab9 */ /* 0x000fe20000000800 */
[----:B------:R-:W-:Y:S01]  /*43760*/  ULDC UR10, c[0x0][0x248] ;  /* 0x00009200000a7ab9 */ /* 0x000fe20000000800 */
[----:B------:R-:W-:Y:S01]  /*43770*/  LOP3.LUT R232, R232, 0xfff7ffff, RZ, 0xc0, !PT ;  /* 0xfff7ffffe8e87812 */ /* 0x000fe200078ec0ff */
[----:B------:R-:W-:-:S03]  /*43780*/  ULDC UR5, c[0x0][0x248] ;  /* 0x0000920000057ab9 */ /* 0x000fc60000000800 */
[----:B------:R-:W-:Y:S02]  /*43790*/  @P0 LOP3.LUT R232, R232, 0x80000, RZ, 0xfc, !PT ;  /* 0x00080000e8e80812 */ /* 0x000fe400078efcff */
[----:B------:R-:W-:Y:S01]  /*437a0*/  ISETP.GE.AND P0, PT, R33, UR54, PT ;  /* 0x0000003621007c0c */ /* 0x000fe2000bf06270 */
[----:B0-----:R-:W-:Y:S01]  /*437b0*/  VIADD R34, R34, UR6 ;  /* 0x0000000622227c36 */ /* 0x001fe20008000000 */
[----:B------:R-:W-:Y:S02]  /*437c0*/  ULDC UR6, c[0x0][0x228] ;  /* 0x00008a0000067ab9 */ /* 0x000fe40000000800 */
[----:B------:R-:W-:Y:S02]  /*437d0*/  ISETP.LT.AND P1, PT, R4, UR6, !P0 ;  /* 0x0000000604007c0c */ /* 0x000fe4000c721270 */
[----:B------:R-:W-:Y:S01]  /*437e0*/  LOP3.LUT R232, R232, 0xfffeffff, RZ, 0xc0, !PT ;  /* 0xfffeffffe8e87812 */ /* 0x000fe200078ec0ff */
[----:B------:R0:W-:Y:S01]  /*437f0*/  STL [R1+0x83c], R34 ;  /* 0x00083c2201007387 */ /* 0x0001e20000100800 */
[----:B------:R-:W-:Y:S01]  /*43800*/  VIADD R33, R2, 0x11b ;  /* 0x0000011b02217836 */ /* 0x000fe20000000000 */
[----:B------:R-:W-:Y:S01]  /*43810*/  ULDC UR6, c[0x0][0x228] ;  /* 0x00008a0000067ab9 */ /* 0x000fe20000000800 */
[----:B0-----:R-:W-:Y:S01]  /*43820*/  VIADD R34, R34, UR8 ;  /* 0x0000000822227c36 */ /* 0x001fe20008000000 */
[----:B------:R-:W-:-:S02]  /*43830*/  ULDC UR8, c[0x0][0x228] ;  /* 0x00008a0000087ab9 */ /* 0x000fc40000000800 */
[----:B------:R-:W-:Y:S01]  /*43840*/  ISETP.LT.AND P0, PT, R3, UR8, !P0 ;  /* 0x0000000803007c0c */ /* 0x000fe2000c701270 */
[----:B------:R-:W-:-:S03]  /*43850*/  ULDC UR8, c[0x0][0x228] ;  /* 0x00008a0000087ab9 */ /* 0x000fc60000000800 */
[----:B------:R-:W-:-:S04]  /*43860*/  @P1 LOP3.LUT R232, R232, 0x10000, RZ, 0xfc, !PT ;  /* 0x00010000e8e81812 */ /* 0x000fc800078efcff */
[----:B------:R-:W-:-:S05]  /*43870*/  LOP3.LUT R232, R232, 0xffff7fff, RZ, 0xc0, !PT ;  /* 0xffff7fffe8e87812 */ /* 0x000fca00078ec0ff */
[----:B------:R-:W-:Y:S02]  /*43880*/  @P0 LOP3.LUT R232, R232, 0x8000, RZ, 0xfc, !PT ;  /* 0x00008000e8e80812 */ /* 0x000fe400078efcff */
[----:B------:R-:W-:-:S04]  /*43890*/  ISETP.GE.AND P0, PT, R33, UR32, PT ;  /* 0x0000002021007c0c */ /* 0x000fc8000bf06270 */
[----:B------:R-:W-:Y:S01]  /*438a0*/  ISETP.LT.AND P1, PT, R4, UR16, !P0 ;  /* 0x0000001004007c0c */ /* 0x000fe2000c721270 */
[----:B------:R0:W-:Y:S01]  /*438b0*/  STL [R1+0x840], R34 ;  /* 0x0008402201007387 */ /* 0x0001e20000100800 */
[----:B------:R-:W-:Y:S01]  /*438c0*/  LOP3.LUT R232, R232, 0xffffefff, RZ, 0xc0, !PT ;  /* 0xffffefffe8e87812 */ /* 0x000fe200078ec0ff */
[----:B------:R-:W-:Y:S01]  /*438d0*/  VIADD R33, R2, 0x119 ;  /* 0x0000011902217836 */ /* 0x000fe20000000000 */
[----:B------:R-:W-:Y:S01]  /*438e0*/  ULDC UR16, c[0x0][0x248] ;  /* 0x0000920000107ab9 */ /* 0x000fe20000000800 */
[----:B0-----:R-:W-:Y:S01]  /*438f0*/  VIADD R34, R34, UR10 ;  /* 0x0000000a22227c36 */ /* 0x001fe20008000000 */
[----:B------:R-:W-:Y:S02]  /*43900*/  ULDC UR10, c[0x0][0x228] ;  /* 0x00008a00000a7ab9 */ /* 0x000fe40000000800 */
[----:B------:R-:W-:Y:S01]  /*43910*/  ISETP.LT.AND P0, PT, R3, UR10, !P0 ;  /* 0x0000000a03007c0c */ /* 0x000fe2000c701270 */
[----:B------:R-:W-:Y:S01]  /*43920*/  UMOV UR32, UR24 ;  /* 0x0000001800207c82 */ /* 0x000fe20008000000 */
[----:B------:R0:W-:Y:S03]  /*43930*/  STL [R1+0x844], R34 ;  /* 0x0008442201007387 */ /* 0x0001e60000100800 */
[----:B------:R-:W-:Y:S01]  /*43940*/  @P1 LOP3.LUT R232, R232, 0x1000, RZ, 0xfc, !PT ;  /* 0x00001000e8e81812 */ /* 0x000fe200078efcff */
[----:B------:R-:W-:Y:S01]  /*43950*/  ULDC UR10, c[0x0][0x228] ;  /* 0x00008a00000a7ab9 */ /* 0x000fe20000000800 */
[----:B----4-:R-:W-:Y:S01]  /*43960*/  LOP3.LUT R231, R231, 0x7fffffff, RZ, 0xc0, !PT ;  /* 0x7fffffffe7e77812 */ /* 0x010fe200078ec0ff */
[----:B------:R-:W-:Y:S01]  /*43970*/  ULDC UR24, c[0x0][0x228] ;  /* 0x00008a0000187ab9 */ /* 0x000fe20000000800 */
[----:B------:R-:W-:Y:S01]  /*43980*/  LOP3.LUT R232, R232, 0xfffff7ff, RZ, 0xc0, !PT ;  /* 0xfffff7ffe8e87812 */ /* 0x000fe200078ec0ff */
[----:B0-----:R-:W-:-:S03]  /*43990*/  VIADD R34, R34, UR5 ;  /* 0x0000000522227c36 */ /* 0x001fc60008000000 */
[----:B------:R-:W-:Y:S01]  /*439a0*/  @P0 LOP3.LUT R232, R232, 0x800, RZ, 0xfc, !PT ;  /* 0x00000800e8e80812 */ /* 0x000fe200078efcff */
[----:B------:R-:W-:Y:S01]  /*439b0*/  ULDC UR5, c[0x0][0x228] ;  /* 0x00008a0000057ab9 */ /* 0x000fe20000000800 */
[----:B------:R0:W-:Y:S01]  /*439c0*/  STL [R1+0x848], R34 ;  /* 0x0008482201007387 */ /* 0x0001e20000100800 */
[----:B------:R-:W-:Y:S01]  /*439d0*/  ISETP.GE.AND P0, PT, R33, UR22, PT ;  /* 0x0000001621007c0c */ /* 0x000fe2000bf06270 */
[----:B0-----:R-:W-:Y:S01]  /*439e0*/  VIADD R34, R34, UR12 ;  /* 0x0000000c22227c36 */ /* 0x001fe20008000000 */
[----:B------:R-:W-:Y:S02]  /*439f0*/  ULDC UR12, c[0x0][0x248] ;  /* 0x00009200000c7ab9 */ /* 0x000fe40000000800 */
[----:B------:R-:W-:Y:S02]  /*43a00*/  ISETP.LT.AND P1, PT, R4, UR5, !P0 ;  /* 0x0000000504007c0c */ /* 0x000fe4000c721270 */
[----:B------:R-:W-:Y:S01]  /*43a10*/  LOP3.LUT R232, R232, 0xfffffeff, RZ, 0xc0, !PT ;  /* 0xfffffeffe8e87812 */ /* 0x000fe200078ec0ff */
[----:B------:R0:W-:Y:S01]  /*43a20*/  STL [R1+0x84c], R34 ;  /* 0x00084c2201007387 */ /* 0x0001e20000100800 */
[----:B------:R-:W-:Y:S01]  /*43a30*/  ISETP.LT.AND P0, PT, R3, UR6, !P0 ;  /* 0x0000000603007c0c */ /* 0x000fe2000c701270 */
[----:B------:R-:W-:Y:S01]  /*43a40*/  VIADD R33, R2, 0x117 ;  /* 0x0000011702217836 */ /* 0x000fe20000000000 */
[----:B------:R-:W-:Y:S01]  /*43a50*/  ULDC UR22, c[0x0][0x248] ;  /* 0x0000920000167ab9 */ /* 0x000fe20000000800 */
[----:B------:R-:W-:Y:S01]  /*43a60*/  ULDC UR5, c[0x0][0x228] ;  /* 0x00008a0000057ab9 */ /* 0x000fe20000000800 */
[----:B------:R-:W-:Y:S01]  /*43a70*/  ULDC UR6, c[0x0][0x228] ;  /* 0x00008a0000067ab9 */ /* 0x000fe20000000800 */
[----:B0-----:R-:W-:-:S04]  /*43a80*/  VIADD R34, R34, UR12 ;  /* 0x0000000c22227c36 */ /* 0x001fc80008000000 */
[----:B------:R-:W-:Y:S01]  /*43a90*/  @P1 LOP3.LUT R232, R232, 0x100, RZ, 0xfc, !PT ;  /* 0x00000100e8e81812 */ /* 0x000fe200078efcff */
[----:B------:R-:W-:Y:S01]  /*43aa0*/  ULDC UR12, c[0x0][0x228] ;  /* 0x00008a00000c7ab9 */ /* 0x000fe20000000800 */
[----:B------:R0:W-:Y:S02]  /*43ab0*/  STL [R1+0x850], R34 ;  /* 0x0008502201007387 */ /* 0x0001e40000100800 */
[----:B0-----:R-:W-:Y:S01]  /*43ac0*/  VIADD R34, R34, UR14 ;  /* 0x0000000e22227c36 */ /* 0x001fe20008000000 */
[----:B------:R-:W-:Y:S01]  /*43ad0*/  LOP3.LUT R232, R232, 0xffffff7f, RZ, 0xc0, !PT ;  /* 0xffffff7fe8e87812 */ /* 0x000fe200078ec0ff */
[----:B------:R-:W-:-:S03]  /*43ae0*/  ULDC UR14, c[0x0][0x228] ;  /* 0x00008a00000e7ab9 */ /* 0x000fc60000000800 */
[----:B------:R0:W-:Y:S01]  /*43af0*/  STL [R1+0x854], R34 ;  /* 0x0008542201007387 */ /* 0x0001e20000100800 */
[----:B------:R-:W-:Y:S01]  /*43b00*/  @P0 LOP3.LUT R232, R232, 0x80, RZ, 0xfc, !PT ;  /* 0x00000080e8e80812 */ /* 0x000fe200078efcff */
[----:B0-----:R-:W-:Y:S01]  /*43b10*/  VIADD R34, R34, UR16 ;  /* 0x0000001022227c36 */ /* 0x001fe20008000000 */
[----:B------:R-:W-:-:S04]  /*43b20*/  ULDC UR16, c[0x0][0x248] ;  /* 0x0000920000107ab9 */ /* 0x000fc80000000800 */
[----:B------:R0:W-:Y:S01]  /*43b30*/  STL [R1+0x858], R34 ;  /* 0x0008582201007387 */ /* 0x0001e20000100800 */
[----:B------:R-:W-:Y:S01]  /*43b40*/  ISETP.GE.AND P0, PT, R33, UR20, PT ;  /* 0x0000001421007c0c */ /* 0x000fe2000bf06270 */
[----:B------:R-:W-:Y:S01]  /*43b50*/  ULDC UR20, c[0x0][0x248] ;  /* 0x0000920000147ab9 */ /* 0x000fe20000000800 */
[----:B0-----:R-:W-:Y:S01]  /*43b60*/  VIADD R34, R34, UR16 ;  /* 0x0000001022227c36 */ /* 0x001fe20008000000 */
[----:B------:R-:W-:Y:S01]  /*43b70*/  ULDC UR16, c[0x0][0x248] ;  /* 0x0000920000107ab9 */ /* 0x000fe20000000800 */
[----:B------:R-:W-:Y:S02]  /*43b80*/  ISETP.LT.AND P1, PT, R4, UR8, !P0 ;  /* 0x0000000804007c0c */ /* 0x000fe4000c721270 */
[----:B------:R-:W-:Y:S01]  /*43b90*/  LOP3.LUT R232, R232, 0xffffffef, RZ, 0xc0, !PT ;  /* 0xffffffefe8e87812 */ /* 0x000fe200078ec0ff */
[----:B------:R0:W-:Y:S01]  /*43ba0*/  STL [R1+0x85c], R34 ;  /* 0x00085c2201007387 */ /* 0x0001e20000100800 */
[----:B------:R-:W-:Y:S01]  /*43bb0*/  ISETP.LT.AND P0, PT, R3, UR12, !P0 ;  /* 0x0000000c03007c0c */ /* 0x000fe2000c701270 */
[----:B------:R-:W-:Y:S01]  /*43bc0*/  ULDC UR12, c[0x0][0x248] ;  /* 0x00009200000c7ab9 */ /* 0x000fe20000000800 */
[----:B------:R-:W-:Y:S01]  /*43bd0*/  VIADD R33, R2, 0x115 ;  /* 0x0000011502217836 */ /* 0x000fe20000000000 */
[----:B------:R-:W-:Y:S01]  /*43be0*/  ULDC UR8, c[0x0][0x228] ;  /* 0x00008a0000087ab9 */ /* 0x000fe20000000800 */
[----:B0-----:R-:W-:-:S05]  /*43bf0*/  VIADD R34, R34, UR16 ;  /* 0x0000001022227c36 */ /* 0x001fca0008000000 */
[----:B------:R-:W-:Y:S01]  /*43c00*/  @P1 LOP3.LUT R232, R232, 0x10, RZ, 0xfc, !PT ;  /* 0x00000010e8e81812 */ /* 0x000fe200078efcff */
[----:B------:R-:W-:Y:S01]  /*43c10*/  ULDC UR16, c[0x0][0x228] ;  /* 0x00008a0000107ab9 */ /* 0x000fe20000000800 */
[----:B------:R0:W-:Y:S02]  /*43c20*/  STL [R1+0x860], R34 ;  /* 0x0008602201007387 */ /* 0x0001e40000100800 */
[----:B0-----:R-:W-:Y:S01]  /*43c30*/  VIADD R34, R34, UR18 ;  /* 0x0000001222227c36 */ /* 0x001fe20008000000 */
[----:B------:R-:W-:Y:S01]  /*43c40*/  LOP3.LUT R232, R232, 0xfffffff7, RZ, 0xc0, !PT ;  /* 0xfffffff7e8e87812 */ /* 0x000fe200078ec0ff */
[----:B------:R-:W-:-:S03]  /*43c50*/  ULDC UR18, c[0x0][0x228] ;  /* 0x00008a0000127ab9 */ /* 0x000fc60000000800 */
[----:B------:R0:W-:Y:S02]  /*43c60*/  STL [R1+0x864], R34 ;  /* 0x0008642201007387 */ /* 0x0001e40000100800 */
[----:B0-----:R-:W-:Y:S01]  /*43c70*/  VIADD R34, R34, UR12 ;  /* 0x0000000c22227c36 */ /* 0x001fe20008000000 */
[----:B------:R-:W-:Y:S01]  /*43c80*/  @P0 LOP3.LUT R232, R232, 0x8, RZ, 0xfc, !PT ;  /* 0x00000008e8e80812 */ /* 0x000fe200078efcff */
[----:B------:R-:W-:-:S03]  /*43c90*/  ULDC UR12, c[0x0][0x228] ;  /* 0x00008a00000c7ab9 */ /* 0x000fc60000000800 */
[----:B------:R0:W-:Y:S01]  /*43ca0*/  STL [R1+0x868], R34 ;  /* 0x0008682201007387 */ /* 0x0001e20000100800 */
[----:B------:R-:W-:Y:S01]  /*43cb0*/  ISETP.GE.AND P0, PT, R33, UR32, PT ;  /* 0x0000002021007c0c */ /* 0x000fe2000bf06270 */
[----:B0-----:R-:W-:Y:S01]  /*43cc0*/  VIADD R34, R34, UR20 ;  /* 0x0000001422227c36 */ /* 0x001fe20008000000 */
[----:B------:R-:W-:Y:S01]  /*43cd0*/  ULDC UR20, c[0x0][0x248] ;  /* 0x0000920000147ab9 */ /* 0x000fe20000000800 */
[----:B------:R-:W-:Y:S01]  /*43ce0*/  VIADD R33, R2, 0x113 ;  /* 0x0000011302217836 */ /* 0x000fe20000000000 */
[----:B------:R-:W-:Y:S01]  /*43cf0*/  LOP3.LUT R232, R232, 0xfffffffe, RZ, 0xc0, !PT ;  /* 0xfffffffee8e87812 */ /* 0x000fe200078ec0ff */
[----:B------:R-:W-:Y:S01]  /*43d00*/  ULDC UR32, c[0x0][0x248] ;  /* 0x0000920000207ab9 */ /* 0x000fe20000000800 */
[----:B------:R0:W-:Y:S01]  /*43d10*/  STL [R1+0x86c], R34 ;  /* 0x00086c2201007387 */ /* 0x0001e20000100800 */
[----:B------:R-:W-:Y:S01]  /*43d20*/  ISETP.LT.AND P1, PT, R4, UR10, !P0 ;  /* 0x0000000a04007c0c */ /* 0x000fe2000c721270 */
[----:B------:R-:W-:Y:S01]  /*43d30*/  ULDC UR10, c[0x0][0x228] ;  /* 0x00008a00000a7ab9 */ /* 0x000fe20000000800 */
[----:B------:R-:W-:Y:S01]  /*43d40*/  ISETP.LT.AND P0, PT, R3, UR14, !P0 ;  /* 0x0000000e03007c0c */ /* 0x000fe2000c701270 */
[----:B------:R-:W-:Y:S01]  /*43d50*/  ULDC UR14, c[0x0][0x228] ;  /* 0x00008a00000e7ab9 */ /* 0x000fe20000000800 */
[----:B0-----:R-:W-:Y:S01]  /*43d60*/  VIADD R34, R34, UR20 ;  /* 0x0000001422227c36 */ /* 0x001fe20008000000 */
[----:B------:R-:W-:-:S04]  /*43d70*/  ULDC UR20, c[0x0][0x228] ;  /* 0x00008a0000147ab9 */ /* 0x000fc80000000800 */
[----:B------:R0:W-:Y:S02]  /*43d80*/  STL [R1+0x870], R34 ;  /* 0x0008702201007387 */ /* 0x0001e40000100800 */
[----:B0-----:R-:W-:-:S04]  /*43d90*/  VIADD R34, R34, UR22 ;  /* 0x0000001622227c36 */ /* 0x001fc80008000000 */
[----:B------:R-:W-:Y:S01]  /*43da0*/  @P0 LOP3.LUT R231, R231, 0x80000000, RZ, 0xfc, !PT ;  /* 0x80000000e7e70812 */ /* 0x000fe200078efcff */
[----:B------:R-:W-:Y:S01]  /*43db0*/  ULDC UR22, c[0x0][0x228] ;  /* 0x00008a0000167ab9 */ /* 0x000fe20000000800 */
[----:B------:R0:W-:Y:S04]  /*43dc0*/  STL [R1+0x874], R34 ;  /* 0x0008742201007387 */ /* 0x0001e80000100800 */
[----:B------:R-:W3:Y:S01]  /*43dd0*/  LDL.LU R41, [R1+0xec4] ;  /* 0x000ec40001297983 */ /* 0x000ee20000300800 */
[----:B------:R-:W-:Y:S02]  /*43de0*/  ISETP.GE.AND P0, PT, R33, UR42, PT ;  /* 0x0000002a21007c0c */ /* 0x000fe4000bf06270 */
[----:B------:R-:W-:Y:S02]  /*43df0*/  @P1 LOP3.LUT R232, R232, 0x1, RZ, 0xfc, !PT ;  /* 0x00000001e8e81812 */ /* 0x000fe400078efcff */
[----:B------:R-:W-:Y:S01]  /*43e00*/  LOP3.LUT R231, R231, 0xefffffff, RZ, 0xc0, !PT ;  /* 0xefffffffe7e77812 */ /* 0x000fe200078ec0ff */
[----:B------:R-:W-:Y:S01]  /*43e10*/  VIADD R33, R2, 0x111 ;  /* 0x0000011102217836 */ /* 0x000fe20000000000 */
[----:B------:R-:W-:Y:S01]  /*43e20*/  ISETP.LT.AND P1, PT, R4, UR24, !P0 ;  /* 0x0000001804007c0c */ /* 0x000fe2000c721270 */
[----:B------:R-:W-:Y:S01]  /*43e30*/  ULDC UR24, c[0x0][0x248] ;  /* 0x0000920000187ab9 */ /* 0x000fe20000000800 */
[----:B--2---:R-:W-:Y:S01]  /*43e40*/  LOP3.LUT R230, R230, 0x7fffffff, RZ, 0xc0, !PT ;  /* 0x7fffffffe6e67812 */ /* 0x004fe200078ec0ff */
[----:B0-----:R-:W-:Y:S01]  /*43e50*/  VIADD R34, R34, UR24 ;  /* 0x0000001822227c36 */ /* 0x001fe20008000000 */
[----:B------:R-:W-:Y:S01]  /*43e60*/  ULDC UR24, c[0x0][0x248] ;  /* 0x0000920000187ab9 */ /* 0x000fe20000000800 */
[----:B------:R-:W-:Y:S01]  /*43e70*/  R2UR UR46, R6 ;  /* 0x00000000062e72ca */ /* 0x000fe200000e0000 */
[----:B------:R-:W-:-:S02]  /*43e80*/  ULDC UR42, c[0x0][0x248] ;  /* 0x00009200002a7ab9 */ /* 0x000fc40000000800 */
[----:B------:R0:W-:Y:S02]  /*43e90*/  STL [R1+0x878], R34 ;  /* 0x0008782201007387 */ /* 0x0001e40000100800 */
[----:B0-----:R-:W-:Y:S01]  /*43ea0*/  VIADD R34, R34, UR24 ;  /* 0x0000001822227c36 */ /* 0x001fe20008000000 */
[----:B------:R-:W-:Y:S01]  /*43eb0*/  ISETP.LT.AND P0, PT, R3, UR5, !P0 ;  /* 0x0000000503007c0c */ /* 0x000fe2000c701270 */
[----:B------:R-:W-:Y:S01]  /*43ec0*/  ULDC UR5, c[0x0][0x228] ;  /* 0x00008a0000057ab9 */ /* 0x000fe20000000800 */
[----:B------:R-:W-:Y:S01]  /*43ed0*/  @P1 LOP3.LUT R231, R231, 0x10000000, RZ, 0xfc, !PT ;  /* 0x10000000e7e71812 */ /* 0x000fe200078efcff */
[----:B------:R-:W-:Y:S01]  /*43ee0*/  ULDC UR24, c[0x0][0x228] ;  /* 0x00008a0000187ab9 */ /* 0x000fe20000000800 */
[----:B------:R0:W-:Y:S04]  /*43ef0*/  STL [R1+0x87c], R34 ;  /* 0x00087c2201007387 */ /* 0x0001e80000100800 */
[----:B------:R-:W2:Y:S01]  /*43f00*/  LDL.LU R39, [R1+0xec0] ;  /* 0x000ec00001277983 */ /* 0x000ea20000300800 */
[----:B------:R-:W-:-:S04]  /*43f10*/  LOP3.LUT R231, R231, 0xf7ffffff, RZ, 0xc0, !PT ;  /* 0xf7ffffffe7e77812 */ /* 0x000fc800078ec0ff */
        /* <DEDUP_REMOVED lines=8> */
[----:B------:R-:W-:Y:S01]  /*43fa0*/  R2UR UR54, R5 ;  /* 0x00000000053672ca */ /* 0x000fe200000e0000 */
[----:B------:R-:W-:-:S08]  /*43fb0*/  ULDC UR50, c[0x0][0x228] ;  /* 0x00008a0000327ab9 */ /* 0x000fd00000000800 */
[----:B------:R-:W-:-:S04]  /*43fc0*/  @P1 LOP3.LUT R231, R231, 0x1000000, RZ, 0xfc, !PT ;  /* 0x01000000e7e71812 */ /* 0x000fc800078efcff */
[----:B------:R-:W-:-:S04]  /*43fd0*/  LOP3.LUT R231, R231, 0xff7fffff, RZ, 0xc0, !PT ;  /* 0xff7fffffe7e77812 */ /* 0x000fc800078ec0ff */
[----:B------:R-:W-:Y:S02]  /*43fe0*/  @P0 LOP3.LUT R231, R231, 0x800000, RZ, 0xfc, !PT ;  /* 0x00800000e7e70812 */ /* 0x000fe400078efcff */
[----:B------:R-:W-:Y:S01]  /*43ff0*/  ISETP.GE.AND P0, PT, R33, UR28, PT ;  /* 0x0000001c21007c0c */ /* 0x000fe2000bf06270 */
[----:B0-----:R-:W-:Y:S01]  /*44000*/  VIADD R34, R34, UR16 ;  /* 0x0000001022227c36 */ /* 0x001fe20008000000 */
[----:B------:R-:W-:Y:S01]  /*44010*/  LOP3.LUT R231, R231, 0xffefffff, RZ, 0xc0, !PT ;  /* 0xffefffffe7e77812 */ /* 0x000fe200078ec0ff */
[----:B------:R-:W-:Y:S01]  /*44020*/  VIADD R33, R2, 0x10d ;  /* 0x0000010d02217836 */ /* 0x000fe20000000000 */
[----:B------:R-:W-:Y:S01]  /*44030*/  ISETP.LT.AND P1, PT, R4, UR8, !P0 ;  /* 0x0000000804007c0c */ /* 0x000fe2000c721270 */
[----:B------:R-:W-:Y:S01]  /*44040*/  ULDC UR28, c[0x0][0x248] ;  /* 0x00009200001c7ab9 */ /* 0x000fe20000000800 */
[----:B------:R-:W-:Y:S01]  /*44050*/  ISETP.LT.AND P0, PT, R3, UR18, !P0 ;  /* 0x0000001203007c0c */ /* 0x000fe2000c701270 */
[----:B------:R0:W-:Y:S01]  /*44060*/  STL [R1+0x880], R34 ;  /* 0x0008802201007387 */ /* 0x0001e20000100800 */
[----:B------:R-:W-:Y:S01]  /*44070*/  ULDC UR18, c[0x0][0x248] ;  /* 0x0000920000127ab9 */ /* 0x000fe20000000800 */
[----:B------:R-:W-:Y:S01]  /*44080*/  ULDC UR16, c[0x0][0x228] ;  /* 0x00008a0000107ab9 */ /* 0x000fe20000000800 */
[----:B------:R-:W-:Y:S01]  /*44090*/  ULDC UR8, c[0x0][0x228] ;  /* 0x00008a0000087ab9 */ /* 0x000fe20000000800 */
[----:B0-----:R-:W-:-:S06]  /*440a0*/  VIADD R34, R34, UR26 ;  /* 0x0000001a22227c36 */ /* 0x001fcc0008000000 */
[----:B------:R-:W-:Y:S01]  /*440b0*/  @P1 LOP3.LUT R231, R231, 0x100000, RZ, 0xfc, !PT ;  /* 0x00100000e7e71812 */ /* 0x000fe200078efcff */
[----:B------:R-:W-:-:S03]  /*440c0*/  ULDC UR26, c[0x0][0x228] ;  /* 0x00008a00001a7ab9 */ /* 0x000fc60000000800 */
[----:B------:R-:W-:Y:S01]  /*440d0*/  LOP3.LUT R231, R231, 0xfff7ffff, RZ, 0xc0, !PT ;  /* 0xfff7ffffe7e77812 */ /* 0x000fe200078ec0ff */
[----:B------:R0:W-:Y:S03]  /*440e0*/  STL [R1+0x884], R34 ;  /* 0x0008842201007387 */ /* 0x0001e60000100800 */
[----:B------:R-:W-:Y:S02]  /*440f0*/  @P0 LOP3.LUT R231, R231, 0x80000, RZ, 0xfc, !PT ;  /* 0x00080000e7e70812 */ /* 0x000fe400078efcff */
[----:B------:R-:W-:Y:S01]  /*44100*/  ISETP.GE.AND P0, PT, R33, UR52, PT ;  /* 0x0000003421007c0c */ /* 0x000fe2000bf06270 */
[----:B0-----:R-:W-:-:S03]  /*44110*/  VIADD R34, R34, UR18 ;  /* 0x0000001222227c36 */ /* 0x001fc60008000000 */
[----:B------:R-:W-:Y:S02]  /*44120*/  ISETP.LT.AND P1, PT, R4, UR12, !P0 ;  /* 0x0000000c04007c0c */ /* 0x000fe4000c721270 */
[----:B------:R-:W-:Y:S01]  /*44130*/  LOP3.LUT R231, R231, 0xfffeffff, RZ, 0xc0, !PT ;  /* 0xfffeffffe7e77812 */ /* 0x000fe200078ec0ff */
[----:B------:R-:W-:Y:S01]  /*44140*/  VIADD R33, R2, 0x10b ;  /* 0x0000010b02217836 */ /* 0x000fe20000000000 */
[----:B------:R0:W-:Y:S01]  /*44150*/  STL [R1+0x888], R34 ;  /* 0x0008882201007387 */ /* 0x0001e20000100800 */
[----:B------:R-:W-:Y:S01]  /*44160*/  ISETP.LT.AND P0, PT, R3, UR10, !P0 ;  /* 0x0000000a03007c0c */ /* 0x000fe2000c701270 */
[----:B------:R-:W-:Y:S01]  /*44170*/  ULDC UR18, c[0x0][0x228] ;  /* 0x00008a0000127ab9 */ /* 0x000fe20000000800 */
[----:B------:R-:W-:Y:S01]  /*44180*/  ULDC UR10, c[0x0][0x228] ;  /* 0x00008a00000a7ab9 */ /* 0x000fe20000000800 */
[----:B------:R-:W-:-:S05]  /*44190*/  ULDC UR12, c[0x0][0x228] ;  /* 0x00008a00000c7ab9 */ /* 0x000fca0000000800 */
[----:B------:R-:W-:Y:S01]  /*441a0*/  @P1 LOP3.LUT R231, R231, 0x10000, RZ, 0xfc, !PT ;  /* 0x00010000e7e71812 */ /* 0x000fe200078efcff */
[----:B0-----:R-:W-:Y:S01]  /*441b0*/  VIADD R34, R34, UR28 ;  /* 0x0000001c22227c36 */ /* 0x001fe20008000000 */
[----:B------:R-:W-:Y:S02]  /*441c0*/  ULDC UR28, c[0x0][0x248] ;  /* 0x00009200001c7ab9 */ /* 0x000fe40000000800 */
[----:B------:R-:W-:-:S04]  /*441d0*/  LOP3.LUT R231, R231, 0xffff7fff, RZ, 0xc0, !PT ;  /* 0xffff7fffe7e77812 */ /* 0x000fc800078ec0ff */
[----:B------:R-:W-:Y:S02]  /*441e0*/  @P0 LOP3.LUT R231, R231, 0x8000, RZ, 0xfc, !PT ;  /* 0x00008000e7e70812 */ /* 0x000fe400078efcff */
[----:B------:R-:W-:Y:S02]  /*441f0*/  ISETP.GE.AND P0, PT, R33, UR44, PT ;  /* 0x0000002c21007c0c */ /* 0x000fe4000bf06270 */
[----:B---3--:R-:W-:Y:S02]  /*44200*/  R2UR UR52, R41 ;  /* 0x00000000293472ca */ /* 0x008fe400000e0000 */
[----:B------:R-:W3:Y:S04]  /*44210*/  LDL.LU R41, [R1+0xec8] ;  /* 0x000ec80001297983 */ /* 0x000ee80000300800 */
[----:B------:R0:W-:Y:S02]  /*44220*/  STL [R1+0x88c], R34 ;  /* 0x00088c2201007387 */ /* 0x0001e40000100800 */
[----:B0-----:R-:W-:Y:S01]  /*44230*/  VIADD R34, R34, UR28 ;  /* 0x0000001c22227c36 */ /* 0x001fe20008000000 */
[----:B--2---:R-:W-:-:S04]  /*44240*/  R2UR UR44, R39 ;  /* 0x00000000272c72ca */ /* 0x004fc800000e0000 */
[----:B------:R0:W-:Y:S01]  /*44250*/  STL [R1+0x890], R34 ;  /* 0x0008902201007387 */ /* 0x0001e20000100800 */
[----:B------:R-:W-:Y:S02]  /*44260*/  ISETP.LT.AND P1, PT, R4, UR14, !P0 ;  /* 0x0000000e04007c0c */ /* 0x000fe4000c721270 */
[----:B------:R-:W-:Y:S01]  /*44270*/  LOP3.LUT R231, R231, 0xffffefff, RZ, 0xc0, !PT ;  /* 0xffffefffe7e77812 */ /* 0x000fe200078ec0ff */
[----:B------:R-:W2:Y:S01]  /*44280*/  LDL.LU R39, [R1+0xecc] ;  /* 0x000ecc0001277983 */ /* 0x000ea20000300800 */
[----:B------:R-:W-:Y:S01]  /*44290*/  ISETP.LT.AND P0, PT, R3, UR20, !P0 ;  /* 0x0000001403007c0c */ /* 0x000fe2000c701270 */
[----:B------:R-:W-:Y:S01]  /*442a0*/  VIADD R33, R2, 0x109 ;  /* 0x0000010902217836 */ /* 0x000fe20000000000 */
[----:B------:R-:W-:Y:S01]  /*442b0*/  ULDC UR28, c[0x0][0x228] ;  /* 0x00008a00001c7ab9 */ /* 0x000fe20000000800 */
[----:B------:R-:W-:Y:S01]  /*442c0*/  ULDC UR14, c[0x0][0x228] ;  /* 0x00008a00000e7ab9 */ /* 0x000fe20000000800 */
[----:B------:R-:W-:Y:S01]  /*442d0*/  ULDC UR20, c[0x0][0x228] ;  /* 0x00008a0000147ab9 */ /* 0x000fe20000000800 */
[----:B0-----:R-:W-:Y:S01]  /*442e0*/  VIADD R34, R34, UR30 ;  /* 0x0000001e22227c36 */ /* 0x001fe20008000000 */
[----:B------:R-:W-:-:S03]  /*442f0*/  ULDC UR30, c[0x0][0x248] ;  /* 0x00009200001e7ab9 */ /* 0x000fc60000000800 */
[----:B------:R-:W-:Y:S01]  /*44300*/  @P1 LOP3.LUT R231, R231, 0x1000, RZ, 0xfc, !PT ;  /* 0x00001000e7e71812 */ /* 0x000fe200078efcff */
[----:B------:R0:W-:Y:S03]  /*44310*/  STL [R1+0x894], R34 ;  /* 0x0008942201007387 */ /* 0x0001e60000100800 */
[----:B------:R-:W-:-:S04]  /*44320*/  LOP3.LUT R231, R231, 0xfffff7ff, RZ, 0xc0, !PT ;  /* 0xfffff7ffe7e77812 */ /* 0x000fc800078ec0ff */
[----:B------:R-:W-:Y:S01]  /*44330*/  @P0 LOP3.LUT R231, R231, 0x800, RZ, 0xfc, !PT ;  /* 0x00000800e7e70812 */ /* 0x000fe200078efcff */
[----:B0-----:R-:W-:Y:S01]  /*44340*/  VIADD R34, R34, UR30 ;  /* 0x0000001e22227c36 */ /* 0x001fe20008000000 */
[----:B------:R-:W-:Y:S01]  /*44350*/  ISETP.GE.AND P0, PT, R33, UR38, PT ;  /* 0x0000002621007c0c */ /* 0x000fe2000bf06270 */
[----:B------:R-:W-:-:S03]  /*44360*/  ULDC UR30, c[0x0][0x228] ;  /* 0x00008a00001e7ab9 */ /* 0x000fc60000000800 */
[----:B------:R0:W-:Y:S01]  /*44370*/  STL [R1+0x898], R34 ;  /* 0x0008982201007387 */ /* 0x0001e20000100800 */
[----:B------:R-:W-:Y:S02]  /*44380*/  ISETP.LT.AND P1, PT, R4, UR5, !P0 ;  /* 0x0000000504007c0c */ /* 0x000fe4000c721270 */
[----:B------:R-:W-:Y:S01]  /*44390*/  LOP3.LUT R231, R231, 0xfffffeff, RZ, 0xc0, !PT ;  /* 0xfffffeffe7e77812 */ /* 0x000fe200078ec0ff */
[----:B------:R-:W-:Y:S01]  /*443a0*/  VIADD R33, R2, 0x107 ;  /* 0x0000010702217836 */ /* 0x000fe20000000000 */
[----:B------:R-:W-:Y:S01]  /*443b0*/  ISETP.LT.AND P0, PT, R3, UR22, !P0 ;  /* 0x0000001603007c0c */ /* 0x000fe2000c701270 */
[----:B------:R-:W-:Y:S01]  /*443c0*/  ULDC UR22, c[0x0][0x248] ;  /* 0x0000920000167ab9 */ /* 0x000fe20000000800 */
[----:B------:R-:W-:Y:S01]  /*443d0*/  ULDC UR5, c[0x0][0x228] ;  /* 0x00008a0000057ab9 */ /* 0x000fe20000000800 */
[----:B0-----:R-:W-:Y:S01]  /*443e0*/  VIADD R34, R34, UR32 ;  /* 0x0000002022227c36 */ /* 0x001fe20008000000 */
[----:B------:R-:W-:-:S05]  /*443f0*/  ULDC UR32, c[0x0][0x228] ;  /* 0x00008a0000207ab9 */ /* 0x000fca0000000800 */
[----:B------:R-:W-:-:S04]  /*44400*/  @P1 LOP3.LUT R231, R231, 0x100, RZ, 0xfc, !PT ;  /* 0x00000100e7e71812 */ /* 0x000fc800078efcff */
        /* <DEDUP_REMOVED lines=16> */
[----:B------:R-:W-:Y:S01]  /*44510*/  R2UR UR60, R238 ;  /* 0x00000000ee3c72ca */ /* 0x000fe200000e0000 */
[----:B0-----:R-:W-:Y:S01]  /*44520*/  VIADD R34, R34, UR34 ;  /* 0x0000002222227c36 */ /* 0x001fe20008000000 */
[----:B------:R-:W-:Y:S01]  /*44530*/  ULDC UR34, c[0x0][0x248] ;  /* 0x0000920000227ab9 */ /* 0x000fe20000000800 */
[----:B------:R-:W-:Y:S01]  /*44540*/  LOP3.LUT R229, R229, 0x7fffffff, RZ, 0xc0, !PT ;  /* 0x7fffffffe5e57812 */ /* 0x000fe200078ec0ff */
[----:B------:R-:W-:Y:S01]  /*44550*/  ULDC UR36, c[0x0][0x248] ;  /* 0x0000920000247ab9 */ /* 0x000fe20000000800 */
[----:B------:R-:W-:-:S04]  /*44560*/  @P1 LOP3.LUT R231, R231, 0x10, RZ, 0xfc, !PT ;  /* 0x00000010e7e71812 */ /* 0x000fc800078efcff */
[----:B------:R-:W-:-:S04]  /*44570*/  LOP3.LUT R231, R231, 0xfffffff7, RZ, 0xc0, !PT ;  /* 0xfffffff7e7e77812 */ /* 0x000fc800078ec0ff */
[----:B------:R-:W-:Y:S02]  /*44580*/  @P0 LOP3.LUT R231, R231, 0x8, RZ, 0xfc, !PT ;  /* 0x00000008e7e70812 */ /* 0x000fe400078efcff */
[----:B------:R-:W-:-:S04]  /*44590*/  ISETP.GE.AND P0, PT, R33, UR44, PT ;  /* 0x0000002c21007c0c */ /* 0x000fc8000bf06270 */
[----:B------:R-:W-:Y:S01]  /*445a0*/  ISETP.LT.AND P1, PT, R4, UR24, !P0 ;  /* 0x0000001804007c0c */ /* 0x000fe2000c721270 */
[----:B------:R-:W-:Y:S01]  /*445b0*/  VIADD R33, R2, 0x103 ;  /* 0x0000010302217836 */ /* 0x000fe20000000000 */
[----:B------:R-:W-:Y:S01]  /*445c0*/  ISETP.LT.AND P0, PT, R3, UR16, !P0 ;  /* 0x0000001003007c0c */ /* 0x000fe2000c701270 */
[----:B------:R0:W-:Y:S01]  /*445d0*/  STL [R1+0x8a4], R34 ;  /* 0x0008a42201007387 */ /* 0x0001e20000100800 */
[----:B------:R-:W-:Y:S01]  /*445e0*/  LOP3.LUT R231, R231, 0xfffffffe, RZ, 0xc0, !PT ;  /* 0xfffffffee7e77812 */ /* 0x000fe200078ec0ff */
[----:B------:R-:W-:Y:S01]  /*445f0*/  ULDC UR24, c[0x0][0x248] ;  /* 0x0000920000187ab9 */ /* 0x000fe20000000800 */
[----:B------:R-:W-:-:S09]  /*44600*/  ULDC UR16, c[0x0][0x228] ;  /* 0x00008a0000107ab9 */ /* 0x000fd20000000800 */
[----:B------:R-:W-:Y:S02]  /*44610*/  @P0 LOP3.LUT R230, R230, 0x80000000, RZ, 0xfc, !PT ;  /* 0x80000000e6e60812 */ /* 0x000fe400078efcff */
[----:B------:R-:W-:Y:S02]  /*44620*/  ISETP.GE.AND P0, PT, R33, UR38, PT ;  /* 0x0000002621007c0c */ /* 0x000fe4000bf06270 */
[----:B------:R-:W-:Y:S02]  /*44630*/  @P1 LOP3.LUT R231, R231, 0x1, RZ, 0xfc, !PT ;  /* 0x00000001e7e71812 */ /* 0x000fe400078efcff */
[----:B------:R-:W-:Y:S02]  /*44640*/  ISETP.LT.AND P1, PT, R4, UR8, !P0 ;  /* 0x0000000804007c0c */ /* 0x000fe4000c721270 */
[----:B------:R-:W-:Y:S01]  /*44650*/  LOP3.LUT R230, R230, 0xefffffff, RZ, 0xc0, !PT ;  /* 0xefffffffe6e67812 */ /* 0x000fe200078ec0ff */
[----:B------:R-:W-:Y:S01]  /*44660*/  VIADD R33, R2, 0x101 ;  /* 0x0000010102217836 */ /* 0x000fe20000000000 */
[----:B------:R-:W-:Y:S01]  /*44670*/  ISETP.LT.AND P0, PT, R3, UR26, !P0 ;  /* 0x0000001a03007c0c */ /* 0x000fe2000c701270 */
[----:B0-----:R-:W-:Y:S01]  /*44680*/  VIADD R34, R34, UR34 ;  /* 0x0000002222227c36 */ /* 0x001fe20008000000 */
[----:B------:R-:W-:Y:S01]  /*44690*/  ULDC UR34, c[0x0][0x248] ;  /* 0x0000920000227ab9 */ /* 0x000fe20000000800 */
[----:B------:R-:W-:Y:S01]  /*446a0*/  ULDC UR8, c[0x0][0x228] ;  /* 0x00008a0000087ab9 */ /* 0x000fe20000000800 */
[----:B------:R-:W-:-:S05]  /*446b0*/  ULDC UR26, c[0x0][0x228] ;  /* 0x00008a00001a7ab9 */ /* 0x000fca0000000800 */
        /* <DEDUP_REMOVED lines=8> */
[----:B------:R0:W-:Y:S01]  /*44740*/  STL [R1+0x8a8], R34 ;  /* 0x0008a82201007387 */ /* 0x0001e20000100800 */
[----:B------:R-:W-:Y:S01]  /*44750*/  R2UR UR52, R7 ;  /* 0x00000000073472ca */ /* 0x000fe200000e0000 */
[----:B------:R-:W-:Y:S01]  /*44760*/  ULDC UR18, c[0x0][0x248] ;  /* 0x0000920000127ab9 */ /* 0x000fe20000000800 */
[----:B------:R-:W-:-:S05]  /*44770*/  ULDC UR10, c[0x0][0x228] ;  /* 0x00008a00000a7ab9 */ /* 0x000fca0000000800 */
[----:B------:R-:W-:-:S04]  /*44780*/  @P1 LOP3.LUT R230, R230, 0x1000000, RZ, 0xfc, !PT ;  /* 0x01000000e6e61812 */ /* 0x000fc800078efcff */
[----:B------:R-:W-:-:S04]  /*44790*/  LOP3.LUT R230, R230, 0xff7fffff, RZ, 0xc0, !PT ;  /* 0xff7fffffe6e67812 */ /* 0x000fc800078ec0ff */
[----:B------:R-:W-:-:S04]  /*447a0*/  @P0 LOP3.LUT R230, R230, 0x800000, RZ, 0xfc, !PT ;  /* 0x00800000e6e60812 */ /* 0x000fc800078efcff */
[----:B------:R-:W-:Y:S01]  /*447b0*/  LOP3.LUT R230, R230, 0xffefffff, RZ, 0xc0, !PT ;  /* 0xffefffffe6e67812 */ /* 0x000fe200078ec0ff */
[----:B0-----:R-:W-:Y:S01]  /*447c0*/  VIADD R34, R34, UR34 ;  /* 0x0000002222227c36 */ /* 0x001fe20008000000 */
[----:B------:R-:W-:-:S04]  /*447d0*/  ULDC UR34, c[0x0][0x248] ;  /* 0x0000920000227ab9 */ /* 0x000fc80000000800 */
[----:B------:R0:W-:Y:S02]  /*447e0*/  STL [R1+0x8ac], R34 ;  /* 0x0008ac2201007387 */ /* 0x0001e40000100800 */
[----:B0-----:R-:W-:Y:S01]  /*447f0*/  VIADD R34, R34, UR24 ;  /* 0x0000001822227c36 */ /* 0x001fe20008000000 */
[----:B------:R-:W-:-:S04]  /*44800*/  ULDC UR24, c[0x0][0x248] ;  /* 0x0000920000187ab9 */ /* 0x000fc80000000800 */
[----:B------:R0:W-:Y:S01]  /*44810*/  STL [R1+0x8b0], R34 ;  /* 0x0008b02201007387 */ /* 0x0001e20000100800 */
[----:B---3--:R-:W-:-:S13]  /*44820*/  R2UR UR44, R41 ;  /* 0x00000000292c72ca */ /* 0x008fda00000e0000 */
[----:B------:R-:W-:-:S04]  /*44830*/  ISETP.GE.AND P0, PT, R33, UR44, PT ;  /* 0x0000002c21007c0c */ /* 0x000fc8000bf06270 */
[----:B------:R-:W-:Y:S01]  /*44840*/  ISETP.LT.AND P1, PT, R4, UR12, !P0 ;  /* 0x0000000c04007c0c */ /* 0x000fe2000c721270 */
[----:B------:R-:W-:Y:S01]  /*44850*/  VIADD R33, R2, 0xfd ;  /* 0x000000fd02217836 */ /* 0x000fe20000000000 */
[----:B------:R-:W-:Y:S02]  /*44860*/  ISETP.LT.AND P0, PT, R3, UR28, !P0 ;  /* 0x0000001c03007c0c */ /* 0x000fe4000c701270 */
[----:B--2---:R-:W-:Y:S01]  /*44870*/  R2UR UR38, R39 ;  /* 0x00000000272672ca */ /* 0x004fe200000e0000 */
[----:B0-----:R-:W-:-:S08]  /*44880*/  VIADD R34, R34, UR24 ;  /* 0x0000001822227c36 */ /* 0x001fd00008000000 */
[----:B------:R-:W-:Y:S01]  /*44890*/  @P1 LOP3.LUT R230, R230, 0x100000, RZ, 0xfc, !PT ;  /* 0x00100000e6e61812 */ /* 0x000fe200078efcff */
[----:B------:R-:W-:Y:S01]  /*448a0*/  ULDC UR24, c[0x0][0x248] ;  /* 0x0000920000187ab9 */ /* 0x000fe20000000800 */
[----:B------:R-:W-:Y:S01]  /*448b0*/  R2UR UR44, R0 ;  /* 0x00000000002c72ca */ /* 0x000fe200000e0000 */
[----:B------:R-:W-:Y:S01]  /*448c0*/  ULDC UR12, c[0x0][0x248] ;  /* 0x00009200000c7ab9 */ /* 0x000fe20000000800 */
[----:B------:R-:W-:Y:S01]  /*448d0*/  LOP3.LUT R230, R230, 0xfff7ffff, RZ, 0xc0, !PT ;  /* 0xfff7ffffe6e67812 */ /* 0x000fe200078ec0ff */
[----:B------:R-:W-:-:S03]  /*448e0*/  ULDC UR28, c[0x0][0x228] ;  /* 0x00008a00001c7ab9 */ /* 0x000fc60000000800 */
[----:B------:R-:W-:Y:S02]  /*448f0*/  @P0 LOP3.LUT R230, R230, 0x80000, RZ, 0xfc, !PT ;  /* 0x00080000e6e60812 */ /* 0x000fe400078efcff */
[----:B------:R-:W-:Y:S02]  /*44900*/  ISETP.GE.AND P0, PT, R33, UR38, PT ;  /* 0x0000002621007c0c */ /* 0x000fe4000bf06270 */
[----:B------:R-:W-:Y:S01]  /*44910*/  LOP3.LUT R230, R230, 0xfffeffff, RZ, 0xc0, !PT ;  /* 0xfffeffffe6e67812 */ /* 0x000fe200078ec0ff */
[----:B------:R-:W-:Y:S01]  /*44920*/  VIADD R33, R2, 0xfb ;  /* 0x000000fb02217836 */ /* 0x000fe20000000000 */
[----:B------:R-:W-:Y:S01]  /*44930*/  ISETP.LT.AND P1, PT, R4, UR14, !P0 ;  /* 0x0000000e04007c0c */ /* 0x000fe2000c721270 */
[----:B------:R0:W-:Y:S01]  /*44940*/  STL [R1+0x8b4], R34 ;  /* 0x0008b42201007387 */ /* 0x0001e20000100800 */
[----:B------:R-:W-:Y:S01]  /*44950*/  ISETP.LT.AND P0, PT, R3, UR20, !P0 ;  /* 0x0000001403007c0c */ /* 0x000fe2000c701270 */
[----:B------:R-:W-:Y:S01]  /*44960*/  ULDC UR20, c[0x0][0x248] ;  /* 0x0000920000147ab9 */ /* 0x000fe20000000800 */
[----:B------:R-:W-:Y:S01]  /*44970*/  ULDC UR38, c[0x0][0x228] ;  /* 0x00008a0000267ab9 */ /* 0x000fe20000000800 */
[----:B------:R-:W-:-:S08]  /*44980*/  ULDC UR14, c[0x0][0x228] ;  /* 0x00008a00000e7ab9 */ /* 0x000fd00000000800 */
[----:B------:R-:W-:-:S04]  /*44990*/  @P1 LOP3.LUT R230, R230, 0x10000, RZ, 0xfc, !PT ;  /* 0x00010000e6e61812 */ /* 0x000fc800078efcff */
[----:B------:R-:W-:-:S04]  /*449a0*/  LOP3.LUT R230, R230, 0xffff7fff, RZ, 0xc0, !PT ;  /* 0xffff7fffe6e67812 */ /* 0x000fc800078ec0ff */
[----:B------:R-:W-:Y:S02]  /*449b0*/  @P0 LOP3.LUT R230, R230, 0x8000, RZ, 0xfc, !PT ;  /* 0x00008000e6e60812 */ /* 0x000fe400078efcff */
[----:B------:R-:W-:Y:S02]  /*449c0*/  ISETP.GE.AND P0, PT, R33, UR52, PT ;  /* 0x0000003421007c0c */ /* 0x000fe4000bf06270 */
[----:B------:R-:W-:Y:S01]  /*449d0*/  LOP3.LUT R230, R230, 0xffffefff, RZ, 0xc0, !PT ;  /* 0xffffefffe6e67812 */ /* 0x000fe200078ec0ff */
[----:B------:R-:W-:Y:S01]  /*449e0*/  VIADD R33, R2, 0xf9 ;  /* 0x000000f902217836 */ /* 0x000fe20000000000 */
[----:B------:R-:W-:Y:S01]  /*449f0*/  ISETP.LT.AND P1, PT, R4, UR40, !P0 ;  /* 0x0000002804007c0c */ /* 0x000fe2000c721270 */
[----:B0-----:R-:W-:Y:S01]  /*44a00*/  VIADD R34, R34, UR24 ;  /* 0x0000001822227c36 */ /* 0x001fe20008000000 */
[----:B------:R-:W-:Y:S01]  /*44a10*/  ISETP.LT.AND P0, PT, R3, UR30, !P0 ;  /* 0x0000001e03007c0c */ /* 0x000fe2000c701270 */
[----:B------:R-:W-:Y:S01]  /*44a20*/  ULDC UR24, c[0x0][0x228] ;  /* 0x00008a0000187ab9 */ /* 0x000fe20000000800 */
[----:B------:R-:W-:Y:S01]  /*44a30*/  ULDC UR30, c[0x0][0x228] ;  /* 0x00008a00001e7ab9 */ /* 0x000fe20000000800 */
[----:B------:R-:W-:Y:S01]  /*44a40*/  ULDC UR40, c[0x0][0x228] ;  /* 0x00008a0000287ab9 */ /* 0x000fe20000000800 */
[----:B------:R-:W-:-:S07]  /*44a50*/  ULDC UR52, c[0x0][0x228] ;  /* 0x00008a0000347ab9 */ /* 0x000fce0000000800 */
[----:B------:R-:W-:-:S04]  /*44a60*/  @P1 LOP3.LUT R230, R230, 0x1000, RZ, 0xfc, !PT ;  /* 0x00001000e6e61812 */ /* 0x000fc800078efcff */
[----:B------:R-:W-:-:S04]  /*44a70*/  LOP3.LUT R230, R230, 0xfffff7ff, RZ, 0xc0, !PT ;  /* 0xfffff7ffe6e67812 */ /* 0x000fc800078ec0ff */
        /* <DEDUP_REMOVED lines=9> */
[----:B------:R-:W2:Y:S01]  /*44b10*/  LDL.LU R7, [R1+0x1658] ;  /* 0x0016580001077983 */ /* 0x000ea20000300800 */
        /* <DEDUP_REMOVED lines=12> */
[----:B------:R-:W-:-:S08]  /*44be0*/  ULDC UR32, c[0x0][0x228] ;  /* 0x00008a0000207ab9 */ /* 0x000fd00000000800 */
[----:B------:R-:W-:Y:S01]  /*44bf0*/  @P1 LOP3.LUT R230, R230, 0x10, RZ, 0xfc, !PT ;  /* 0x00000010e6e61812 */ /* 0x000fe200078efcff */
[----:B------:R0:W-:Y:S01]  /*44c00*/  STL [R1+0x8bc], R34 ;  /* 0x0008bc2201007387 */ /* 0x0001e20000100800 */
[----:B------:R-:W-:Y:S02]  /*44c10*/  ULDC UR6, c[0x0][0x228] ;  /* 0x00008a0000067ab9 */ /* 0x000fe40000000800 */
        /* <DEDUP_REMOVED lines=13> */
[----:B------:R-:W3:Y:S01]  /*44cf0*/  LDL.LU R0, [R1+0x1654] ;  /* 0x0016540001007983 */ /* 0x000ee20000300800 */
[----:B0-----:R-:W-:-:S05]  /*44d00*/  VIADD R34, R34, UR36 ;  /* 0x0000002422227c36 */ /* 0x001fca0008000000 */
[----:B------:R-:W-:Y:S01]  /*44d10*/  @P1 LOP3.LUT R230, R230, 0x1, RZ, 0xfc, !PT ;  /* 0x00000001e6e61812 */ /* 0x000fe200078efcff */
[----:B------:R-:W-:Y:S01]  /*44d20*/  ULDC UR36, c[0x0][0x228] ;  /* 0x00008a0000247ab9 */ /* 0x000fe20000000800 */
[----:B------:R-:W-:Y:S02]  /*44d30*/  @P0 LOP3.LUT R229, R229, 0x80000000, RZ, 0xfc, !PT ;  /* 0x80000000e5e50812 */ /* 0x000fe400078efcff */
[----:B------:R-:W-:Y:S01]  /*44d40*/  ISETP.GE.AND P0, PT, R33, UR60, PT ;  /* 0x0000003c21007c0c */ /* 0x000fe2000bf06270 */
[----:B------:R0:W-:Y:S01]  /*44d50*/  STL [R1+0x8c4], R34 ;  /* 0x0008c42201007387 */ /* 0x0001e20000100800 */
[----:B------:R-:W-:Y:S01]  /*44d60*/  LOP3.LUT R229, R229, 0xefffffff, RZ, 0xc0, !PT ;  /* 0xefffffffe5e57812 */ /* 0x000fe200078ec0ff */
[----:B------:R-:W-:Y:S01]  /*44d70*/  VIADD R33, R2, 0xf1 ;  /* 0x000000f102217836 */ /* 0x000fe20000000000 */
[----:B------:R-:W-:Y:S01]  /*44d80*/  ISETP.LT.AND P1, PT, R4, UR56, !P0 ;  /* 0x0000003804007c0c */ /* 0x000fe2000c721270 */
[----:B------:R-:W-:Y:S01]  /*44d90*/  ULDC UR56, c[0x0][0x248] ;  /* 0x0000920000387ab9 */ /* 0x000fe20000000800 */
[----:B------:R-:W-:-:S02]  /*44da0*/  VIADD R226, R2, 0xd9 ;  /* 0x000000d902e27836 */ /* 0x000fc40000000000 */
[----:B------:R-:W-:Y:S01]  /*44db0*/  VIADD R227, R2, 0xd7 ;  /* 0x000000d702e37836 */ /* 0x000fe20000000000 */
[----:B------:R-:W-:Y:S01]  /*44dc0*/  LOP3.LUT R228, R228, 0x7fffffff, RZ, 0xc0, !PT ;  /* 0x7fffffffe4e47812 */ /* 0x000fe200078ec0ff */
[----:B------:R-:W-:Y:S01]  /*44dd0*/  VIADD R237, R2, 0xd5 ;  /* 0x000000d502ed7836 */ /* 0x000fe20000000000 */
[----:B------:R-:W-:Y:S01]  /*44de0*/  ULDC UR60, c[0x0][0x228] ;  /* 0x00008a00003c7ab9 */ /* 0x000fe20000000800 */
[----:B0-----:R-:W-:Y:S01]  /*44df0*/  VIADD R34, R34, UR12 ;  /* 0x0000000c22227c36 */ /* 0x001fe20008000000 */
[----:B------:R-:W-:Y:S01]  /*44e00*/  ISETP.LT.AND P0, PT, R3, UR50, !P0 ;  /* 0x0000003203007c0c */ /* 0x000fe2000c701270 */
[----:B------:R-:W-:Y:S01]  /*44e10*/  ULDC UR12, c[0x0][0x228] ;  /* 0x00008a00000c7ab9 */ /* 0x000fe20000000800 */
[----:B------:R-:W-:Y:S02]  /*44e20*/  ULDC UR50, c[0x0][0x228] ;  /* 0x00008a0000327ab9 */ /* 0x000fe40000000800 */
[----:B------:R0:W-:Y:S01]  /*44e30*/  STL [R1+0x8c8], R34 ;  /* 0x0008c82201007387 */ /* 0x0001e20000100800 */
[----:B------:R-:W-:-:S03]  /*44e40*/  @P1 LOP3.LUT R229, R229, 0x10000000, RZ, 0xfc, !PT ;  /* 0x10000000e5e51812 */ /* 0x000fc600078efcff */
[----:B------:R-:W4:Y:S01]  /*44e50*/  LDL.LU R6, [R1+0x1650] ;  /* 0x0016500001067983 */ /* 0x000f220000300800 */
[----:B0-----:R-:W-:Y:S01]  /*44e60*/  VIADD R34, R34, UR42 ;  /* 0x0000002a22227c36 */ /* 0x001fe20008000000 */
[----:B------:R-:W-:-:S04]  /*44e70*/  ULDC UR42, c[0x0][0x248] ;  /* 0x00009200002a7ab9 */ /* 0x000fc80000000800 */
[----:B------:R0:W-:Y:S01]  /*44e80*/  STL [R1+0x8cc], R34 ;  /* 0x0008cc2201007387 */ /* 0x0001e20000100800 */
[----:B------:R-:W-:Y:S01]  /*44e90*/  LOP3.LUT R229, R229, 0xf7ffffff, RZ, 0xc0, !PT ;  /* 0xf7ffffffe5e57812 */ /* 0x000fe200078ec0ff */
[----:B0-----:R-:W-:-:S03]  /*44ea0*/  VIADD R34, R34, UR20 ;  /* 0x0000001422227c36 */ /* 0x001fc60008000000 */
[----:B------:R-:W-:Y:S01]  /*44eb0*/  @P0 LOP3.LUT R229, R229, 0x8000000, RZ, 0xfc, !PT ;  /* 0x08000000e5e50812 */ /* 0x000fe200078efcff */
[----:B------:R-:W-:Y:S01]  /*44ec0*/  ULDC UR20, c[0x0][0x228] ;  /* 0x00008a0000147ab9 */ /* 0x000fe20000000800 */
[----:B------:R0:W-:Y:S01]  /*44ed0*/  STL [R1+0x8d0], R34 ;  /* 0x0008d02201007387 */ /* 0x0001e20000100800 */
[----:B------:R-:W-:-:S03]  /*44ee0*/  ISETP.GE.AND P0, PT, R33, UR59, PT ;  /* 0x0000003b21007c0c */ /* 0x000fc6000bf06270 */
[----:B------:R-:W2:Y:S01]  /*44ef0*/  LDL.LU R5, [R1+0x164c] ;  /* 0x00164c0001057983 */ /* 0x000ea20000300800 */
[----:B0-----:R-:W-:Y:S01]  /*44f00*/  VIADD R34, R34, UR42 ;  /* 0x0000002a22227c36 */ /* 0x001fe20008000000 */
[----:B------:R-:W-:Y:S01]  /*44f10*/  ULDC UR42, c[0x0][0x248] ;  /* 0x00009200002a7ab9 */ /* 0x000fe20000000800 */
[----:B------:R-:W-:Y:S02]  /*44f20*/  ISETP.LT.AND P1, PT, R4, UR8, !P0 ;  /* 0x0000000804007c0c */ /* 0x000fe4000c721270 */
[----:B------:R-:W-:Y:S01]  /*44f30*/  LOP3.LUT R229, R229, 0xfbffffff, RZ, 0xc0, !PT ;  /* 0xfbffffffe5e57812 */ /* 0x000fe200078ec0ff */
[----:B------:R0:W-:Y:S01]  /*44f40*/  STL [R1+0x8d4], R34 ;  /* 0x0008d42201007387 */ /* 0x0001e20000100800 */
[----:B------:R-:W-:Y:S01]  /*44f50*/  VIADD R33, R2, 0xef ;  /* 0x000000ef02217836 */ /* 0x000fe20000000000 */
[----:B------:R-:W-:Y:S01]  /*44f60*/  ULDC UR8, c[0x0][0x248] ;  /* 0x0000920000087ab9 */ /* 0x000fe20000000800 */
[----:B0-----:R-:W-:Y:S01]  /*44f70*/  VIADD R34, R34, UR42 ;  /* 0x0000002a22227c36 */ /* 0x001fe20008000000 */
[----:B------:R-:W-:Y:S01]  /*44f80*/  ISETP.LT.AND P0, PT, R3, UR26, !P0 ;  /* 0x0000001a03007c0c */ /* 0x000fe2000c701270 */
[----:B------:R-:W-:-:S05]  /*44f90*/  ULDC UR42, c[0x0][0x248] ;  /* 0x00009200002a7ab9 */ /* 0x000fca0000000800 */
[----:B------:R-:W-:Y:S01]  /*44fa0*/  @P1 LOP3.LUT R229, R229, 0x4000000, RZ, 0xfc, !PT ;  /* 0x04000000e5e51812 */ /* 0x000fe200078efcff */
[C---:B------:R-:W-:Y:S01]  /*44fb0*/  VIADD R239, R2.reuse, 0xd3 ;  /* 0x000000d302ef7836 */ /* 0x040fe20000000000 */
[----:B------:R0:W-:Y:S01]  /*44fc0*/  STL [R1+0x8d8], R34 ;  /* 0x0008d82201007387 */ /* 0x0001e20000100800 */
[----:B------:R-:W-:Y:S01]  /*44fd0*/  VIADD R240, R2, 0xd1 ;  /* 0x000000d102f07836 */ /* 0x000fe20000000000 */
[----:B------:R-:W-:Y:S02]  /*44fe0*/  ULDC UR26, c[0x0][0x228] ;  /* 0x00008a00001a7ab9 */ /* 0x000fe40000000800 */
[----:B------:R-:W3:Y:S01]  /*44ff0*/  LDL.LU R238, [R1+0x1648] ;  /* 0x0016480001ee7983 */ /* 0x000ee20000300800 */
[----:B------:R-:W-:-:S04]  /*45000*/  LOP3.LUT R229, R229, 0xfdffffff, RZ, 0xc0, !PT ;  /* 0xfdffffffe5e57812 */ /* 0x000fc800078ec0ff */
[----:B------:R-:W-:Y:S02]  /*45010*/  @P0 LOP3.LUT R229, R229, 0x2000000, RZ, 0xfc, !PT ;  /* 0x02000000e5e50812 */ /* 0x000fe400078efcff */
[----:B------:R-:W-:-:S04]  /*45020*/  ISETP.GE.AND P0, PT, R33, UR58, PT ;  /* 0x0000003a21007c0c */ /* 0x000fc8000bf06270 */
[----:B------:R-:W-:Y:S02]  /*45030*/  ISETP.LT.AND P1, PT, R4, UR24, !P0 ;  /* 0x0000001804007c0c */ /* 0x000fe4000c721270 */
[----:B------:R-:W-:Y:S01]  /*45040*/  LOP3.LUT R229, R229, 0xfeffffff, RZ, 0xc0, !PT ;  /* 0xfeffffffe5e57812 */ /* 0x000fe200078ec0ff */
[----:B------:R-:W-:Y:S01]  /*45050*/  VIADD R33, R2, 0xed ;  /* 0x000000ed02217836 */ /* 0x000fe20000000000 */
[----:B------:R-:W-:Y:S01]  /*45060*/  ISETP.LT.AND P0, PT, R3, UR10, !P0 ;  /* 0x0000000a03007c0c */ /* 0x000fe2000c701270 */
[----:B0-----:R-:W-:Y:S01]  /*45070*/  VIADD R34, R34, UR42 ;  /* 0x0000002a22227c36 */ /* 0x001fe20008000000 */
[----:B------:R-:W-:Y:S01]  /*45080*/  ULDC UR42, c[0x0][0x248] ;  /* 0x00009200002a7ab9 */ /* 0x000fe20000000800 */
[----:B------:R-:W-:Y:S01]  /*45090*/  ULDC UR10, c[0x0][0x248] ;  /* 0x00009200000a7ab9 */ /* 0x000fe20000000800 */
[----:B------:R-:W-:Y:S01]  /*450a0*/  VIADD R241, R2, 0xcf ;  /* 0x000000cf02f17836 */ /* 0x000fe20000000000 */
[----:B------:R-:W-:-:S04]  /*450b0*/  ULDC UR24, c[0x0][0x228] ;  /* 0x00008a0000187ab9 */ /* 0x000fc80000000800 */
        /* <DEDUP_REMOVED lines=9> */
[C---:B------:R-:W-:Y:S01]  /*45150*/  VIADD R242, R2.reuse, 0xcd ;  /* 0x000000cd02f27836 */ /* 0x040fe20000000000 */
[----:B------:R-:W-:Y:S01]  /*45160*/  ULDC UR18, c[0x0][0x228] ;  /* 0x00008a0000127ab9 */ /* 0x000fe20000000800 */
[C---:B------:R-:W-:Y:S01]  /*45170*/  VIADD R243, R2.reuse, 0xcb ;  /* 0x000000cb02f37836 */ /* 0x040fe20000000000 */
[----:B------:R-:W-:Y:S01]  /*45180*/  ULDC UR34, c[0x0][0x228] ;  /* 0x00008a0000227ab9 */ /* 0x000fe20000000800 */
[----:B------:R-:W-:Y:S01]  /*45190*/  VIADD R244, R2, 0xc9 ;  /* 0x000000c902f47836 */ /* 0x000fe20000000000 */
[----:B------:R-:W-:-:S05]  /*451a0*/  ULDC UR53, c[0x0][0x248] ;  /* 0x0000920000357ab9 */ /* 0x000fca0000000800 */
        /* <DEDUP_REMOVED lines=14> */
[----:B------:R-:W-:Y:S01]  /*45290*/  VIADD R245, R2, 0xc8 ;  /* 0x000000c802f57836 */ /* 0x000fe20000000000 */
[----:B------:R-:W-:Y:S01]  /*452a0*/  ULDC UR36, c[0x0][0x228] ;  /* 0x00008a0000247ab9 */ /* 0x000fe20000000800 */
        /* <DEDUP_REMOVED lines=17> */
[----:B------:R0:W-:Y:S01]  /*453c0*/  STL [R1+0x8e4], R34 ;  /* 0x0008e42201007387 */ /* 0x0001e20000100800 */
[----:B------:R-:W-:Y:S01]  /*453d0*/  ISETP.LT.AND P1, PT, R4, UR14, !P0 ;  /* 0x0000000e04007c0c */ /* 0x000fe2000c721270 */
[C---:B------:R-:W-:Y:S01]  /*453e0*/  VIADD R33, R2.reuse, 0xe5 ;  /* 0x000000e502217836 */ /* 0x040fe20000000000 */
[----:B------:R-:W-:Y:S01]  /*453f0*/  ISETP.LT.AND P0, PT, R3, UR20, !P0 ;  /* 0x0000001403007c0c */ /* 0x000fe2000c701270 */
[----:B------:R-:W4:Y:S01]  /*45400*/  LDL.LU R39, [R1+0xef0] ;  /* 0x000ef00001277983 */ /* 0x000f220000300800 */
[----:B------:R-:W-:Y:S01]  /*45410*/  ULDC UR20, c[0x0][0x248] ;  /* 0x0000920000147ab9 */ /* 0x000fe20000000800 */
[C---:B------:R-:W-:Y:S01]  /*45420*/  VIADD R246, R2.reuse, 0xc7 ;  /* 0x000000c702f67836 */ /* 0x040fe20000000000 */
[----:B------:R-:W-:Y:S01]  /*45430*/  ULDC UR29, c[0x0][0x228] ;  /* 0x00008a00001d7ab9 */ /* 0x000fe20000000800 */
[----:B------:R-:W-:Y:S01]  /*45440*/  VIADD R247, R2, 0xc6 ;  /* 0x000000c602f77836 */ /* 0x000fe20000000000 */
[----:B------:R-:W-:Y:S01]  /*45450*/  ULDC UR14, c[0x0][0x228] ;  /* 0x00008a00000e7ab9 */ /* 0x000fe20000000800 */
[----:B0-----:R-:W-:Y:S01]  /*45460*/  VIADD R34, R34, UR44 ;  /* 0x0000002c22227c36 */ /* 0x001fe20008000000 */
[----:B------:R-:W-:-:S03]  /*45470*/  ULDC UR44, c[0x0][0x228] ;  /* 0x00008a00002c7ab9 */ /* 0x000fc60000000800 */
[----:B------:R-:W-:Y:S01]  /*45480*/  @P1 LOP3.LUT R229, R229, 0x10000, RZ, 0xfc, !PT ;  /* 0x00010000e5e51812 */ /* 0x000fe200078efcff */
[----:B------:R0:W-:Y:S03]  /*45490*/  STL [R1+0x8e8], R34 ;  /* 0x0008e82201007387 */ /* 0x0001e60000100800 */
[----:B------:R-:W-:-:S04]  /*454a0*/  LOP3.LUT R229, R229, 0xffff7fff, RZ, 0xc0, !PT ;  /* 0xffff7fffe5e57812 */ /* 0x000fc800078ec0ff */
[----:B------:R-:W-:Y:S02]  /*454b0*/  @P0 LOP3.LUT R229, R229, 0x8000, RZ, 0xfc, !PT ;  /* 0x00008000e5e50812 */ /* 0x000fe400078efcff */
[----:B------:R-:W-:Y:S01]  /*454c0*/  ISETP.GE.AND P0, PT, R33, UR17, PT ;  /* 0x0000001121007c0c */ /* 0x000fe2000bf06270 */
[----:B0-----:R-:W-:Y:S01]  /*454d0*/  VIADD R34, R34, UR46 ;  /* 0x0000002e22227c36 */ /* 0x001fe20008000000 */
[----:B------:R-:W-:Y:S01]  /*454e0*/  ULDC UR46, c[0x0][0x248] ;  /* 0x00009200002e7ab9 */ /* 0x000fe20000000800 */
[----:B------:R-:W-:Y:S01]  /*454f0*/  LOP3.LUT R229, R229, 0xffffbfff, RZ, 0xc0, !PT ;  /* 0xffffbfffe5e57812 */ /* 0x000fe200078ec0ff */
[----:B------:R-:W-:Y:S01]  /*45500*/  VIADD R33, R2, 0xe3 ;  /* 0x000000e302217836 */ /* 0x000fe20000000000 */
[----:B------:R-:W-:Y:S01]  /*45510*/  ISETP.LT.AND P1, PT, R4, UR30, !P0 ;  /* 0x0000001e04007c0c */ /* 0x000fe2000c721270 */
[----:B------:R0:W-:Y:S01]  /*45520*/  STL [R1+0x8ec], R34 ;  /* 0x0008ec2201007387 */ /* 0x0001e20000100800 */
[----:B------:R-:W-:Y:S01]  /*45530*/  ISETP.LT.AND P0, PT, R3, UR40, !P0 ;  /* 0x0000002803007c0c */ /* 0x000fe2000c701270 */
[----:B------:R-:W-:Y:S01]  /*45540*/  ULDC UR17, c[0x0][0x248] ;  /* 0x0000920000117ab9 */ /* 0x000fe20000000800 */
[C---:B------:R-:W-:Y:S01]  /*45550*/  VIADD R248, R2.reuse, 0xc5 ;  /* 0x000000c502f87836 */ /* 0x040fe20000000000 */
[----:B------:R-:W-:Y:S01]  /*45560*/  ULDC UR30, c[0x0][0x228] ;  /* 0x00008a00001e7ab9 */ /* 0x000fe20000000800 */
[----:B------:R-:W-:Y:S01]  /*45570*/  VIADD R249, R2, 0xc4 ;  /* 0x000000c402f97836 */ /* 0x000fe20000000000 */
[----:B------:R-:W-:Y:S01]  /*45580*/  ULDC UR40, c[0x0][0x228] ;  /* 0x00008a0000287ab9 */ /* 0x000fe20000000800 */
[----:B0-----:R-:W-:Y:S01]  /*45590*/  VIADD R34, R34, UR46 ;  /* 0x0000002e22227c36 */ /* 0x001fe20008000000 */
[----:B------:R-:W-:-:S04]  /*455a0*/  ULDC UR46, c[0x0][0x228] ;  /* 0x00008a00002e7ab9 */ /* 0x000fc80000000800 */
[----:B------:R0:W-:Y:S01]  /*455b0*/  STL [R1+0x8f0], R34 ;  /* 0x0008f02201007387 */ /* 0x0001e20000100800 */
[----:B------:R-:W-:Y:S01]  /*455c0*/  @P1 LOP3.LUT R229, R229, 0x4000, RZ, 0xfc, !PT ;  /* 0x00004000e5e51812 */ /* 0x000fe200078efcff */
        /* <DEDUP_REMOVED lines=17> */
[----:B------:R-:W-:Y:S01]  /*456e0*/  ULDC UR56, c[0x0][0x228] ;  /* 0x00008a0000387ab9 */ /* 0x000fe20000000800 */
        /* <DEDUP_REMOVED lines=9> */
[----:B0-----:R-:W-:Y:S01]  /*45780*/  VIADD R34, R34, UR8 ;  /* 0x0000000822227c36 */ /* 0x001fe20008000000 */
[----:B------:R-:W-:-:S04]  /*45790*/  ULDC UR8, c[0x0][0x248] ;  /* 0x0000920000087ab9 */ /* 0x000fc80000000800 */
[----:B------:R0:W-:Y:S01]  /*457a0*/  STL [R1+0x908], R34 ;  /* 0x0009082201007387 */ /* 0x0001e20000100800 */
[----:B------:R-:W-:Y:S02]  /*457b0*/  @P0 LOP3.LUT R229, R229, 0x800, RZ, 0xfc, !PT ;  /* 0x00000800e5e50812 */ /* 0x000fe400078efcff */
[----:B------:R-:W-:Y:S01]  /*457c0*/  ISETP.GE.AND P0, PT, R33, UR51, PT ;  /* 0x0000003321007c0c */ /* 0x000fe2000bf06270 */
[----:B0-----:R-:W-:Y:S01]  /*457d0*/  VIADD R34, R34, UR8 ;  /* 0x0000000822227c36 */ /* 0x001fe20008000000 */
[----:B------:R-:W-:Y:S01]  /*457e0*/  ULDC UR8, c[0x0][0x248] ;  /* 0x0000920000087ab9 */ /* 0x000fe20000000800 */
[----:B------:R-:W-:Y:S01]  /*457f0*/  LOP3.LUT R229, R229, 0xfffffbff, RZ, 0xc0, !PT ;  /* 0xfffffbffe5e57812 */ /* 0x000fe200078ec0ff */
[----:B------:R-:W-:Y:S01]  /*45800*/  VIADD R33, R2, 0xdf ;  /* 0x000000df02217836 */ /* 0x000fe20000000000 */
[----:B------:R-:W-:Y:S01]  /*45810*/  ULDC UR51, c[0x0][0x248] ;  /* 0x0000920000337ab9 */ /* 0x000fe20000000800 */
[----:B------:R0:W-:Y:S01]  /*45820*/  STL [R1+0x90c], R34 ;  /* 0x00090c2201007387 */ /* 0x0001e20000100800 */
[----:B------:R-:W-:Y:S01]  /*45830*/  ISETP.LT.AND P1, PT, R4, UR22, !P0 ;  /* 0x0000001604007c0c */ /* 0x000fe2000c721270 */
[----:B------:R-:W-:Y:S01]  /*45840*/  ULDC UR22, c[0x0][0x248] ;  /* 0x0000920000167ab9 */ /* 0x000fe20000000800 */
[----:B0-----:R-:W-:Y:S01]  /*45850*/  VIADD R34, R34, UR8 ;  /* 0x0000000822227c36 */ /* 0x001fe20008000000 */
[----:B------:R-:W-:-:S04]  /*45860*/  ULDC UR8, c[0x0][0x248] ;  /* 0x0000920000087ab9 */ /* 0x000fc80000000800 */
[----:B------:R0:W-:Y:S01]  /*45870*/  STL [R1+0x910], R34 ;  /* 0x0009102201007387 */ /* 0x0001e20000100800 */
[----:B------:R-:W-:Y:S01]  /*45880*/  ISETP.LT.AND P0, PT, R3, UR42, !P0 ;  /* 0x0000002a03007c0c */ /* 0x000fe2000c701270 */
[----:B------:R-:W-:Y:S01]  /*45890*/  ULDC UR42, c[0x0][0x248] ;  /* 0x00009200002a7ab9 */ /* 0x000fe20000000800 */
[----:B0-----:R-:W-:Y:S01]  /*458a0*/  VIADD R34, R34, UR8 ;  /* 0x0000000822227c36 */ /* 0x001fe20008000000 */
[----:B------:R-:W-:-:S04]  /*458b0*/  ULDC UR8, c[0x0][0x248] ;  /* 0x0000920000087ab9 */ /* 0x000fc80000000800 */
[----:B------:R0:W-:Y:S01]  /*458c0*/  STL [R1+0x914], R34 ;  /* 0x0009142201007387 */ /* 0x0001e20000100800 */
[----:B------:R-:W-:Y:S01]  /*458d0*/  @P1 LOP3.LUT R229, R229, 0x400, RZ, 0xfc, !PT ;  /* 0x00000400e5e51812 */ /* 0x000fe200078efcff */
[----:B0-----:R-:W-:-:S03]  /*458e0*/  VIADD R34, R34, UR8 ;  /* 0x0000000822227c36 */ /* 0x001fc60008000000 */
[----:B------:R-:W-:Y:S01]  /*458f0*/  LOP3.LUT R229, R229, 0xfffffdff, RZ, 0xc0, !PT ;  /* 0xfffffdffe5e57812 */ /* 0x000fe200078ec0ff */
[----:B------:R-:W-:Y:S01]  /*45900*/  ULDC UR8, c[0x0][0x228] ;  /* 0x00008a0000087ab9 */ /* 0x000fe20000000800 */
[----:B------:R0:W-:Y:S02]  /*45910*/  STL [R1+0x918], R34 ;  /* 0x0009182201007387 */ /* 0x0001e40000100800 */
[----:B------:R-:W-:Y:S02]  /*45920*/  @P0 LOP3.LUT R229, R229, 0x200, RZ, 0xfc, !PT ;  /* 0x00000200e5e50812 */ /* 0x000fe400078efcff */
[----:B------:R-:W-:Y:S01]  /*45930*/  ISETP.GE.AND P0, PT, R33, UR25, PT ;  /* 0x0000001921007c0c */ /* 0x000fe2000bf06270 */
[----:B0-----:R-:W-:Y:S01]  /*45940*/  VIADD R34, R34, UR10 ;  /* 0x0000000a22227c36 */ /* 0x001fe20008000000 */
[----:B------:R-:W-:Y:S01]  /*45950*/  ULDC UR10, c[0x0][0x248] ;  /* 0x00009200000a7ab9 */ /* 0x000fe20000000800 */
[----:B------:R-:W-:Y:S01]  /*45960*/  LOP3.LUT R229, R229, 0xfffffeff, RZ, 0xc0, !PT ;  /* 0xfffffeffe5e57812 */ /* 0x000fe200078ec0ff */
[----:B------:R-:W-:Y:S01]  /*45970*/  VIADD R33, R2, 0xdd ;  /* 0x000000dd02217836 */ /* 0x000fe20000000000 */
[----:B---3--:R-:W-:Y:S01]  /*45980*/  R2UR UR58, R238 ;  /* 0x00000000ee3a72ca */ /* 0x008fe200000e0000 */
[----:B------:R0:W-:Y:S01]  /*45990*/  STL [R1+0x91c], R34 ;  /* 0x00091c2201007387 */ /* 0x0001e20000100800 */
[----:B------:R-:W-:Y:S01]  /*459a0*/  ISETP.LT.AND P1, PT, R4, UR32, !P0 ;  /* 0x0000002004007c0c */ /* 0x000fe2000c721270 */
[----:B------:R-:W-:Y:S01]  /*459b0*/  ULDC UR32, c[0x0][0x248] ;  /* 0x0000920000207ab9 */ /* 0x000fe20000000800 */
[----:B------:R-:W-:Y:S01]  /*459c0*/  ULDC UR25, c[0x0][0x248] ;  /* 0x0000920000197ab9 */ /* 0x000fe20000000800 */
[----:B0-----:R-:W-:Y:S01]  /*459d0*/  VIADD R34, R34, UR10 ;  /* 0x0000000a22227c36 */ /* 0x001fe20008000000 */
[----:B------:R-:W-:-:S04]  /*459e0*/  ULDC UR10, c[0x0][0x248] ;  /* 0x00009200000a7ab9 */ /* 0x000fc80000000800 */
[----:B------:R0:W-:Y:S01]  /*459f0*/  STL [R1+0x920], R34 ;  /* 0x0009202201007387 */ /* 0x0001e20000100800 */
[----:B------:R-:W-:Y:S01]  /*45a00*/  ISETP.LT.AND P0, PT, R3, UR6, !P0 ;  /* 0x0000000603007c0c */ /* 0x000fe2000c701270 */
        /* <DEDUP_REMOVED lines=9> */
[----:B------:R-:W-:Y:S02]  /*45aa0*/  ULDC UR10, c[0x0][0x248] ;  /* 0x00009200000a7ab9 */ /* 0x000fe40000000800 */
[----:B------:R-:W-:Y:S02]  /*45ab0*/  @P0 LOP3.LUT R229, R229, 0x80, RZ, 0xfc, !PT ;  /* 0x00000080e5e50812 */ /* 0x000fe400078efcff */
[----:B------:R0:W-:Y:S01]  /*45ac0*/  STL [R1+0x92c], R34 ;  /* 0x00092c2201007387 */ /* 0x0001e20000100800 */
[----:B------:R-:W-:Y:S01]  /*45ad0*/  ISETP.GE.AND P0, PT, R33, UR43, PT ;  /* 0x0000002b21007c0c */ /* 0x000fe2000bf06270 */
[----:B0-----:R-:W-:Y:S01]  /*45ae0*/  VIADD R34, R34, UR10 ;  /* 0x0000000a22227c36 */ /* 0x001fe20008000000 */
[----:B------:R-:W-:-:S02]  /*45af0*/  ULDC UR10, c[0x0][0x248] ;  /* 0x00009200000a7ab9 */ /* 0x000fc40000000800 */
        /* <DEDUP_REMOVED lines=21> */
[----:B------:R-:W-:Y:S01]  /*45c50*/  ULDC UR21, c[0x0][0x228] ;  /* 0x00008a0000157ab9 */ /* 0x000fe20000000800 */
[----:B0-----:R-:W-:Y:S02]  /*45c60*/  VIADD R34, R34, UR10 ;  /* 0x0000000a22227c36 */ /* 0x001fe40008000000 */
[----:B------:R-:W-:Y:S01]  /*45c70*/  ISETP.LT.AND P1, PT, R4, UR16, !P0 ;  /* 0x0000001004007c0c */ /* 0x000fe2000c721270 */
[----:B------:R-:W-:Y:S02]  /*45c80*/  ULDC UR10, c[0x0][0x248] ;  /* 0x00009200000a7ab9 */ /* 0x000fe40000000800 */
[----:B------:R0:W-:Y:S02]  /*45c90*/  STL [R1+0x940], R34 ;  /* 0x0009402201007387 */ /* 0x0001e40000100800 */
[----:B0-----:R-:W-:-:S05]  /*45ca0*/  VIADD R34, R34, UR39 ;  /* 0x0000002722227c36 */ /* 0x001fca0008000000 */
[----:B------:R0:W-:Y:S01]  /*45cb0*/  STL [R1+0x944], R34 ;  /* 0x0009442201007387 */ /* 0x0001e20000100800 */
[----:B------:R-:W-:Y:S01]  /*45cc0*/  ISETP.LT.AND P0, PT, R3, UR46, !P0 ;  /* 0x0000002e03007c0c */ /* 0x000fe2000c701270 */
[----:B------:R-:W-:Y:S01]  /*45cd0*/  ULDC UR46, c[0x0][0x248] ;  /* 0x00009200002e7ab9 */ /* 0x000fe20000000800 */
[----:B------:R-:W-:Y:S01]  /*45ce0*/  LOP3.LUT R229, R229, 0xffffffef, RZ, 0xc0, !PT ;  /* 0xffffffefe5e57812 */ /* 0x000fe200078ec0ff */
[----:B0-----:R-:W-:-:S03]  /*45cf0*/  VIADD R34, R34, UR5 ;  /* 0x0000000522227c36 */ /* 0x001fc60008000000 */
[----:B------:R-:W-:Y:S01]  /*45d00*/  @P1 LOP3.LUT R229, R229, 0x10, RZ, 0xfc, !PT ;  /* 0x00000010e5e51812 */ /* 0x000fe200078efcff */
[----:B------:R-:W-:Y:S01]  /*45d10*/  ULDC UR5, c[0x0][0x248] ;  /* 0x0000920000057ab9 */ /* 0x000fe20000000800 */
[----:B------:R0:W-:Y:S02]  /*45d20*/  STL [R1+0x948], R34 ;  /* 0x0009482201007387 */ /* 0x0001e40000100800 */
[----:B------:R-:W-:Y:S01]  /*45d30*/  LOP3.LUT R229, R229, 0xfffffff7, RZ, 0xc0, !PT ;  /* 0xfffffff7e5e57812 */ /* 0x000fe200078ec0ff */
[----:B0-----:R-:W-:-:S03]  /*45d40*/  VIADD R34, R34, UR38 ;  /* 0x0000002622227c36 */ /* 0x001fc60008000000 */
[----:B------:R-:W-:Y:S01]  /*45d50*/  @P0 LOP3.LUT R229, R229, 0x8, RZ, 0xfc, !PT ;  /* 0x00000008e5e50812 */ /* 0x000fe200078efcff */
[----:B------:R-:W-:Y:S01]  /*45d60*/  ULDC.64 UR38, c[0x0][0x228] ;  /* 0x00008a0000267ab9 */ /* 0x000fe20000000a00 */
[----:B------:R0:W-:Y:S01]  /*45d70*/  STL [R1+0x94c], R34 ;  /* 0x00094c2201007387 */ /* 0x0001e20000100800 */
[----:B------:R-:W-:Y:S01]  /*45d80*/  ISETP.GE.AND P0, PT, R226, UR7, PT ;  /* 0x00000007e2007c0c */ /* 0x000fe2000bf06270 */
[----:B------:R-:W-:Y:S01]  /*45d90*/  ULDC.64 UR6, c[0x0][0x228] ;  /* 0x00008a0000067ab9 */ /* 0x000fe20000000a00 */
[----:B0-----:R-:W-:Y:S02]  /*45da0*/  VIADD R34, R34, UR22 ;  /* 0x0000001622227c36 */ /* 0x001fe40008000000 */
[----:B------:R-:W-:Y:S01]  /*45db0*/  ISETP.LT.AND P1, PT, R4, UR57, !P0 ;  /* 0x0000003904007c0c */ /* 0x000fe2000c721270 */
[----:B------:R-:W-:Y:S01]  /*45dc0*/  ULDC UR22, c[0x0][0x228] ;  /* 0x00008a0000167ab9 */ /* 0x000fe20000000800 */
[----:B------:R-:W-:Y:S01]  /*45dd0*/  VIADD R238, R34, UR11 ;  /* 0x0000000b22ee7c36 */ /* 0x000fe20008000000 */
[----:B------:R-:W-:Y:S01]  /*45de0*/  STL [R1+0x950], R34 ;  /* 0x0009502201007387 */ /* 0x000fe20000100800 */
[----:B------:R-:W-:Y:S01]  /*45df0*/  LOP3.LUT R229, R229, 0xfffffffb, RZ, 0xc0, !PT ;  /* 0xfffffffbe5e57812 */ /* 0x000fe200078ec0ff */
[----:B------:R-:W-:Y:S01]  /*45e00*/  ULDC UR57, c[0x0][0x228] ;  /* 0x00008a0000397ab9 */ /* 0x000fe20000000800 */
[----:B------:R-:W-:Y:S01]  /*45e10*/  VIADD R226, R238, UR10 ;  /* 0x0000000aeee27c36 */ /* 0x000fe20008000000 */
[----:B------:R0:W-:Y:S01]  /*45e20*/  STL [R1+0x954], R238 ;  /* 0x000954ee01007387 */ /* 0x0001e20000100800 */
[----:B------:R-:W-:Y:S01]  /*45e30*/  ISETP.LT.AND P0, PT, R3, UR50, !P0 ;  /* 0x0000003203007c0c */ /* 0x000fe2000c701270 */
[----:B------:R-:W-:Y:S01]  /*45e40*/  ULDC UR50, c[0x0][0x228] ;  /* 0x00008a0000327ab9 */ /* 0x000fe20000000800 */
[----:B------:R-:W-:Y:S01]  /*45e50*/  ULDC.64 UR10, c[0x0][0x228] ;  /* 0x00008a00000a7ab9 */ /* 0x000fe20000000a00 */
[----:B0-----:R-:W3:Y:S04]  /*45e60*/  LDL.LU R238, [R1+0x1644] ;  /* 0x0016440001ee7983 */ /* 0x001ee80000300800 */
[----:B------:R0:W-:Y:S02]  /*45e70*/  STL [R1+0x958], R226 ;  /* 0x000958e201007387 */ /* 0x0001e40000100800 */
[----:B0-----:R-:W-:Y:S01]  /*45e80*/  VIADD R226, R226, UR17 ;  /* 0x00000011e2e27c36 */ /* 0x001fe20008000000 */
[----:B------:R-:W-:Y:S01]  /*45e90*/  @P1 LOP3.LUT R229, R229, 0x4, RZ, 0xfc, !PT ;  /* 0x00000004e5e51812 */ /* 0x000fe200078efcff */
[----:B------:R-:W-:-:S03]  /*45ea0*/  ULDC.64 UR16, c[0x0][0x228] ;  /* 0x00008a0000107ab9 */ /* 0x000fc60000000a00 */
[----:B------:R0:W-:Y:S02]  /*45eb0*/  STL [R1+0x95c], R226 ;  /* 0x00095ce201007387 */ /* 0x0001e40000100800 */
[----:B0-----:R-:W-:-:S05]  /*45ec0*/  VIADD R226, R226, UR20 ;  /* 0x00000014e2e27c36 */ /* 0x001fca0008000000 */
[----:B------:R0:W-:Y:S01]  /*45ed0*/  STL [R1+0x960], R226 ;  /* 0x000960e201007387 */ /* 0x0001e20000100800 */
[----:B------:R-:W-:Y:S01]  /*45ee0*/  LOP3.LUT R229, R229, 0xfffffffd, RZ, 0xc0, !PT ;  /* 0xfffffffde5e57812 */ /* 0x000fe200078ec0ff */
[----:B0-----:R-:W-:-:S03]  /*45ef0*/  VIADD R226, R226, UR42 ;  /* 0x0000002ae2e27c36 */ /* 0x001fc60008000000 */
[----:B------:R-:W-:Y:S02]  /*45f00*/  @P0 LOP3.LUT R229, R229, 0x2, RZ, 0xfc, !PT ;  /* 0x00000002e5e50812 */ /* 0x000fe400078efcff */
[----:B------:R0:W-:Y:S01]  /*45f10*/  STL [R1+0x964], R226 ;  /* 0x000964e201007387 */ /* 0x0001e20000100800 */
[----:B------:R-:W-:Y:S02]  /*45f20*/  ISETP.GE.AND P0, PT, R227, UR33, PT ;  /* 0x00000021e3007c0c */ /* 0x000fe4000bf06270 */
[----:B------:R-:W1:Y:S01]  /*45f30*/  S2R R227, SR_TID.X ;  /* 0x0000000000e37919 */ /* 0x000e620000002100 */
[----:B0-----:R-:W-:-:S05]  /*45f40*/  VIADD R226, R226, UR32 ;  /* 0x00000020e2e27c36 */ /* 0x001fca0008000000 */
[----:B------:R0:W-:Y:S02]  /*45f50*/  STL [R1+0x968], R226 ;  /* 0x000968e201007387 */ /* 0x0001e40000100800 */
[----:B0-----:R-:W-:-:S05]  /*45f60*/  VIADD R226, R226, UR25 ;  /* 0x00000019e2e27c36 */ /* 0x001fca0008000000 */
[----:B------:R0:W-:Y:S02]  /*45f70*/  STL [R1+0x96c], R226 ;  /* 0x00096ce201007387 */ /* 0x0001e40000100800 */
[----:B0-----:R-:W-:-:S05]  /*45f80*/  VIADD R226, R226, UR5 ;  /* 0x00000005e2e27c36 */ /* 0x001fca0008000000 */
[----:B------:R0:W-:Y:S01]  /*45f90*/  STL [R1+0x970], R226 ;  /* 0x000970e201007387 */ /* 0x0001e20000100800 */
[----:B------:R-:W-:Y:S01]  /*45fa0*/  ISETP.LT.AND P1, PT, R4, UR22, !P0 ;  /* 0x0000001604007c0c */ /* 0x000fe2000c721270 */
[----:B-1----:R-:W-:Y:S02]  /*45fb0*/  IMAD.SHL.U32 R227, R227, 0x80, RZ ;  /* 0x00000080e3e37824 */ /* 0x002fe400078e00ff */
[----:B0-----:R-:W-:Y:S01]  /*45fc0*/  VIADD R226, R226, UR51 ;  /* 0x00000033e2e27c36 */ /* 0x001fe20008000000 */
[----:B------:R-:W-:Y:S01]  /*45fd0*/  ISETP.LT.AND P0, PT, R3, UR54, !P0 ;  /* 0x0000003603007c0c */ /* 0x000fe2000c701270 */
[----:B------:R-:W-:-:S03]  /*45fe0*/  ULDC UR22, c[0x0][0x228] ;  /* 0x00008a0000167ab9 */ /* 0x000fc60000000800 */
[----:B------:R0:W-:Y:S02]  /*45ff0*/  STL [R1+0x974], R226 ;  /* 0x000974e201007387 */ /* 0x0001e40000100800 */
[----:B0-----:R-:W-:-:S05]  /*46000*/  VIADD R226, R226, UR48 ;  /* 0x00000030e2e27c36 */ /* 0x001fca0008000000 */
[----:B------:R0:W-:Y:S02]  /*46010*/  STL [R1+0x978], R226 ;  /* 0x000978e201007387 */ /* 0x0001e40000100800 */
[----:B------:R-:W-:Y:S01]  /*46020*/  @P0 LOP3.LUT R228, R228, 0x80000000, RZ, 0xfc, !PT ;  /* 0x80000000e4e40812 */ /* 0x000fe200078efcff */
[----:B0-----:R-:W-:-:S05]  /*46030*/  VIADD R226, R226, UR45 ;  /* 0x0000002de2e27c36 */ /* 0x001fca0008000000 */
[----:B------:R0:W-:Y:S01]  /*46040*/  STL [R1+0x97c], R226 ;  /* 0x00097ce201007387 */ /* 0x0001e20000100800 */
[----:B------:R-:W-:Y:S02]  /*46050*/  ISETP.GE.AND P0, PT, R237, UR23, PT ;  /* 0x00000017ed007c0c */ /* 0x000fe4000bf06270 */
[----:B------:R-:W-:Y:S01]  /*46060*/  LOP3.LUT R237, R227, 0x800, RZ, 0xc0, !PT ;  /* 0x00000800e3ed7812 */ /* 0x000fe200078ec0ff */
[----:B0-----:R-:W-:-:S05]  /*46070*/  VIADD R226, R226, UR44 ;  /* 0x0000002ce2e27c36 */ /* 0x001fca0008000000 */
[----:B------:R0:W-:Y:S04]  /*46080*/  STL [R1+0x980], R226 ;  /* 0x000980e201007387 */ /* 0x0001e80000100800 */
[----:B------:R-:W2:Y:S01]  /*46090*/  LDL.LU R227, [R1+0xf80] ;  /* 0x000f800001e37983 */ /* 0x000ea20000300800 */
[----:B------:R-:W-:-:S04]  /*460a0*/  LOP3.LUT R229, R229, 0xfffffffe, RZ, 0xc0, !PT ;  /* 0xfffffffee5e57812 */ /* 0x000fc800078ec0ff */
[----:B------:R-:W-:Y:S02]  /*460b0*/  @P1 LOP3.LUT R229, R229, 0x1, RZ, 0xfc, !PT ;  /* 0x00000001e5e51812 */ /* 0x000fe400078efcff */
[----:B------:R-:W-:Y:S02]  /*460c0*/  ISETP.LT.AND P1, PT, R4, UR21, !P0 ;  /* 0x0000001504007c0c */ /* 0x000fe4000c721270 */
[----:B------:R-:W-:Y:S01]  /*460d0*/  LOP3.LUT R228, R228, 0xbfffffff, RZ, 0xc0, !PT ;  /* 0xbfffffffe4e47812 */ /* 0x000fe200078ec0ff */
[----:B0-----:R-:W-:Y:S01]  /*460e0*/  VIADD R226, R226, UR43 ;  /* 0x0000002be2e27c36 */ /* 0x001fe20008000000 */
[----:B------:R-:W-:Y:S01]  /*460f0*/  ISETP.LT.AND P0, PT, R3, UR22, !P0 ;  /* 0x0000001603007c0c */ /* 0x000fe2000c701270 */
[----:B------:R-:W-:Y:S01]  /*46100*/  ULDC.64 UR22, c[0x0][0x228] ;  /* 0x00008a0000167ab9 */ /* 0x000fe20000000a00 */
[----:B------:R-:W-:Y:S01]  /*46110*/  VIADD R251, R2, 0xc3 ;  /* 0x000000c302fb7836 */ /* 0x000fe20000000000 */
[----:B------:R-:W-:-:S06]  /*46120*/  ULDC.64 UR20, c[0x0][0x228] ;  /* 0x00008a0000147ab9 */ /* 0x000fcc0000000a00 */
[----:B------:R-:W-:-:S04]  /*46130*/  @P1 LOP3.LUT R228, R228, 0x40000000, RZ, 0xfc, !PT ;  /* 0x40000000e4e41812 */ /* 0x000fc800078efcff */
[----:B------:R-:W-:-:S04]  /*46140*/  LOP3.LUT R228, R228, 0xdfffffff, RZ, 0xc0, !PT ;  /* 0xdfffffffe4e47812 */ /* 0x000fc800078ec0ff */
[----:B------:R-:W-:Y:S02]  /*46150*/  @P0 LOP3.LUT R228, R228, 0x20000000, RZ, 0xfc, !PT ;  /* 0x20000000e4e40812 */ /* 0x000fe400078efcff */
[----:B------:R-:W-:-:S04]  /*46160*/  ISETP.GE.AND P0, PT, R239, UR13, PT ;  /* 0x0000000def007c0c */ /* 0x000fc8000bf06270 */
[----:B------:R-:W-:Y:S01]  /*46170*/  ISETP.LT.AND P2, PT, R4, UR57, !P0 ;  /* 0x0000003904007c0c */ /* 0x000fe2000c741270 */
[----:B------:R-:W-:Y:S01]  /*46180*/  ULDC UR57, c[0x0][0x228] ;  /* 0x00008a0000397ab9 */ /* 0x000fe20000000800 */
[----:B------:R-:W-:Y:S02]  /*46190*/  ISETP.LT.AND P1, PT, R3, UR50, !P0 ;  /* 0x0000003203007c0c */ /* 0x000fe4000c721270 */
[----:B------:R-:W-:Y:S02]  /*461a0*/  LOP3.LUT R228, R228, 0xefffffff, RZ, 0xc0, !PT ;  /* 0xefffffffe4e47812 */ /* 0x000fe400078ec0ff */
[----:B------:R-:W-:-:S07]  /*461b0*/  ISETP.GE.AND P0, PT, R240, UR55, PT ;  /* 0x00000037f0007c0c */ /* 0x000fce000bf06270 */
[----:B------:R-:W-:Y:S02]  /*461c0*/  @P2 LOP3.LUT R228, R228, 0x10000000, RZ, 0xfc, !PT ;  /* 0x10000000e4e42812 */ /* 0x000fe400078efcff */
[----:B------:R-:W-:Y:S02]  /*461d0*/  ISETP.LT.AND P2, PT, R4, UR57, !P0 ;  /* 0x0000003904007c0c */ /* 0x000fe4000c741270 */
[----:B------:R-:W-:-:S04]  /*461e0*/  LOP3.LUT R228, R228, 0xf7ffffff, RZ, 0xc0, !PT ;  /* 0xf7ffffffe4e47812 */ /* 0x000fc800078ec0ff */
[----:B------:R-:W-:Y:S02]  /*461f0*/  @P1 LOP3.LUT R228, R228, 0x8000000, RZ, 0xfc, !PT ;  /* 0x08000000e4e41812 */ /* 0x000fe400078efcff */
[----:B------:R-:W-:Y:S02]  /*46200*/  ISETP.LT.AND P1, PT, R3, UR61, !P0 ;  /* 0x0000003d03007c0c */ /* 0x000fe4000c721270 */
[----:B------:R-:W-:Y:S02]  /*46210*/  LOP3.LUT R228, R228, 0xfbffffff, RZ, 0xc0, !PT ;  /* 0xfbffffffe4e47812 */ /* 0x000fe400078ec0ff */
[----:B------:R-:W-:Y:S02]  /*46220*/  ISETP.GE.AND P0, PT, R241, UR49, PT ;  /* 0x00000031f1007c0c */ /* 0x000fe4000bf06270 */
[----:B------:R-:W-:Y:S02]  /*46230*/  @P2 LOP3.LUT R228, R228, 0x4000000, RZ, 0xfc, !PT ;  /* 0x04000000e4e42812 */ /* 0x000fe400078efcff */
[----:B------:R-:W-:-:S02]  /*46240*/  ISETP.LT.AND P2, PT, R4, UR60, !P0 ;  /* 0x0000003c04007c0c */ /* 0x000fc4000c741270 */
        /* <DEDUP_REMOVED lines=52> */
[----:B------:R-:W-:Y:S01]  /*46590*/  LOP3.LUT R228, R228, 0xffffffef, RZ, 0xc0, !PT ;  /* 0xffffffefe4e47812 */ /* 0x000fe200078ec0ff */
[----:B------:R0:W-:Y:S01]  /*465a0*/  STL [R1+0x984], R226 ;  /* 0x000984e201007387 */ /* 0x0001e20000100800 */
[----:B------:R-:W-:Y:S02]  /*465b0*/  ISETP.GE.AND P0, PT, R249, UR15, PT ;  /* 0x0000000ff9007c0c */ /* 0x000fe4000bf06270 */
[----:B------:R-:W-:Y:S02]  /*465c0*/  @P2 LOP3.LUT R228, R228, 0x10, RZ, 0xfc, !PT ;  /* 0x00000010e4e42812 */ /* 0x000fe400078efcff */
[----:B------:R-:W-:-:S02]  /*465d0*/  ISETP.LT.AND P2, PT, R4, UR22, !P0 ;  /* 0x0000001604007c0c */ /* 0x000fc4000c741270 */
[----:B------:R-:W-:Y:S01]  /*465e0*/  LOP3.LUT R228, R228, 0xfffffff7, RZ, 0xc0, !PT ;  /* 0xfffffff7e4e47812 */ /* 0x000fe200078ec0ff */
[----:B0-----:R-:W-:-:S03]  /*465f0*/  VIADD R226, R226, UR46 ;  /* 0x0000002ee2e27c36 */ /* 0x001fc60008000000 */
[----:B------:R-:W-:Y:S02]  /*46600*/  @P1 LOP3.LUT R228, R228, 0x8, RZ, 0xfc, !PT ;  /* 0x00000008e4e41812 */ /* 0x000fe400078efcff */
[----:B------:R0:W-:Y:S01]  /*46610*/  STL [R1+0x988], R226 ;  /* 0x000988e201007387 */ /* 0x0001e20000100800 */
[----:B------:R-:W-:Y:S02]  /*46620*/  ISETP.LT.AND P1, PT, R3, UR20, !P0 ;  /* 0x0000001403007c0c */ /* 0x000fe4000c721270 */
[----:B------:R-:W-:Y:S02]  /*46630*/  ISETP.GE.AND P0, PT, R251, UR9, PT ;  /* 0x00000009fb007c0c */ /* 0x000fe4000bf06270 */
[----:B------:R-:W-:Y:S01]  /*46640*/  LOP3.LUT R228, R228, 0xfffffffb, RZ, 0xc0, !PT ;  /* 0xfffffffbe4e47812 */ /* 0x000fe200078ec0ff */
[----:B0-----:R-:W-:-:S04]  /*46650*/  VIADD R226, R226, UR52 ;  /* 0x00000034e2e27c36 */ /* 0x001fc80008000000 */
[----:B------:R-:W-:Y:S01]  /*46660*/  VIADD R251, R226, UR53 ;  /* 0x00000035e2fb7c36 */ /* 0x000fe20008000000 */
[----:B------:R0:W-:Y:S01]  /*46670*/  STL [R1+0x98c], R226 ;  /* 0x00098ce201007387 */ /* 0x0001e20000100800 */
[----:B------:R-:W-:Y:S01]  /*46680*/  @P2 LOP3.LUT R228, R228, 0x4, RZ, 0xfc, !PT ;  /* 0x00000004e4e42812 */ /* 0x000fe200078efcff */
[----:B0-----:R-:W0:Y:S03]  /*46690*/  S2R R226, SR_TID.X ;  /* 0x0000000000e27919 */ /* 0x001e260000002100 */
[----:B------:R-:W-:-:S04]  /*466a0*/  LOP3.LUT R228, R228, 0xfffffffd, RZ, 0xc0, !PT ;  /* 0xfffffffde4e47812 */ /* 0x000fc800078ec0ff */
[----:B------:R-:W-:Y:S02]  /*466b0*/  @P1 LOP3.LUT R228, R228, 0x2, RZ, 0xfc, !PT ;  /* 0x00000002e4e41812 */ /* 0x000fe400078efcff */
[----:B------:R-:W-:Y:S02]  /*466c0*/  ISETP.LT.AND P1, PT, R4, UR36, !P0 ;  /* 0x0000002404007c0c */ /* 0x000fe4000c721270 */
[----:B------:R-:W-:Y:S01]  /*466d0*/  ISETP.LT.AND P0, PT, R3, UR40, !P0 ;  /* 0x0000002803007c0c */ /* 0x000fe2000c701270 */
[----:B------:R1:W-:Y:S01]  /*466e0*/  STL [R1+0xa44], R251 ;  /* 0x000a44fb01007387 */ /* 0x0003e20000100800 */
[----:B---3--:R-:W-:Y:S01]  /*466f0*/  LOP3.LUT R238, R238, 0x7fffffff, RZ, 0xc0, !PT ;  /* 0x7fffffffeeee7812 */ /* 0x008fe200078ec0ff */
[----:B------:R-:W-:Y:S01]  /*46700*/  VIADD R252, R2, 0xc2 ;  /* 0x000000c202fc7836 */ /* 0x000fe20000000000 */
[----:B------:R-:W-:-:S09]  /*46710*/  LOP3.LUT R228, R228, 0xfffffffe, RZ, 0xc0, !PT ;  /* 0xfffffffee4e47812 */ /* 0x000fd200078ec0ff */
[----:B------:R-:W-:Y:S02]  /*46720*/  @P0 LOP3.LUT R238, R238, 0x80000000, RZ, 0xfc, !PT ;  /* 0x80000000eeee0812 */ /* 0x000fe400078efcff */
[----:B------:R-:W-:Y:S01]  /*46730*/  ISETP.GE.AND P0, PT, R3, UR4, PT ;  /* 0x0000000403007c0c */ /* 0x000fe2000bf06270 */
[C---:B------:R-:W-:Y:S01]  /*46740*/  VIADD R211, R2.reuse, 0xc1 ;  /* 0x000000c102d37836 */ /* 0x040fe20000000000 */
[----:B----4-:R-:W-:Y:S01]  /*46750*/  R2UR UR59, R39 ;  /* 0x00000000273b72ca */ /* 0x010fe200000e0000 */
[----:B------:R-:W-:Y:S01]  /*46760*/  VIADD R212, R2, 0xc0 ;  /* 0x000000c002d47836 */ /* 0x000fe20000000000 */
[----:B------:R-:W-:Y:S01]  /*46770*/  @P1 LOP3.LUT R228, R228, 0x1, RZ, 0xfc, !PT ;  /* 0x00000001e4e41812 */ /* 0x000fe200078efcff */
[----:B0-----:R-:W-:Y:S01]  /*46780*/  IMAD.SHL.U32 R226, R226, 0x10, RZ ;  /* 0x00000010e2e27824 */ /* 0x001fe200078e00ff */
[----:B------:R-:W-:Y:S01]  /*46790*/  ISETP.GE.AND P1, PT, R252, UR39, PT ;  /* 0x00000027fc007c0c */ /* 0x000fe2000bf26270 */
[C---:B------:R-:W-:Y:S02]  /*467a0*/  VIADD R213, R2.reuse, 0xbf ;  /* 0x000000bf02d57836 */ /* 0x040fe40000000000 */
[----:B------:R-:W-:Y:S01]  /*467b0*/  VIADD R214, R2, 0xbe ;  /* 0x000000be02d67836 */ /* 0x000fe20000000000 */
[----:B------:R-:W-:Y:S01]  /*467c0*/  LOP3.LUT R226, R226, 0xf0, RZ, 0xc0, !PT ;  /* 0x000000f0e2e27812 */ /* 0x000fe200078ec0ff */
[----:B------:R-:W-:-:S02]  /*467d0*/  VIADD R215, R2, 0xbd ;  /* 0x000000bd02d77836 */ /* 0x000fc40000000000 */
[C---:B------:R-:W-:Y:S02]  /*467e0*/  VIADD R216, R2.reuse, 0xbc ;  /* 0x000000bc02d87836 */ /* 0x040fe40000000000 */
[C---:B------:R-:W-:Y:S02]  /*467f0*/  VIADD R217, R2.reuse, 0xbb ;  /* 0x000000bb02d97836 */ /* 0x040fe40000000000 */
[C---:B------:R-:W-:Y:S02]  /*46800*/  VIADD R218, R2.reuse, 0xba ;  /* 0x000000ba02da7836 */ /* 0x040fe40000000000 */
[C---:B------:R-:W-:Y:S02]  /*46810*/  VIADD R219, R2.reuse, 0xb9 ;  /* 0x000000b902db7836 */ /* 0x040fe40000000000 */
[C---:B------:R-:W-:Y:S02]  /*46820*/  VIADD R220, R2.reuse, 0xb8 ;  /* 0x000000b802dc7836 */ /* 0x040fe40000000000 */
[----:B------:R-:W-:-:S02]  /*46830*/  VIADD R221, R2, 0xb7 ;  /* 0x000000b702dd7836 */ /* 0x000fc40000000000 */
[C---:B------:R-:W-:Y:S02]  /*46840*/  VIADD R222, R2.reuse, 0xb6 ;  /* 0x000000b602de7836 */ /* 0x040fe40000000000 */
[C---:B------:R-:W-:Y:S02]  /*46850*/  VIADD R223, R2.reuse, 0xb5 ;  /* 0x000000b502df7836 */ /* 0x040fe40000000000 */
[C---:B------:R-:W-:Y:S02]  /*46860*/  VIADD R224, R2.reuse, 0xb4 ;  /* 0x000000b402e07836 */ /* 0x040fe40000000000 */
[C---:B------:R-:W-:Y:S02]  /*46870*/  VIADD R225, R2.reuse, 0xb3 ;  /* 0x000000b302e17836 */ /* 0x040fe40000000000 */
[C---:B------:R-:W-:Y:S02]  /*46880*/  VIADD R210, R2.reuse, 0xb2 ;  /* 0x000000b202d27836 */ /* 0x040fe40000000000 */
[C---:B------:R-:W-:Y:S01]  /*46890*/  VIADD R209, R2.reuse, 0xb1 ;  /* 0x000000b102d17836 */ /* 0x040fe20000000000 */
[----:B--2---:R-:W-:Y:S01]  /*468a0*/  R2UR UR4, R227 ;  /* 0x00000000e30472ca */ /* 0x004fe200000e0000 */
        /* <DEDUP_REMOVED lines=175> */
[----:B------:R-:W-:Y:S01]  /*473a0*/  VIADD R33, R2, 0x1 ;  /* 0x0000000102217836 */ /* 0x000fe20000000000 */
[----:B------:R-:W-:Y:S01]  /*473b0*/  ULDC.64 UR32, c[0x0][0x228] ;  /* 0x00008a0000207ab9 */ /* 0x000fe20000000a00 */
[----:B------:R-:W-:Y:S01]  /*473c0*/  ULDC.64 UR26, c[0x0][0x228] ;  /* 0x00008a00001a7ab9 */ /* 0x000fe20000000a00 */
[----:B------:R-:W-:Y:S01]  /*473d0*/  ISETP.LT.AND P3, PT, R4, UR32, !P1 ;  /* 0x0000002004007c0c */ /* 0x000fe2000cf61270 */
[----:B------:R-:W-:Y:S01]  /*473e0*/  ULDC.64 UR30, c[0x0][0x228] ;  /* 0x00008a00001e7ab9 */ /* 0x000fe20000000a00 */
[C---:B------:R-:W-:Y:S01]  /*473f0*/  ISETP.LT.AND P2, PT, R3.reuse, UR26, !P1 ;  /* 0x0000001a03007c0c */ /* 0x040fe2000cf41270 */
[----:B------:R-:W-:Y:S01]  /*47400*/  ULDC.64 UR24, c[0x0][0x228] ;  /* 0x00008a0000187ab9 */ /* 0x000fe20000000a00 */
[----:B------:R-:W-:Y:S01]  /*47410*/  LOP3.LUT R238, R238, 0xbfffffff, RZ, 0xc0, !PT ;  /* 0xbfffffffeeee7812 */ /* 0x000fe200078ec0ff */
[----:B------:R-:W-:Y:S01]  /*47420*/  ULDC.64 UR34, c[0x0][0x228] ;  /* 0x00008a0000227ab9 */ /* 0x000fe20000000a00 */
[----:B------:R-:W-:Y:S01]  /*47430*/  ISETP.GE.AND P1, PT, R212, UR11, PT ;  /* 0x0000000bd4007c0c */ /* 0x000fe2000bf26270 */
[----:B------:R-:W-:Y:S01]  /*47440*/  ULDC.64 UR28, c[0x0][0x228] ;  /* 0x00008a00001c7ab9 */ /* 0x000fe20000000a00 */
[----:B------:R-:W-:Y:S01]  /*47450*/  ULDC.64 UR36, c[0x0][0x228] ;  /* 0x00008a0000247ab9 */ /* 0x000fe20000000a00 */
[----:B------:R-:W-:Y:S01]  /*47460*/  ULDC.64 UR38, c[0x0][0x228] ;  /* 0x00008a0000267ab9 */ /* 0x000fe20000000a00 */
[----:B------:R-:W-:Y:S01]  /*47470*/  ULDC.64 UR40, c[0x0][0x228] ;  /* 0x00008a0000287ab9 */ /* 0x000fe20000000a00 */
[----:B------:R-:W-:Y:S01]  /*47480*/  ULDC UR60, c[0x0][0x228] ;  /* 0x00008a00003c7ab9 */ /* 0x000fe20000000800 */
[----:B------:R-:W-:Y:S01]  /*47490*/  ULDC UR5, c[0x0][0x228] ;  /* 0x00008a0000057ab9 */ /* 0x000fe20000000800 */
[----:B------:R-:W-:Y:S01]  /*474a0*/  @P3 LOP3.LUT R238, R238, 0x40000000, RZ, 0xfc, !PT ;  /* 0x40000000eeee3812 */ /* 0x000fe200078efcff */
[----:B------:R-:W-:Y:S01]  /*474b0*/  ULDC UR6, c[0x0][0x228] ;  /* 0x00008a0000067ab9 */ /* 0x000fe20000000800 */
[----:B------:R-:W-:Y:S01]  /*474c0*/  ULDC UR8, c[0x0][0x228] ;  /* 0x00008a0000087ab9 */ /* 0x000fe20000000800 */
[----:B------:R-:W-:Y:S01]  /*474d0*/  ULDC UR9, c[0x0][0x228] ;  /* 0x00008a0000097ab9 */ /* 0x000fe20000000800 */
[----:B------:R-:W-:Y:S01]  /*474e0*/  LOP3.LUT R238, R238, 0xdfffffff, RZ, 0xc0, !PT ;  /* 0xdfffffffeeee7812 */ /* 0x000fe200078ec0ff */
[----:B------:R-:W-:Y:S01]  /*474f0*/  ULDC UR10, c[0x0][0x228] ;  /* 0x00008a00000a7ab9 */ /* 0x000fe20000000800 */
[----:B------:R-:W-:Y:S01]  /*47500*/  ULDC UR12, c[0x0][0x228] ;  /* 0x00008a00000c7ab9 */ /* 0x000fe20000000800 */
[----:B------:R-:W-:Y:S01]  /*47510*/  ULDC UR13, c[0x0][0x228] ;  /* 0x00008a00000d7ab9 */ /* 0x000fe20000000800 */
[----:B------:R-:W-:Y:S01]  /*47520*/  @P2 LOP3.LUT R238, R238, 0x20000000, RZ, 0xfc, !PT ;  /* 0x20000000eeee2812 */ /* 0x000fe200078efcff */
[----:B------:R-:W-:Y:S01]  /*47530*/  ULDC UR14, c[0x0][0x228] ;  /* 0x00008a00000e7ab9 */ /* 0x000fe20000000800 */
[----:B------:R-:W-:Y:S01]  /*47540*/  ISETP.LT.AND P2, PT, R4, UR30, !P1 ;  /* 0x0000001e04007c0c */ /* 0x000fe2000cf41270 */
[----:B------:R-:W-:Y:S01]  /*47550*/  ULDC UR15, c[0x0][0x228] ;  /* 0x00008a00000f7ab9 */ /* 0x000fe20000000800 */
[----:B------:R-:W-:Y:S01]  /*47560*/  ISETP.LT.AND P1, PT, R3, UR24, !P1 ;  /* 0x0000001803007c0c */ /* 0x000fe2000cf21270 */
[----:B------:R-:W-:Y:S01]  /*47570*/  ULDC UR61, c[0x0][0x228] ;  /* 0x00008a00003d7ab9 */ /* 0x000fe20000000800 */
[----:B------:R-:W-:Y:S01]  /*47580*/  LOP3.LUT R238, R238, 0xefffffff, RZ, 0xc0, !PT ;  /* 0xefffffffeeee7812 */ /* 0x000fe200078ec0ff */
[----:B------:R-:W-:Y:S01]  /*47590*/  ULDC UR26, c[0x0][0x228] ;  /* 0x00008a00001a7ab9 */ /* 0x000fe20000000800 */
[----:B------:R-:W-:Y:S01]  /*475a0*/  ULDC UR16, c[0x0][0x228] ;  /* 0x00008a0000107ab9 */ /* 0x000fe20000000800 */
[----:B------:R-:W-:Y:S01]  /*475b0*/  ULDC UR18, c[0x0][0x228] ;  /* 0x00008a0000127ab9 */ /* 0x000fe20000000800 */
[----:B------:R-:W-:Y:S01]  /*475c0*/  LOP3.LUT R239, R239, 0x7fffffff, RZ, 0xc0, !PT ;  /* 0x7fffffffefef7812 */ /* 0x000fe200078ec0ff */
[----:B------:R-:W-:Y:S01]  /*475d0*/  ULDC UR30, c[0x0][0x228] ;  /* 0x00008a00001e7ab9 */ /* 0x000fe20000000800 */
[----:B------:R-:W-:Y:S01]  /*475e0*/  ULDC UR19, c[0x0][0x228] ;  /* 0x00008a0000137ab9 */ /* 0x000fe20000000800 */
        /* <DEDUP_REMOVED lines=12> */
[----:B------:R-:W-:Y:S01]  /*476b0*/  ISETP.GE.AND P1, PT, R214, UR23, PT ;  /* 0x00000017d6007c0c */ /* 0x000fe2000bf26270 */
[----:B------:R-:W-:Y:S01]  /*476c0*/  ULDC UR51, c[0x0][0x228] ;  /* 0x00008a0000337ab9 */ /* 0x000fe20000000800 */
[----:B------:R-:W-:Y:S01]  /*476d0*/  LOP3.LUT R238, R238, 0xfdffffff, RZ, 0xc0, !PT ;  /* 0xfdffffffeeee7812 */ /* 0x000fe200078ec0ff */
[----:B------:R-:W-:Y:S01]  /*476e0*/  ULDC UR52, c[0x0][0x228] ;  /* 0x00008a0000347ab9 */ /* 0x000fe20000000800 */
[----:B------:R-:W-:Y:S01]  /*476f0*/  ISETP.LT.AND P3, PT, R4, UR34, !P1 ;  /* 0x0000002204007c0c */ /* 0x000fe2000cf61270 */
[----:B------:R-:W-:Y:S01]  /*47700*/  ULDC UR53, c[0x0][0x228] ;  /* 0x00008a0000357ab9 */ /* 0x000fe20000000800 */
[----:B------:R-:W-:Y:S01]  /*47710*/  ISETP.LT.AND P2, PT, R3, UR28, !P1 ;  /* 0x0000001c03007c0c */ /* 0x000fe2000cf41270 */
[----:B------:R-:W-:Y:S01]  /*47720*/  ULDC UR54, c[0x0][0x228] ;  /* 0x00008a0000367ab9 */ /* 0x000fe20000000800 */
[----:B------:R-:W-:Y:S01]  /*47730*/  ISETP.GE.AND P1, PT, R216, UR33, PT ;  /* 0x00000021d8007c0c */ /* 0x000fe2000bf26270 */
[----:B------:R-:W-:Y:S01]  /*47740*/  ULDC.64 UR32, c[0x0][0x228] ;  /* 0x00008a0000207ab9 */ /* 0x000fe20000000a00 */
[----:B------:R-:W-:Y:S01]  /*47750*/  LOP3.LUT R240, R240, 0x7fffffff, RZ, 0xc0, !PT ;  /* 0x7ffffffff0f07812 */ /* 0x000fe200078ec0ff */
[----:B------:R-:W-:Y:S01]  /*47760*/  ULDC UR55, c[0x0][0x228] ;  /* 0x00008a0000377ab9 */ /* 0x000fe20000000800 */
[----:B------:R-:W-:Y:S01]  /*47770*/  ULDC UR56, c[0x0][0x228] ;  /* 0x00008a0000387ab9 */ /* 0x000fe20000000800 */
[----:B------:R-:W-:Y:S01]  /*47780*/  ULDC UR57, c[0x0][0x228] ;  /* 0x00008a0000397ab9 */ /* 0x000fe20000000800 */
[----:B------:R-:W-:Y:S01]  /*47790*/  ULDC UR23, c[0x0][0x228] ;  /* 0x00008a0000177ab9 */ /* 0x000fe20000000800 */
[----:B------:R-:W-:Y:S01]  /*477a0*/  ULDC UR24, c[0x0][0x228] ;  /* 0x00008a0000187ab9 */ /* 0x000fe20000000800 */
[----:B------:R-:W-:Y:S01]  /*477b0*/  ULDC UR34, c[0x0][0x228] ;  /* 0x00008a0000227ab9 */ /* 0x000fe20000000800 */
[----:B------:R-:W-:Y:S01]  /*477c0*/  @P3 LOP3.LUT R238, R238, 0x2000000, RZ, 0xfc, !PT ;  /* 0x02000000eeee3812 */ /* 0x000fe200078efcff */
[----:B------:R-:W-:Y:S01]  /*477d0*/  ULDC.64 UR42, c[0x0][0x228] ;  /* 0x00008a00002a7ab9 */ /* 0x000fe20000000a00 */
[----:B------:R-:W-:-:S02]  /*477e0*/  LOP3.LUT R241, R241, 0x7fffffff, RZ, 0xc0, !PT ;  /* 0x7ffffffff1f17812 */ /* 0x000fc400078ec0ff */
[----:B------:R-:W-:Y:S02]  /*477f0*/  LOP3.LUT R238, R238, 0xffdfffff, RZ, 0xc0, !PT ;  /* 0xffdfffffeeee7812 */ /* 0x000fe400078ec0ff */
[----:B------:R-:W-:Y:S02]  /*47800*/  LOP3.LUT R242, R242, 0x7fffffff, RZ, 0xc0, !PT ;  /* 0x7ffffffff2f27812 */ /* 0x000fe400078ec0ff */
[----:B------:R-:W-:Y:S02]  /*47810*/  @P2 LOP3.LUT R238, R238, 0x200000, RZ, 0xfc, !PT ;  /* 0x00200000eeee2812 */ /* 0x000fe400078efcff */
[----:B------:R-:W-:Y:S01]  /*47820*/  ISETP.LT.AND P2, PT, R4, UR36, !P1 ;  /* 0x0000002404007c0c */ /* 0x000fe2000cf41270 */
[----:B------:R-:W-:Y:S01]  /*47830*/  ULDC UR36, c[0x0][0x228] ;  /* 0x00008a0000247ab9 */ /* 0x000fe20000000800 */
[----:B------:R-:W-:Y:S01]  /*47840*/  ISETP.LT.AND P1, PT, R3, UR38, !P1 ;  /* 0x0000002603007c0c */ /* 0x000fe2000cf21270 */
[----:B------:R-:W-:Y:S01]  /*47850*/  ULDC UR38, c[0x0][0x228] ;  /* 0x00008a0000267ab9 */ /* 0x000fe20000000800 */
[----:B------:R-:W-:-:S02]  /*47860*/  LOP3.LUT R238, R238, 0xfffbffff, RZ, 0xc0, !PT ;  /* 0xfffbffffeeee7812 */ /* 0x000fc400078ec0ff */
[----:B------:R-:W-:Y:S01]  /*47870*/  ISETP.LT.AND P0, PT, R2, UR43, !P0 ;  /* 0x0000002b02007c0c */ /* 0x000fe2000c701270 */
[----:B------:R-:W-:Y:S01]  /*47880*/  ULDC UR43, c[0x0][0x228] ;  /* 0x00008a00002b7ab9 */ /* 0x000fe20000000800 */
[----:B------:R-:W-:Y:S02]  /*47890*/  LOP3.LUT R243, R243, 0x7fffffff, RZ, 0xc0, !PT ;  /* 0x7ffffffff3f37812 */ /* 0x000fe400078ec0ff */
[----:B------:R-:W-:Y:S02]  /*478a0*/  LOP3.LUT R244, R244, 0x7fffffff, RZ, 0xc0, !PT ;  /* 0x7ffffffff4f47812 */ /* 0x000fe400078ec0ff */
[----:B------:R-:W-:Y:S02]  /*478b0*/  LOP3.LUT R245, R245, 0x7fffffff, RZ, 0xc0, !PT ;  /* 0x7ffffffff5f57812 */ /* 0x000fe400078ec0ff */
[----:B------:R-:W-:Y:S02]  /*478c0*/  @P2 LOP3.LUT R238, R238, 0x40000, RZ, 0xfc, !PT ;  /* 0x00040000eeee2812 */ /* 0x000fe400078efcff */
[----:B------:R-:W-:-:S02]  /*478d0*/  LOP3.LUT R246, R246, 0x7fffffff, RZ, 0xc0, !PT ;  /* 0x7ffffffff6f67812 */ /* 0x000fc400078ec0ff */
[----:B------:R-:W-:Y:S02]  /*478e0*/  LOP3.LUT R238, R238, 0xfffdffff, RZ, 0xc0, !PT ;  /* 0xfffdffffeeee7812 */ /* 0x000fe400078ec0ff */
[----:B------:R-:W-:Y:S02]  /*478f0*/  LOP3.LUT R247, R247, 0x7fffffff, RZ, 0xc0, !PT ;  /* 0x7ffffffff7f77812 */ /* 0x000fe400078ec0ff */
[----:B------:R-:W-:Y:S02]  /*47900*/  @P1 LOP3.LUT R238, R238, 0x20000, RZ, 0xfc, !PT ;  /* 0x00020000eeee1812 */ /* 0x000fe400078efcff */
[----:B------:R-:W-:Y:S02]  /*47910*/  ISETP.GE.AND P1, PT, R218, UR31, PT ;  /* 0x0000001fda007c0c */ /* 0x000fe4000bf26270 */
[----:B------:R-:W-:Y:S02]  /*47920*/  LOP3.LUT R238, R238, 0xffffbfff, RZ, 0xc0, !PT ;  /* 0xffffbfffeeee7812 */ /* 0x000fe400078ec0ff */
[----:B------:R-:W-:Y:S01]  /*47930*/  ISETP.LT.AND P2, PT, R4, UR40, !P1 ;  /* 0x0000002804007c0c */ /* 0x000fe2000cf41270 */
[----:B------:R-:W-:Y:S01]  /*47940*/  ULDC UR40, c[0x0][0x228] ;  /* 0x00008a0000287ab9 */ /* 0x000fe20000000800 */
[----:B------:R-:W-:Y:S01]  /*47950*/  ISETP.LT.AND P1, PT, R3, UR32, !P1 ;  /* 0x0000002003007c0c */ /* 0x000fe2000cf21270 */
[----:B------:R-:W-:Y:S01]  /*47960*/  ULDC UR32, c[0x0][0x228] ;  /* 0x00008a0000207ab9 */ /* 0x000fe20000000800 */
[----:B------:R-:W-:-:S02]  /*47970*/  LOP3.LUT R248, R248, 0x7fffffff, RZ, 0xc0, !PT ;  /* 0x7ffffffff8f87812 */ /* 0x000fc400078ec0ff */
[----:B------:R-:W-:-:S07]  /*47980*/  LOP3.LUT R249, R249, 0x7fffffff, RZ, 0xc0, !PT ;  /* 0x7ffffffff9f97812 */ /* 0x000fce00078ec0ff */
[----:B------:R-:W-:-:S04]  /*47990*/  @P2 LOP3.LUT R238, R238, 0x4000, RZ, 0xfc, !PT ;  /* 0x00004000eeee2812 */ /* 0x000fc800078efcff */
[----:B------:R-:W-:-:S04]  /*479a0*/  LOP3.LUT R238, R238, 0xffffdfff, RZ, 0xc0, !PT ;  /* 0xffffdfffeeee7812 */ /* 0x000fc800078ec0ff */
[----:B------:R-:W-:Y:S02]  /*479b0*/  @P1 LOP3.LUT R238, R238, 0x2000, RZ, 0xfc, !PT ;  /* 0x00002000eeee1812 */ /* 0x000fe400078efcff */
[----:B------:R-:W-:Y:S02]  /*479c0*/  ISETP.GE.AND P1, PT, R211, UR7, PT ;  /* 0x00000007d3007c0c */ /* 0x000fe4000bf26270 */
[----:B------:R-:W-:Y:S02]  /*479d0*/  LOP3.LUT R238, R238, 0xfbffffff, RZ, 0xc0, !PT ;  /* 0xfbffffffeeee7812 */ /* 0x000fe400078ec0ff */
[----:B------:R-:W-:Y:S01]  /*479e0*/  ISETP.LT.AND P2, PT, R4, UR60, !P1 ;  /* 0x0000003c04007c0c */ /* 0x000fe2000cf41270 */
[----:B------:R-:W-:Y:S01]  /*479f0*/  ULDC UR60, c[0x0][0x228] ;  /* 0x00008a00003c7ab9 */ /* 0x000fe20000000800 */
[----:B------:R-:W-:Y:S01]  /*47a00*/  ISETP.LT.AND P1, PT, R3, UR5, !P1 ;  /* 0x0000000503007c0c */ /* 0x000fe2000cf21270 */
[----:B------:R-:W-:-:S10]  /*47a10*/  ULDC UR5, c[0x0][0x228] ;  /* 0x00008a0000057ab9 */ /* 0x000fd40000000800 */
[----:B------:R-:W-:-:S04]  /*47a20*/  @P2 LOP3.LUT R238, R238, 0x4000000, RZ, 0xfc, !PT ;  /* 0x04000000eeee2812 */ /* 0x000fc800078efcff */
[----:B------:R-:W-:-:S04]  /*47a30*/  LOP3.LUT R238, R238, 0xfeffffff, RZ, 0xc0, !PT ;  /* 0xfeffffffeeee7812 */ /* 0x000fc800078ec0ff */
[----:B------:R-:W-:Y:S02]  /*47a40*/  @P1 LOP3.LUT R238, R238, 0x1000000, RZ, 0xfc, !PT ;  /* 0x01000000eeee1812 */ /* 0x000fe400078efcff */
[----:B------:R-:W-:Y:S02]  /*47a50*/  ISETP.GE.AND P1, PT, R213, UR17, PT ;  /* 0x00000011d5007c0c */ /* 0x000fe4000bf26270 */
[----:B------:R-:W-:Y:S02]  /*47a60*/  LOP3.LUT R238, R238, 0xff7fffff, RZ, 0xc0, !PT ;  /* 0xff7fffffeeee7812 */ /* 0x000fe400078ec0ff */
[----:B------:R-:W-:Y:S01]  /*47a70*/  ISETP.LT.AND P3, PT, R4, UR6, !P1 ;  /* 0x0000000604007c0c */ /* 0x000fe2000cf61270 */
[----:B------:R-:W-:Y:S01]  /*47a80*/  ULDC.64 UR6, c[0x0][0x228] ;  /* 0x00008a0000067ab9 */ /* 0x000fe20000000a00 */
[----:B------:R-:W-:Y:S02]  /*47a90*/  ISETP.LT.AND P2, PT, R3, UR8, !P1 ;  /* 0x0000000803007c0c */ /* 0x000fe4000cf41270 */
[----:B------:R-:W-:-:S09]  /*47aa0*/  ISETP.GE.AND P1, PT, R215, UR21, PT ;  /* 0x00000015d7007c0c */ /* 0x000fd2000bf26270 */
[----:B------:R-:W-:Y:S02]  /*47ab0*/  @P3 LOP3.LUT R238, R238, 0x800000, RZ, 0xfc, !PT ;  /* 0x00800000eeee3812 */ /* 0x000fe400078efcff */
[----:B------:R-:W-:Y:S01]  /*47ac0*/  ISETP.LT.AND P3, PT, R4, UR9, !P1 ;  /* 0x0000000904007c0c */ /* 0x000fe2000cf61270 */
[----:B------:R-:W-:Y:S01]  /*47ad0*/  ULDC.64 UR8, c[0x0][0x228] ;  /* 0x00008a0000087ab9 */ /* 0x000fe20000000a00 */
[----:B------:R-:W-:-:S04]  /*47ae0*/  LOP3.LUT R238, R238, 0xffbfffff, RZ, 0xc0, !PT ;  /* 0xffbfffffeeee7812 */ /* 0x000fc800078ec0ff */
[----:B------:R-:W-:Y:S02]  /*47af0*/  @P2 LOP3.LUT R238, R238, 0x400000, RZ, 0xfc, !PT ;  /* 0x00400000eeee2812 */ /* 0x000fe400078efcff */
[----:B------:R-:W-:Y:S01]  /*47b00*/  ISETP.LT.AND P2, PT, R3, UR10, !P1 ;  /* 0x0000000a03007c0c */ /* 0x000fe2000cf41270 */
[----:B------:R-:W-:Y:S01]  /*47b10*/  ULDC.64 UR10, c[0x0][0x228] ;  /* 0x00008a00000a7ab9 */ /* 0x000fe20000000a00 */
[----:B------:R-:W-:Y:S02]  /*47b20*/  LOP3.LUT R238, R238, 0xffefffff, RZ, 0xc0, !PT ;  /* 0xffefffffeeee7812 */ /* 0x000fe400078ec0ff */
[----:B------:R-:W-:Y:S02]  /*47b30*/  ISETP.GE.AND P1, PT, R217, UR27, PT ;  /* 0x0000001bd9007c0c */ /* 0x000fe4000bf26270 */
[----:B------:R-:W-:Y:S02]  /*47b40*/  @P3 LOP3.LUT R238, R238, 0x100000, RZ, 0xfc, !PT ;  /* 0x00100000eeee3812 */ /* 0x000fe400078efcff */
[----:B------:R-:W-:-:S02]  /*47b50*/  ISETP.LT.AND P3, PT, R4, UR12, !P1 ;  /* 0x0000000c04007c0c */ /* 0x000fc4000cf61270 */
        /* <DEDUP_REMOVED lines=13> */
[----:B------:R-:W-:Y:S01]  /*47c30*/  ISETP.GE.AND P1, PT, R220, UR35, PT ;  /* 0x00000023dc007c0c */ /* 0x000fe2000bf26270 */
[----:B------:R-:W-:Y:S01]  /*47c40*/  ULDC UR35, c[0x0][0x228] ;  /* 0x00008a0000237ab9 */ /* 0x000fe20000000800 */
[----:B------:R-:W-:-:S04]  /*47c50*/  @P3 LOP3.LUT R238, R238, 0x1000, RZ, 0xfc, !PT ;  /* 0x00001000eeee3812 */ /* 0x000fc800078efcff */
[----:B------:R-:W-:-:S04]  /*47c60*/  LOP3.LUT R238, R238, 0xfffff7ff, RZ, 0xc0, !PT ;  /* 0xfffff7ffeeee7812 */ /* 0x000fc800078ec0ff */
[----:B------:R-:W-:Y:S02]  /*47c70*/  @P2 LOP3.LUT R238, R238, 0x800, RZ, 0xfc, !PT ;  /* 0x00000800eeee2812 */ /* 0x000fe400078efcff */
[----:B------:R-:W-:Y:S02]  /*47c80*/  ISETP.LT.AND P2, PT, R4, UR6, !P1 ;  /* 0x0000000604007c0c */ /* 0x000fe4000cf41270 */
[----:B------:R-:W-:Y:S01]  /*47c90*/  ISETP.LT.AND P1, PT, R3, UR61, !P1 ;  /* 0x0000003d03007c0c */ /* 0x000fe2000cf21270 */
[----:B------:R-:W-:Y:S01]  /*47ca0*/  ULDC UR61, c[0x0][0x228] ;  /* 0x00008a00003d7ab9 */ /* 0x000fe20000000800 */
        /* <DEDUP_REMOVED lines=9> */
[----:B------:R-:W-:Y:S01]  /*47d40*/  ULDC UR26, c[0x0][0x228] ;  /* 0x00008a00001a7ab9 */ /* 0x000fe20000000800 */
[----:B------:R-:W-:Y:S01]  /*47d50*/  ISETP.GE.AND P1, PT, R222, UR37, PT ;  /* 0x00000025de007c0c */ /* 0x000fe2000bf26270 */
[----:B------:R-:W-:-:S08]  /*47d60*/  ULDC UR37, c[0x0][0x228] ;  /* 0x00008a0000257ab9 */ /* 0x000fd00000000800 */
[----:B------:R-:W-:Y:S02]  /*47d70*/  @P3 LOP3.LUT R238, R238, 0x100, RZ, 0xfc, !PT ;  /* 0x00000100eeee3812 */ /* 0x000fe400078efcff */
[----:B------:R-:W-:Y:S02]  /*47d80*/  ISETP.LT.AND P3, PT, R4, UR10, !P1 ;  /* 0x0000000a04007c0c */ /* 0x000fe4000cf61270 */
        /* <DEDUP_REMOVED lines=17> */
[----:B------:R-:W-:Y:S01]  /*47ea0*/  ULDC UR41, c[0x0][0x228] ;  /* 0x00008a0000297ab9 */ /* 0x000fe20000000800 */
[----:B------:R-:W-:Y:S02]  /*47eb0*/  LOP3.LUT R238, R238, 0xfffffffb, RZ, 0xc0, !PT ;  /* 0xfffffffbeeee7812 */ /* 0x000fe400078ec0ff */
[----:B------:R-:W-:Y:S02]  /*47ec0*/  ISETP.LT.AND P2, PT, R4, UR14, !P1 ;  /* 0x0000000e04007c0c */ /* 0x000fe4000cf41270 */
[----:B------:R-:W-:Y:S01]  /*47ed0*/  ISETP.LT.AND P1, PT, R3, UR26, !P1 ;  /* 0x0000001a03007c0c */ /* 0x000fe2000cf21270 */
[----:B------:R-:W-:-:S10]  /*47ee0*/  ULDC UR26, c[0x0][0x228] ;  /* 0x00008a00001a7ab9 */ /* 0x000fd40000000800 */
[----:B------:R-:W-:-:S04]  /*47ef0*/  @P2 LOP3.LUT R238, R238, 0x4, RZ, 0xfc, !PT ;  /* 0x00000004eeee2812 */ /* 0x000fc800078efcff */
[----:B------:R-:W-:-:S04]  /*47f00*/  LOP3.LUT R238, R238, 0xfffffffd, RZ, 0xc0, !PT ;  /* 0xfffffffdeeee7812 */ /* 0x000fc800078ec0ff */
[----:B------:R-:W-:Y:S02]  /*47f10*/  @P1 LOP3.LUT R238, R238, 0x2, RZ, 0xfc, !PT ;  /* 0x00000002eeee1812 */ /* 0x000fe400078efcff */
[----:B------:R-:W-:Y:S02]  /*47f20*/  ISETP.GE.AND P1, PT, R225, UR33, PT ;  /* 0x00000021e1007c0c */ /* 0x000fe4000bf26270 */
[----:B------:R-:W-:Y:S02]  /*47f30*/  LOP3.LUT R238, R238, 0xfffffffe, RZ, 0xc0, !PT ;  /* 0xfffffffeeeee7812 */ /* 0x000fe400078ec0ff */
[----:B------:R-:W-:Y:S02]  /*47f40*/  ISETP.LT.AND P2, PT, R4, UR16, !P1 ;  /* 0x0000001004007c0c */ /* 0x000fe4000cf41270 */
[----:B------:R-:W-:Y:S01]  /*47f50*/  ISETP.LT.AND P1, PT, R3, UR26, !P1 ;  /* 0x0000001a03007c0c */ /* 0x000fe2000cf21270 */
[----:B------:R-:W-:-:S10]  /*47f60*/  ULDC.64 UR26, c[0x0][0x228] ;  /* 0x00008a00001a7ab9 */ /* 0x000fd40000000a00 */
[----:B------:R-:W-:Y:S02]  /*47f70*/  @P2 LOP3.LUT R238, R238, 0x1, RZ, 0xfc, !PT ;  /* 0x00000001eeee2812 */ /* 0x000fe400078efcff */
[----:B------:R-:W-:Y:S02]  /*47f80*/  @P1 LOP3.LUT R239, R239, 0x80000000, RZ, 0xfc, !PT ;  /* 0x80000000efef1812 */ /* 0x000fe400078efcff */
[----:B------:R-:W-:Y:S01]  /*47f90*/  ISETP.GE.AND P1, PT, R210, UR7, PT ;  /* 0x00000007d2007c0c */ /* 0x000fe2000bf26270 */
[----:B------:R-:W-:Y:S01]  /*47fa0*/  ULDC.64 UR6, c[0x0][0x228] ;  /* 0x00008a0000067ab9 */ /* 0x000fe20000000a00 */
        /* <DEDUP_REMOVED lines=41> */
[----:B------:R-:W-:-:S08]  /*48240*/  ULDC.64 UR16, c[0x0][0x228] ;  /* 0x00008a0000107ab9 */ /* 0x000fd00000000a00 */
        /* <DEDUP_REMOVED lines=8> */
[----:B------:R-:W-:Y:S01]  /*482d0*/  ULDC.64 UR26, c[0x0][0x228] ;  /* 0x00008a00001a7ab9 */ /* 0x000fe20000000a00 */
        /* <DEDUP_REMOVED lines=13> */
[----:B------:R-:W-:Y:S02]  /*483b0*/  ISETP.LT.AND P2, PT, R3, UR22, !P1 ;  /* 0x0000001603007c0c */ /* 0x000fe4000cf41270 */
        /* <DEDUP_REMOVED lines=8> */
[----:B------:R-:W-:Y:S01]  /*48440*/  ULDC UR44, c[0x0][0x228] ;  /* 0x00008a00002c7ab9 */ /* 0x000fe20000000800 */
[----:B------:R-:W-:Y:S02]  /*48450*/  LOP3.LUT R239, R239, 0xffffbfff, RZ, 0xc0, !PT ;  /* 0xffffbfffefef7812 */ /* 0x000fe400078ec0ff */
[----:B------:R-:W-:Y:S01]  /*48460*/  ISETP.GE.AND P1, PT, R201, UR11, PT ;  /* 0x0000000bc9007c0c */ /* 0x000fe2000bf26270 */
[----:B------:R-:W-:Y:S01]  /*48470*/  ULDC.64 UR10, c[0x0][0x228] ;  /* 0x00008a00000a7ab9 */ /* 0x000fe20000000a00 */
        /* <DEDUP_REMOVED lines=58> */
[----:B------:R-:W-:Y:S01]  /*48820*/  ISETP.LT.AND P2, PT, R4, UR6, !P1 ;  /* 0x0000000604007c0c */ /* 0x000fe2000cf41270 */
[----:B------:R-:W-:Y:S01]  /*48830*/  ULDC UR6, c[0x0][0x228] ;  /* 0x00008a0000067ab9 */ /* 0x000fe20000000800 */
[----:B------:R-:W-:Y:S01]  /*48840*/  ISETP.LT.AND P1, PT, R3, UR51, !P1 ;  /* 0x0000003303007c0c */ /* 0x000fe2000cf21270 */
[----:B------:R-:W-:-:S10]  /*48850*/  ULDC UR51, c[0x0][0x228] ;  /* 0x00008a0000337ab9 */ /* 0x000fd40000000800 */
[----:B------:R-:W-:Y:S02]  /*48860*/  @P2 LOP3.LUT R239, R239, 0x1, RZ, 0xfc, !PT ;  /* 0x00000001efef2812 */ /* 0x000fe400078efcff */
        /* <DEDUP_REMOVED lines=52> */
[----:B------:R-:W-:Y:S01]  /*48bb0*/  ULDC UR7, c[0x0][0x228] ;  /* 0x00008a0000077ab9 */ /* 0x000fe20000000800 */
        /* <DEDUP_REMOVED lines=95> */
[----:B------:R-:W-:Y:S02]  /*491b0*/  @P2 LOP3.LUT R240, R240, 0x1, RZ, 0xfc, !PT ;  /* 0x00000001f0f02812 */ /* 0x000fe400078efcff */
        /* <DEDUP_REMOVED lines=283> */
[----:B------:R-:W-:Y:S02]  /*4a370*/  @P2 LOP3.LUT R242, R242, 0x1, RZ, 0xfc, !PT ;  /* 0x00000001f2f22812 */ /* 0x000fe400078efcff */
        /* <DEDUP_REMOVED lines=104> */
[----:B------:R-:W-:-:S11]  /*4aa00*/  ISETP.LT.AND P1, PT, R3, UR18, !P1 ;  /* 0x0000001203007c0c */ /* 0x000fd6000cf21270 */
        /* <DEDUP_REMOVED lines=324> */
[----:B------:R-:W-:Y:S02]  /*4be50*/  @P2 LOP3.LUT R245, R245, 0x1, RZ, 0xfc, !PT ;  /* 0x00000001f5f52812 */ /* 0x000fe400078efcff */
        /* <DEDUP_REMOVED lines=24> */
[----:B------:R-:W-:-:S08]  /*4bfe0*/  ULDC.64 UR32, c[0x0][0x228] ;  /* 0x00008a0000207ab9 */ /* 0x000fd00000000a00 */
[----:B------:R-:W-:Y:S02]  /*4bff0*/  @P3 LOP3.LUT R246, R246, 0x4000000, RZ, 0xfc, !PT ;  /* 0x04000000f6f63812 */ /* 0x000fe400078efcff */
[----:B------:R-:W-:Y:S02]  /*4c000*/  ISETP.LT.AND P3, PT, R4, UR24, !P1 ;  /* 0x0000001804007c0c */ /* 0x000fe4000cf61270 */
        /* <DEDUP_REMOVED lines=85> */
[----:B------:R-:W-:Y:S01]  /*4c560*/  ISETP.LT.AND P1, PT, R3, UR9, !P1 ;  /* 0x0000000903007c0c */ /* 0x000fe2000cf21270 */
[----:B------:R-:W-:Y:S01]  /*4c570*/  ULDC.64 UR8, c[0x0][0x228] ;  /* 0x00008a0000087ab9 */ /* 0x000fe20000000a00 */
        /* <DEDUP_REMOVED lines=19> */
[----:B------:R-:W-:Y:S02]  /*4c6b0*/  @P2 LOP3.LUT R246, R246, 0x1, RZ, 0xfc, !PT ;  /* 0x00000001f6f62812 */ /* 0x000fe400078efcff */
[----:B------:R-:W-:Y:S02]  /*4c6c0*/  @P1 LOP3.LUT R247, R247, 0x80000000, RZ, 0xfc, !PT ;  /* 0x80000000f7f71812 */ /* 0x000fe400078efcff */
[----:B------:R-:W-:Y:S01]  /*4c6d0*/  ISETP.GE.AND P1, PT, R82, UR25, PT ;  /* 0x0000001952007c0c */ /* 0x000fe2000bf26270 */
[----:B------:R-:W-:Y:S01]  /*4c6e0*/  ULDC.64 UR24, c[0x0][0x228] ;  /* 0x00008a0000187ab9 */ /* 0x000fe20000000a00 */
[----:B------:R-:W-:Y:S02]  /*4c6f0*/  LOP3.LUT R247, R247, 0xbfffffff, RZ, 0xc0, !PT ;  /* 0xbffffffff7f77812 */ /* 0x000fe400078ec0ff */
[----:B------:R-:W-:Y:S02]  /*4c700*/  ISETP.LT.AND P3, PT, R4, UR10, !P1 ;  /* 0x0000000a04007c0c */ /* 0x000fe4000cf61270 */
[----:B------:R-:W-:-:S02]  /*4c710*/  ISETP.LT.AND P2, PT, R3, UR14, !P1 ;  /* 0x0000000e03007c0c */ /* 0x000fc4000cf41270 */
        /* <DEDUP_REMOVED lines=218> */
[----:B------:R-:W-:-:S04]  /*4d4c0*/  LOP3.LUT R248, R248, 0xfffff7ff, RZ, 0xc0, !PT ;  /* 0xfffff7fff8f87812 */ /* 0x000fc800078ec0ff */
[----:B------:R-:W-:-:S05]  /*4d4d0*/  LOP3.LUT R248, R248, 0xffffefff, RZ, 0xc0, !PT ;  /* 0xffffeffff8f87812 */ /* 0x000fca00078ec0ff */
[----:B------:R-:W-:-:S04]  /*4d4e0*/  @P2 LOP3.LUT R248, R248, 0x1000, RZ, 0xfc, !PT ;  /* 0x00001000f8f82812 */ /* 0x000fc800078efcff */
        /* <DEDUP_REMOVED lines=8> */
[----:B------:R-:W-:-:S02]  /*4d570*/  ULDC.64 UR32, c[0x0][0x228] ;  /* 0x00008a0000207ab9 */ /* 0x000fc40000000a00 */
[----:B------:R-:W-:-:S06]  /*4d580*/  ISETP.GE.AND P6, PT, R2, UR33, PT ;  /* 0x0000002102007c0c */ /* 0x000fcc000bfc6270 */
[----:B------:R-:W-:-:S04]  /*4d590*/  @P3 LOP3.LUT R248, R248, 0x400, RZ, 0xfc, !PT ;  /* 0x00000400f8f83812 */ /* 0x000fc800078efcff */
[----:B------:R-:W-:-:S04]  /*4d5a0*/  LOP3.LUT R248, R248, 0xfffffdff, RZ, 0xc0, !PT ;  /* 0xfffffdfff8f87812 */ /* 0x000fc800078ec0ff */
[----:B------:R-:W-:Y:S02]  /*4d5b0*/  @P2 LOP3.LUT R248, R248, 0x200, RZ, 0xfc, !PT ;  /* 0x00000200f8f82812 */ /* 0x000fe400078efcff */
[----:B------:R-:W-:Y:S02]  /*4d5c0*/  ISETP.LT.AND P2, PT, R4, UR26, !P1 ;  /* 0x0000001a04007c0c */ /* 0x000fe4000cf41270 */
[----:B------:R-:W-:Y:S01]  /*4d5d0*/  ISETP.LT.AND P1, PT, R3, UR52, !P1 ;  /* 0x0000003403007c0c */ /* 0x000fe2000cf21270 */
[----:B------:R-:W-:Y:S01]  /*4d5e0*/  ULDC.64 UR52, c[0x0][0x228] ;  /* 0x00008a0000347ab9 */ /* 0x000fe20000000a00 */
[----:B------:R-:W-:Y:S02]  /*4d5f0*/  LOP3.LUT R248, R248, 0xfffffeff, RZ, 0xc0, !PT ;  /* 0xfffffefff8f87812 */ /* 0x000fe400078ec0ff */
[----:B------:R-:W-:-:S07]  /*4d600*/  ISETP.GE.AND P5, PT, R33, UR53, PT ;  /* 0x0000003521007c0c */ /* 0x000fce000bfa6270 */
        /* <DEDUP_REMOVED lines=8> */
[----:B------:R-:W-:Y:S02]  /*4d690*/  ISETP.LT.AND P2, PT, R3, UR54, !P1 ;  /* 0x0000003603007c0c */ /* 0x000fe4000cf41270 */
[----:B------:R-:W-:Y:S01]  /*4d6a0*/  ISETP.GE.AND P1, PT, R53, UR35, PT ;  /* 0x0000002335007c0c */ /* 0x000fe2000bf26270 */
[----:B------:R-:W-:-:S08]  /*4d6b0*/  ULDC.64 UR34, c[0x0][0x228] ;  /* 0x00008a0000227ab9 */ /* 0x000fd00000000a00 */
[----:B------:R-:W-:-:S04]  /*4d6c0*/  @P3 LOP3.LUT R248, R248, 0x40, RZ, 0xfc, !PT ;  /* 0x00000040f8f83812 */ /* 0x000fc800078efcff */
[----:B------:R-:W-:-:S04]  /*4d6d0*/  LOP3.LUT R248, R248, 0xffffffdf, RZ, 0xc0, !PT ;  /* 0xffffffdff8f87812 */ /* 0x000fc800078ec0ff */
[----:B------:R-:W-:Y:S02]  /*4d6e0*/  @P2 LOP3.LUT R248, R248, 0x20, RZ, 0xfc, !PT ;  /* 0x00000020f8f82812 */ /* 0x000fe400078efcff */
[----:B------:R-:W-:Y:S01]  /*4d6f0*/  ISETP.LT.AND P2, PT, R4, UR18, !P1 ;  /* 0x0000001204007c0c */ /* 0x000fe2000cf41270 */
[----:B------:R-:W-:Y:S01]  /*4d700*/  ULDC UR18, c[0x0][0x228] ;  /* 0x00008a0000127ab9 */ /* 0x000fe20000000800 */
        /* <DEDUP_REMOVED lines=30> */
[----:B------:R-:W-:Y:S02]  /*4d8f0*/  ULDC.64 UR26, c[0x0][0x228] ;  /* 0x00008a00001a7ab9 */ /* 0x000fe40000000a00 */
[----:B------:R-:W-:-:S06]  /*4d900*/  ISETP.LT.AND P4, PT, R4, UR26, !P5 ;  /* 0x0000001a04007c0c */ /* 0x000fcc000ef81270 */
        /* <DEDUP_REMOVED lines=10> */
[----:B------:R-:W-:Y:S02]  /*4d9b0*/  ISETP.GE.AND P1, PT, R48, UR41, PT ;  /* 0x0000002930007c0c */ /* 0x000fe4000bf26270 */
[----:B------:R-:W-:Y:S02]  /*4d9c0*/  LOP3.LUT R249, R249, 0xfbffffff, RZ, 0xc0, !PT ;  /* 0xfbfffffff9f97812 */ /* 0x000fe400078ec0ff */
[----:B------:R-:W-:Y:S02]  /*4d9d0*/  ISETP.LT.AND P2, PT, R4, UR12, !P1 ;  /* 0x0000000c04007c0c */ /* 0x000fe4000cf41270 */
[C---:B------:R-:W-:Y:S01]  /*4d9e0*/  ISETP.LT.AND P1, PT, R3.reuse, UR40, !P1 ;  /* 0x0000002803007c0c */ /* 0x040fe2000cf21270 */
[----:B------:R-:W-:Y:S02]  /*4d9f0*/  ULDC.64 UR40, c[0x0][0x228] ;  /* 0x00008a0000287ab9 */ /* 0x000fe40000000a00 */
[----:B------:R-:W-:-:S08]  /*4da00*/  ISETP.LT.AND P5, PT, R3, UR40, !P5 ;  /* 0x0000002803007c0c */ /* 0x000fd0000efa1270 */
[----:B------:R-:W-:-:S04]  /*4da10*/  @P2 LOP3.LUT R249, R249, 0x4000000, RZ, 0xfc, !PT ;  /* 0x04000000f9f92812 */ /* 0x000fc800078efcff */
[----:B------:R-:W-:-:S04]  /*4da20*/  LOP3.LUT R249, R249, 0xfdffffff, RZ, 0xc0, !PT ;  /* 0xfdfffffff9f97812 */ /* 0x000fc800078ec0ff */
[----:B------:R-:W-:Y:S02]  /*4da30*/  @P1 LOP3.LUT R249, R249, 0x2000000, RZ, 0xfc, !PT ;  /* 0x02000000f9f91812 */ /* 0x000fe400078efcff */
[----:B------:R-:W-:Y:S02]  /*4da40*/  ISETP.GE.AND P1, PT, R47, UR19, PT ;  /* 0x000000132f007c0c */ /* 0x000fe4000bf26270 */
[----:B------:R-:W-:Y:S02]  /*4da50*/  LOP3.LUT R249, R249, 0xfeffffff, RZ, 0xc0, !PT ;  /* 0xfefffffff9f97812 */ /* 0x000fe400078ec0ff */
[C---:B------:R-:W-:Y:S02]  /*4da60*/  ISETP.LT.AND P2, PT, R4.reuse, UR46, !P1 ;  /* 0x0000002e04007c0c */ /* 0x040fe4000cf41270 */
[----:B------:R-:W-:Y:S01]  /*4da70*/  ISETP.LT.AND P1, PT, R3, UR18, !P1 ;  /* 0x0000001203007c0c */ /* 0x000fe2000cf21270 */
[----:B------:R-:W-:Y:S02]  /*4da80*/  ULDC.64 UR18, c[0x0][0x228] ;  /* 0x00008a0000127ab9 */ /* 0x000fe40000000a00 */
[----:B------:R-:W-:-:S08]  /*4da90*/  ISETP.LT.AND P6, PT, R4, UR18, !P6 ;  /* 0x0000001204007c0c */ /* 0x000fd0000f7c1270 */
[----:B------:R-:W-:-:S04]  /*4daa0*/  @P2 LOP3.LUT R249, R249, 0x1000000, RZ, 0xfc, !PT ;  /* 0x01000000f9f92812 */ /* 0x000fc800078efcff */
[----:B------:R-:W-:-:S04]  /*4dab0*/  LOP3.LUT R249, R249, 0xff7fffff, RZ, 0xc0, !PT ;  /* 0xff7ffffff9f97812 */ /* 0x000fc800078ec0ff */
[----:B------:R-:W-:Y:S02]  /*4dac0*/  @P1 LOP3.LUT R249, R249, 0x800000, RZ, 0xfc, !PT ;  /* 0x00800000f9f91812 */ /* 0x000fe400078efcff */
[----:B------:R-:W-:Y:S02]  /*4dad0*/  ISETP.GE.AND P1, PT, R46, UR11, PT ;  /* 0x0000000b2e007c0c */ /* 0x000fe4000bf26270 */
[----:B------:R-:W-:Y:S02]  /*4dae0*/  LOP3.LUT R249, R249, 0xffbfffff, RZ, 0xc0, !PT ;  /* 0xffbffffff9f97812 */ /* 0x000fe400078ec0ff */
[----:B------:R-:W-:Y:S02]  /*4daf0*/  ISETP.LT.AND P3, PT, R4, UR16, !P1 ;  /* 0x0000001004007c0c */ /* 0x000fe4000cf61270 */
[----:B------:R-:W-:Y:S01]  /*4db00*/  ISETP.LT.AND P2, PT, R3, UR22, !P1 ;  /* 0x0000001603007c0c */ /* 0x000fe2000cf41270 */
[----:B------:R-:W-:Y:S01]  /*4db10*/  ULDC UR22, c[0x0][0x228] ;  /* 0x00008a0000167ab9 */ /* 0x000fe20000000800 */
[----:B------:R-:W-:-:S09]  /*4db20*/  ISETP.GE.AND P1, PT, R45, UR23, PT ;  /* 0x000000172d007c0c */ /* 0x000fd2000bf26270 */
[----:B------:R-:W-:Y:S02]  /*4db30*/  @P3 LOP3.LUT R249, R249, 0x400000, RZ, 0xfc, !PT ;  /* 0x00400000f9f93812 */ /* 0x000fe400078efcff */
[----:B------:R-:W-:Y:S02]  /*4db40*/  ISETP.LT.AND P3, PT, R4, UR48, !P1 ;  /* 0x0000003004007c0c */ /* 0x000fe4000cf61270 */
[----:B------:R-:W-:-:S04]  /*4db50*/  LOP3.LUT R249, R249, 0xffdfffff, RZ, 0xc0, !PT ;  /* 0xffdffffff9f97812 */ /* 0x000fc800078ec0ff */
[----:B------:R-:W-:Y:S02]  /*4db60*/  @P2 LOP3.LUT R249, R249, 0x200000, RZ, 0xfc, !PT ;  /* 0x00200000f9f92812 */ /* 0x000fe400078efcff */
[----:B------:R-:W-:Y:S01]  /*4db70*/  ISETP.LT.AND P2, PT, R3, UR10, !P1 ;  /* 0x0000000a03007c0c */ /* 0x000fe2000cf41270 */
[----:B------:R-:W-:Y:S01]  /*4db80*/  ULDC UR10, c[0x0][0x228] ;  /* 0x00008a00000a7ab9 */ /* 0x000fe20000000800 */
[----:B------:R-:W-:Y:S02]  /*4db90*/  LOP3.LUT R249, R249, 0xffefffff, RZ, 0xc0, !PT ;  /* 0xffeffffff9f97812 */ /* 0x000fe400078ec0ff */
[----:B------:R-:W-:Y:S02]  /*4dba0*/  ISETP.GE.AND P1, PT, R44, UR45, PT ;  /* 0x0000002d2c007c0c */ /* 0x000fe4000bf26270 */
[----:B------:R-:W-:Y:S02]  /*4dbb0*/  @P3 LOP3.LUT R249, R249, 0x100000, RZ, 0xfc, !PT ;  /* 0x00100000f9f93812 */ /* 0x000fe400078efcff */
[----:B------:R-:W-:-:S02]  /*4dbc0*/  ISETP.LT.AND P3, PT, R4, UR24, !P1 ;  /* 0x0000001804007c0c */ /* 0x000fc4000cf61270 */
        /* <DEDUP_REMOVED lines=20> */
[----:B------:R-:W-:-:S09]  /*4dd10*/  ISETP.GE.AND P1, PT, R41, UR47, PT ;  /* 0x0000002f29007c0c */ /* 0x000fd2000bf26270 */
        /* <DEDUP_REMOVED lines=25> */
[C---:B------:R-:W-:Y:S02]  /*4deb0*/  ISETP.LT.AND P3, PT, R4.reuse, UR32, !P1 ;  /* 0x0000002004007c0c */ /* 0x040fe4000cf61270 */
        /* <DEDUP_REMOVED lines=18> */
[----:B------:R-:W-:Y:S02]  /*4dfe0*/  LOP3.LUT R249, R249, 0xfffffffd, RZ, 0xc0, !PT ;  /* 0xfffffffdf9f97812 */ /* 0x000fe400078ec0ff */
[----:B------:R-:W-:Y:S02]  /*4dff0*/  ISETP.LT.AND P1, PT, R3, UR38, !P1 ;  /* 0x0000002603007c0c */ /* 0x000fe4000cf21270 */
[----:B------:R-:W-:Y:S02]  /*4e000*/  @P3 LOP3.LUT R249, R249, 0x2, RZ, 0xfc, !PT ;  /* 0x00000002f9f93812 */ /* 0x000fe400078efcff */
[----:B------:R-:W-:Y:S02]  /*4e010*/  ISETP.GE.AND P3, PT, R34, UR21, PT ;  /* 0x0000001522007c0c */ /* 0x000fe4000bf66270 */
[----:B------:R-:W-:-:S04]  /*4e020*/  LOP3.LUT R249, R249, 0xfffffffe, RZ, 0xc0, !PT ;  /* 0xfffffffef9f97812 */ /* 0x000fc800078ec0ff */
[----:B------:R-:W-:Y:S02]  /*4e030*/  @P2 LOP3.LUT R249, R249, 0x1, RZ, 0xfc, !PT ;  /* 0x00000001f9f92812 */ /* 0x000fe400078efcff */
[----:B------:R-:W-:Y:S02]  /*4e040*/  ISETP.LT.AND P2, PT, R4, UR8, !P3 ;  /* 0x0000000804007c0c */ /* 0x000fe4000df41270 */
[----:B------:R-:W-:Y:S01]  /*4e050*/  ISETP.LT.AND P3, PT, R3, UR60, !P3 ;  /* 0x0000003c03007c0c */ /* 0x000fe2000df61270 */
[----:B------:R-:W2:Y:S01]  /*4e060*/  LDL.LU R216, [R1+0xd48] ;  /* 0x000d480001d87983 */ /* 0x000ea20000300800 */
[----:B------:R-:W-:Y:S01]  /*4e070*/  IADD3 R237, R237, UR4, R226 ;  /* 0x00000004eded7c10 */ /* 0x000fe2000fffe0e2 */
[----:B------:R-:W-:Y:S01]  /*4e080*/  ULDC.64 UR10, c[0x0][0x228] ;  /* 0x00008a00000a7ab9 */ /* 0x000fe20000000a00 */
[----:B------:R-:W-:Y:S01]  /*4e090*/  ULDC.64 UR12, c[0x0][0x228] ;  /* 0x00008a00000c7ab9 */ /* 0x000fe20000000a00 */
[----:B------:R-:W3:Y:S01]  /*4e0a0*/  LDL.LU R214, [R1+0xd40] ;  /* 0x000d400001d67983 */ /* 0x000ee20000300800 */
[----:B------:R-:W-:Y:S01]  /*4e0b0*/  ULDC.64 UR20, c[0x0][0x228] ;  /* 0x00008a0000147ab9 */ /* 0x000fe20000000a00 */
[----:B------:R-:W-:Y:S01]  /*4e0c0*/  ULDC.64 UR16, c[0x0][0x228] ;  /* 0x00008a0000107ab9 */ /* 0x000fe20000000a00 */
[----:B------:R-:W-:Y:S01]  /*4e0d0*/  ULDC.64 UR14, c[0x0][0x228] ;  /* 0x00008a00000e7ab9 */ /* 0x000fe20000000a00 */
[----:B------:R-:W4:Y:S01]  /*4e0e0*/  LDL.LU R212, [R1+0xd3c] ;  /* 0x000d3c0001d47983 */ /* 0x000f220000300800 */
[----:B------:R-:W-:Y:S01]  /*4e0f0*/  ULDC.64 UR28, c[0x0][0x228] ;  /* 0x00008a00001c7ab9 */ /* 0x000fe20000000a00 */
[----:B------:R-:W-:Y:S01]  /*4e100*/  ULDC.64 UR24, c[0x0][0x228] ;  /* 0x00008a0000187ab9 */ /* 0x000fe20000000a00 */
[----:B------:R-:W-:Y:S01]  /*4e110*/  ULDC.64 UR22, c[0x0][0x228] ;  /* 0x00008a0000167ab9 */ /* 0x000fe20000000a00 */
[----:B------:R-:W4:Y:S01]  /*4e120*/  LDL.LU R252, [R1+0xb84] ;  /* 0x000b840001fc7983 */ /* 0x000f220000300800 */
[----:B------:R-:W-:-:S03]  /*4e130*/  ULDC.64 UR30, c[0x0][0x228] ;  /* 0x00008a00001e7ab9 */ /* 0x000fc60000000a00 */
[----:B-1----:R-:W4:Y:S04]  /*4e140*/  LDL.LU R251, [R1+0x348] ;  /* 0x0003480001fb7983 */ /* 0x002f280000300800 */
[----:B------:R-:W4:Y:S04]  /*4e150*/  LDL.LU R227, [R1+0x330] ;  /* 0x0003300001e37983 */ /* 0x000f280000300800 */
[----:B------:R-:W4:Y:S04]  /*4e160*/  LDL.LU R221, [R1+0x1640] ;  /* 0x0016400001dd7983 */ /* 0x000f280000300800 */
[----:B------:R-:W-:Y:S04]  /*4e170*/  STL.64 [R1+0x1750], R230 ;  /* 0x001750e601007387 */ /* 0x000fe80000100a00 */
[----:B------:R-:W-:Y:S04]  /*4e180*/  STL.64 [R1+0x1748], R228 ;  /* 0x001748e401007387 */ /* 0x000fe80000100a00 */
[----:B------:R0:W-:Y:S04]  /*4e190*/  STL [R1+0x1744], R235 ;  /* 0x001744eb01007387 */ /* 0x0001e80000100800 */
[----:B------:R1:W-:Y:S04]  /*4e1a0*/  STL [R1+0x1740], R236 ;  /* 0x001740ec01007387 */ /* 0x0003e80000100800 */
[----:B------:R-:W-:Y:S04]  /*4e1b0*/  STL [R1+0x173c], R250 ;  /* 0x00173cfa01007387 */ /* 0x000fe80000100800 */
[----:B------:R1:W-:Y:S04]  /*4e1c0*/  STL [R1+0x1738], R2 ;  /* 0x0017380201007387 */ /* 0x0003e80000100800 */
[----:B------:R-:W-:Y:S04]  /*4e1d0*/  STL [R1+0x1734], R3 ;  /* 0x0017340301007387 */ /* 0x000fe80000100800 */
[----:B------:R1:W-:Y:S04]  /*4e1e0*/  STL [R1+0x1730], R4 ;  /* 0x0017300401007387 */ /* 0x0003e80000100800 */
[----:B------:R-:W4:Y:S01]  /*4e1f0*/  LDL.LU R220, [R1+0x40] ;  /* 0x0000400001dc7983 */ /* 0x000f220000300800 */
[----:B------:R-:W-:Y:S01]  /*4e200*/  BAR.SYNC.DEFER_BLOCKING 0x0 ;  /* 0x0000000000007b1d */ /* 0x000fe20000010000 */
[----:B--2---:R-:W-:-:S02]  /*4e210*/  LOP3.LUT R36, R216, 0xffff, RZ, 0xc0, !PT ;  /* 0x0000ffffd8247812 */ /* 0x004fc400078ec0ff */
[----:B---3--:R-:W-:Y:S02]  /*4e220*/  LOP3.LUT R35, R214, 0xffff, RZ, 0xc0, !PT ;  /* 0x0000ffffd6237812 */ /* 0x008fe400078ec0ff */
[----:B----4-:R-:W-:Y:S02]  /*4e230*/  LOP3.LUT R33, R212, 0xffff, RZ, 0xc0, !PT ;  /* 0x0000ffffd4217812 */ /* 0x010fe400078ec0ff */
[----:B------:R-:W-:Y:S02]  /*4e240*/  LOP3.LUT R38, R252, 0xffff, RZ, 0xc0, !PT ;  /* 0x0000fffffc267812 */ /* 0x000fe400078ec0ff */
[----:B------:R-:W2:Y:S04]  /*4e250*/  LDL.LU R252, [R1+0x44] ;  /* 0x0000440001fc7983 */ /* 0x000ea80000300800 */
[----:B------:R-:W3:Y:S04]  /*4e260*/  LDL.LU R217, [R1+0x48] ;  /* 0x0000480001d97983 */ /* 0x000ee80000300800 */
[----:B------:R-:W4:Y:S04]  /*4e270*/  LDL.LU R213, [R1+0xd58] ;  /* 0x000d580001d57983 */ /* 0x000f280000300800 */
[----:B------:R-:W4:Y:S04]  /*4e280*/  LDL.LU R218, [R1+0xd4c] ;  /* 0x000d4c0001da7983 */ /* 0x000f280000300800 */
[----:B------:R-:W4:Y:S04]  /*4e290*/  LDL.LU R216, [R1+0xd44] ;  /* 0x000d440001d87983 */ /* 0x000f280000300800 */
[----:B------:R-:W4:Y:S04]  /*4e2a0*/  LDL.LU R214, [R1+0xb8c] ;  /* 0x000b8c0001d67983 */ /* 0x000f280000300800 */
[----:B------:R-:W4:Y:S01]  /*4e2b0*/  LDL.LU R212, [R1+0xb88] ;  /* 0x000b880001d47983 */ /* 0x000f220000300800 */
[----:B------:R-:W-:-:S02]  /*4e2c0*/  LOP3.LUT R37, R251, 0xffff, RZ, 0xc0, !PT ;  /* 0x0000fffffb257812 */ /* 0x000fc400078ec0ff */
[----:B------:R-:W-:Y:S01]  /*4e2d0*/  SHF.R.U32.HI R219, RZ, 0x8, R35 ;  /* 0x00000008ffdb7819 */ /* 0x000fe20000011623 */
[----:B------:R-:W4:Y:S01]  /*4e2e0*/  LDL.LU R251, [R1+0x36c] ;  /* 0x00036c0001fb7983 */ /* 0x000f220000300800 */
[--C-:B------:R-:W-:Y:S02]  /*4e2f0*/  PRMT R223, R35, 0x3340, R37.reuse ;  /* 0x0000334023df7816 */ /* 0x100fe40000000025 */
[----:B------:R-:W-:Y:S02]  /*4e300*/  SHF.R.U32.HI R35, RZ, 0x8, R37 ;  /* 0x00000008ff237819 */ /* 0x000fe40000011625 */
[----:B------:R-:W-:Y:S02]  /*4e310*/  SHF.R.U32.HI R211, RZ, 0x8, R36 ;  /* 0x00000008ffd37819 */ /* 0x000fe40000011624 */
[--C-:B------:R-:W-:Y:S02]  /*4e320*/  PRMT R215, R36, 0x3340, R38.reuse ;  /* 0x0000334024d77816 */ /* 0x100fe40000000026 */
[----:B------:R-:W-:-:S02]  /*4e330*/  SHF.R.U32.HI R36, RZ, 0x8, R38 ;  /* 0x00000008ff247819 */ /* 0x000fc40000011626 */
[----:B------:R-:W-:Y:S02]  /*4e340*/  LOP3.LUT R34, R227, 0xffff, RZ, 0xc0, !PT ;  /* 0x0000ffffe3227812 */ /* 0x000fe400078ec0ff */
[----:B------:R-:W-:Y:S02]  /*4e350*/  LOP3.LUT R211, R211, 0xffff, RZ, 0xc0, !PT ;  /* 0x0000ffffd3d37812 */ /* 0x000fe400078ec0ff */
[----:B------:R-:W-:Y:S02]  /*4e360*/  LOP3.LUT R36, R36, 0xffff, RZ, 0xc0, !PT ;  /* 0x0000ffff24247812 */ /* 0x000fe400078ec0ff */
[----:B------:R-:W-:Y:S02]  /*4e370*/  SHF.R.U32.HI R227, RZ, 0x8, R33 ;  /* 0x00000008ffe37819 */ /* 0x000fe40000011621 */
[----:B0-----:R-:W-:Y:S02]  /*4e380*/  PRMT R235, R33, 0x3340, R34 ;  /* 0x0000334021eb7816 */ /* 0x001fe40000000022 */
[----:B------:R-:W-:-:S02]  /*4e390*/  LOP3.LUT R33, R221, 0x700, RZ, 0xc0, !PT ;  /* 0x00000700dd217812 */ /* 0x000fc400078ec0ff */
[----:B------:R-:W-:Y:S02]  /*4e3a0*/  PRMT R211, R211, 0x3340, R36 ;  /* 0x00003340d3d37816 */ /* 0x000fe40000000024 */
[----:B------:R-:W-:Y:S02]  /*4e3b0*/  PRMT R36, R220, 0x5410, R29 ;  /* 0x00005410dc247816 */ /* 0x000fe4000000001d */
[----:B------:R-:W-:Y:S02]  /*4e3c0*/  SHF.R.U32.HI R34, RZ, 0x8, R34 ;  /* 0x00000008ff227819 */ /* 0x000fe40000011622 */
[----:B------:R-:W-:Y:S02]  /*4e3d0*/  LOP3.LUT R227, R227, 0xffff, RZ, 0xc0, !PT ;  /* 0x0000ffffe3e37812 */ /* 0x000fe400078ec0ff */
[----:B------:R-:W-:Y:S01]  /*4e3e0*/  LOP3.LUT R34, R34, 0xffff, RZ, 0xc0, !PT ;  /* 0x0000ffff22227812 */ /* 0x000fe200078ec0ff */
[----:B------:R-:W-:-:S03]  /*4e3f0*/  IMAD.IADD R237, R237, 0x1, R33 ;  /* 0x00000001eded7824 */ /* 0x000fc600078e0221 */
[----:B------:R-:W-:Y:S02]  /*4e400*/  PRMT R227, R227, 0x3340, R34 ;  /* 0x00003340e3e37816 */ /* 0x000fe40000000022 */
[----:B--2---:R-:W-:Y:S02]  /*4e410*/  PRMT R37, R252, 0x5410, R30 ;  /* 0x00005410fc257816 */ /* 0x004fe4000000001e */
[----:B------:R-:W2:Y:S01]  /*4e420*/  LDL.LU R252, [R1+0x4c] ;  /* 0x00004c0001fc7983 */ /* 0x000ea20000300800 */
[----:B---3--:R-:W-:-:S03]  /*4e430*/  PRMT R38, R217, 0x5410, R31 ;  /* 0x00005410d9267816 */ /* 0x008fc6000000001f */
[----:B------:R-:W3:Y:S01]  /*4e440*/  LDL.LU R221, [R1+0x38c] ;  /* 0x00038c0001dd7983 */ /* 0x000ee20000300800 */
[----:B----4-:R-:W-:-:S03]  /*4e450*/  LOP3.LUT R31, R213, 0xffff, RZ, 0xc0, !PT ;  /* 0x0000ffffd51f7812 */ /* 0x010fc600078ec0ff */
[----:B------:R-:W4:Y:S01]  /*4e460*/  LDL.LU R220, [R1+0x364] ;  /* 0x0003640001dc7983 */ /* 0x000f220000300800 */
[----:B------:R-:W-:-:S03]  /*4e470*/  LOP3.LUT R29, R218, 0xffff, RZ, 0xc0, !PT ;  /* 0x0000ffffda1d7812 */ /* 0x000fc600078ec0ff */
[----:B------:R-:W4:Y:S01]  /*4e480*/  LDL.LU R217, [R1+0x354] ;  /* 0x0003540001d97983 */ /* 0x000f220000300800 */
[----:B------:R-:W-:-:S03]  /*4e490*/  LOP3.LUT R30, R216, 0xffff, RZ, 0xc0, !PT ;  /* 0x0000ffffd81e7812 */ /* 0x000fc600078ec0ff */
[----:B------:R-:W4:Y:S04]  /*4e4a0*/  LDL.LU R213, [R1+0x314] ;  /* 0x0003140001d57983 */ /* 0x000f280000300800 */
[----:B------:R-:W4:Y:S04]  /*4e4b0*/  LDL.LU R218, [R1+0x2ec] ;  /* 0x0002ec0001da7983 */ /* 0x000f280000300800 */
[----:B------:R-:W4:Y:S01]  /*4e4c0*/  LDL.LU R216, [R1+0x2e4] ;  /* 0x0002e40001d87983 */ /* 0x000f220000300800 */
[----:B------:R-:W-:Y:S02]  /*4e4d0*/  LOP3.LUT R34, R214, 0xffff, RZ, 0xc0, !PT ;  /* 0x0000ffffd6227812 */ /* 0x000fe400078ec0ff */
[----:B------:R-:W-:Y:S01]  /*4e4e0*/  LOP3.LUT R33, R212, 0xffff, RZ, 0xc0, !PT ;  /* 0x0000ffffd4217812 */ /* 0x000fe200078ec0ff */
        /* <DEDUP_REMOVED lines=10> */
[----:B------:R-:W-:-:S02]  /*4e590*/  LOP3.LUT R219, R219, 0xffff, RZ, 0xc0, !PT ;  /* 0x0000ffffdbdb7812 */ /* 0x000fc400078ec0ff */
[----:B------:R-:W-:Y:S01]  /*4e5a0*/  LOP3.LUT R35, R35, 0xffff, RZ, 0xc0, !PT ;  /* 0x0000ffff23237812 */ /* 0x000fe200078ec0ff */
[----:B------:R-:W4:Y:S01]  /*4e5b0*/  LDL.LU R225, [R1+0x8] ;  /* 0x0000080001e17983 */ /* 0x000f220000300800 */
[----:B-1----:R-:W-:Y:S02]  /*4e5c0*/  PRMT R236, R31, 0x3340, R34 ;  /* 0x000033401fec7816 */ /* 0x002fe40000000022 */
[----:B------:R-:W-:Y:S01]  /*4e5d0*/  PRMT R219, R219, 0x3340, R35 ;  /* 0x00003340dbdb7816 */ /* 0x000fe20000000023 */
[----:B------:R-:W4:Y:S01]  /*4e5e0*/  LDL.LU R224, [R1+0x804] ;  /* 0x0008040001e07983 */ /* 0x000f220000300800 */
[----:B------:R-:W-:Y:S02]  /*4e5f0*/  LOP3.LUT R35, R251, 0xffff, RZ, 0xc0, !PT ;  /* 0x0000fffffb237812 */ /* 0x000fe400078ec0ff */
[----:B------:R-:W-:Y:S01]  /*4e600*/  SHF.R.U32.HI R251, RZ, 0x8, R31 ;  /* 0x00000008fffb7819 */ /* 0x000fe2000001161f */
[----:B------:R-:W4:Y:S01]  /*4e610*/  LDL.LU R222, [R1+0x4] ;  /* 0x0000040001de7983 */ /* 0x000f220000300800 */
[----:B------:R-:W-:-:S02]  /*4e620*/  PRMT R2, R29, 0x3340, R33 ;  /* 0x000033401d027816 */ /* 0x000fc40000000021 */
[----:B------:R-:W-:Y:S02]  /*4e630*/  SHF.R.U32.HI R31, RZ, 0x8, R29 ;  /* 0x00000008ff1f7819 */ /* 0x000fe4000001161d */
[----:B------:R-:W-:Y:S02]  /*4e640*/  SHF.R.U32.HI R33, RZ, 0x8, R33 ;  /* 0x00000008ff217819 */ /* 0x000fe40000011621 */
[----:B------:R-:W-:Y:S02]  /*4e650*/  SHF.R.U32.HI R34, RZ, 0x8, R34 ;  /* 0x00000008ff227819 */ /* 0x000fe40000011622 */
[----:B------:R-:W-:Y:S02]  /*4e660*/  LOP3.LUT R31, R31, 0xffff, RZ, 0xc0, !PT ;  /* 0x0000ffff1f1f7812 */ /* 0x000fe400078ec0ff */
[----:B------:R-:W-:Y:S02]  /*4e670*/  LOP3.LUT R33, R33, 0xffff, RZ, 0xc0, !PT ;  /* 0x0000ffff21217812 */ /* 0x000fe400078ec0ff */
[----:B------:R-:W-:-:S02]  /*4e680*/  LOP3.LUT R251, R251, 0xffff, RZ, 0xc0, !PT ;  /* 0x0000fffffbfb7812 */ /* 0x000fc400078ec0ff */
[----:B------:R-:W-:Y:S02]  /*4e690*/  LOP3.LUT R34, R34, 0xffff, RZ, 0xc0, !PT ;  /* 0x0000ffff22227812 */ /* 0x000fe400078ec0ff */
[----:B------:R-:W-:Y:S02]  /*4e6a0*/  PRMT R250, R31, 0x3340, R33 ;  /* 0x000033401ffa7816 */ /* 0x000fe40000000021 */
[----:B------:R-:W-:Y:S02]  /*4e6b0*/  PRMT R251, R251, 0x3340, R34 ;  /* 0x00003340fbfb7816 */ /* 0x000fe40000000022 */
[----:B------:R-:W-:Y:S02]  /*4e6c0*/  SHF.R.U32.HI R29, RZ, 0x8, R30 ;  /* 0x00000008ff1d7819 */ /* 0x000fe4000001161e */
[--C-:B------:R-:W-:Y:S02]  /*4e6d0*/  PRMT R4, R30, 0x3340, R35.reuse ;  /* 0x000033401e047816 */ /* 0x100fe40000000023 */
[----:B------:R-:W-:-:S02]  /*4e6e0*/  SHF.R.U32.HI R30, RZ, 0x8, R35 ;  /* 0x00000008ff1e7819 */ /* 0x000fc40000011623 */
[----:B--2---:R-:W-:Y:S02]  /*4e6f0*/  PRMT R39, R252, 0x5410, R32 ;  /* 0x00005410fc277816 */ /* 0x004fe40000000020 */
[----:B------:R-:W0:Y:S01]  /*4e700*/  S2R R252, SR_TID.X ;  /* 0x0000000000fc7919 */ /* 0x000e220000002100 */
[----:B---3--:R-:W-:Y:S02]  /*4e710*/  PRMT R32, R221, 0x5410, R8 ;  /* 0x00005410dd207816 */ /* 0x008fe40000000008 */
[----:B------:R-:W2:Y:S01]  /*4e720*/  LDL.LU R221, [R1+0x7f4] ;  /* 0x0007f40001dd7983 */ /* 0x000ea20000300800 */
[----:B----4-:R-:W-:-:S03]  /*4e730*/  PRMT R33, R220, 0x5410, R9 ;  /* 0x00005410dc217816 */ /* 0x010fc60000000009 */
[----:B------:R-:W3:Y:S01]  /*4e740*/  LDL.LU R220, [R1] ;  /* 0x0000000001dc7983 */ /* 0x000ee20000300800 */
[----:B------:R-:W-:-:S03]  /*4e750*/  PRMT R34, R217, 0x5410, R10 ;  /* 0x00005410d9227816 */ /* 0x000fc6000000000a */
[----:B------:R-:W3:Y:S01]  /*4e760*/  LDL.LU R217, [R1+0x7f0] ;  /* 0x0007f00001d97983 */ /* 0x000ee20000300800 */
[----:B------:R-:W-:-:S03]  /*4e770*/  PRMT R12, R213, 0x5410, R12 ;  /* 0x00005410d50c7816 */ /* 0x000fc6000000000c */
[----:B------:R1:W-:Y:S01]  /*4e780*/  STSM.16.M88.4 [R237], R36 ;  /* 0x00000024ed007844 */ /* 0x0003e20000000200 */
[----:B------:R-:W-:-:S03]  /*4e790*/  PRMT R13, R218, 0x5410, R13 ;  /* 0x00005410da0d7816 */ /* 0x000fc6000000000d */
[----:B------:R-:W4:Y:S01]  /*4e7a0*/  LDL.LU R213, [R1+0x7e4] ;  /* 0x0007e40001d57983 */ /* 0x000f220000300800 */
[----:B------:R-:W-:-:S03]  /*4e7b0*/  PRMT R14, R216, 0x5410, R14 ;  /* 0x00005410d80e7816 */ /* 0x000fc6000000000e */
[----:B------:R-:W4:Y:S04]  /*4e7c0*/  LDL.LU R218, [R1+0x7d8] ;  /* 0x0007d80001da7983 */ /* 0x000f280000300800 */
[----:B------:R-:W4:Y:S01]  /*4e7d0*/  LDL.LU R216, [R1+0x7d4] ;  /* 0x0007d40001d87983 */ /* 0x000f220000300800 */
[----:B0-----:R-:W-:-:S04]  /*4e7e0*/  LOP3.LUT R252, R252, 0xff, RZ, 0xc0, !PT ;  /* 0x000000fffcfc7812 */ /* 0x001fc800078ec0ff */
[----:B------:R-:W-:Y:S01]  /*4e7f0*/  LEA R252, R252, UR4, 0x4 ;  /* 0x00000004fcfc7c11 */ /* 0x000fe2000f8e20ff */
[----:B------:R-:W-:Y:S01]  /*4e800*/  BAR.SYNC.DEFER_BLOCKING 0x0 ;  /* 0x0000000000007b1d */ /* 0x000fe20000010000 */
[----:B------:R-:W-:Y:S02]  /*4e810*/  PRMT R35, R212, 0x5410, R11 ;  /* 0x00005410d4237816 */ /* 0x000fe4000000000b */
[----:B------:R-:W-:Y:S02]  /*4e820*/  PRMT R15, R214, 0x5410, R15 ;  /* 0x00005410d60f7816 */ /* 0x000fe4000000000f */
[----:B------:R-:W-:Y:S01]  /*4e830*/  PRMT R40, R224, 0x5410, R225 ;  /* 0x00005410e0287816 */ /* 0x000fe200000000e1 */
[----:B------:R-:W-:Y:S01]  /*4e840*/  LDS.128 R8, [R252] ;  /* 0x00000000fc087984 */ /* 0x000fe20000000c00 */
[----:B-1----:R-:W-:Y:S01]  /*4e850*/  PRMT R36, R206, 0x5410, R19 ;  /* 0x00005410ce247816 */ /* 0x002fe20000000013 */
[----:B------:R-:W-:Y:S01]  /*4e860*/  ULDC.64 UR4, c[0x0][0x228] ;  /* 0x00008a0000047ab9 */ /* 0x000fe20000000a00 */
[----:B------:R-:W-:Y:S06]  /*4e870*/  BAR.SYNC.DEFER_BLOCKING 0x0 ;  /* 0x0000000000007b1d */ /* 0x000fec0000010000 */
[----:B------:R-:W4:Y:S04]  /*4e880*/  LDL.LU R214, [R1+0x88] ;  /* 0x0000880001d67983 */ /* 0x000f280000300800 */
[----:B------:R-:W4:Y:S04]  /*4e890*/  LDL.LU R212, [R1+0x7ec] ;  /* 0x0007ec0001d47983 */ /* 0x000f280000300800 */
[----:B------:R-:W4:Y:S04]  /*4e8a0*/  LDL.LU R190, [R1+0x28] ;  /* 0x0000280001be7983 */ /* 0x000f280000300800 */
[----:B------:R-:W4:Y:S04]  /*4e8b0*/  LDL.LU R191, [R1+0x9b8] ;  /* 0x0009b80001bf7983 */ /* 0x000f280000300800 */
[----:B------:R-:W-:Y:S01]  /*4e8c0*/  STSM.16.M88.4 [R237], R12 ;  /* 0x0000000ced007844 */ /* 0x000fe20000000200 */
[----:B------:R-:W-:Y:S06]  /*4e8d0*/  BAR.SYNC.DEFER_BLOCKING 0x0 ;  /* 0x0000000000007b1d */ /* 0x000fec0000010000 */
[----:B------:R-:W4:Y:S04]  /*4e8e0*/  LDL.LU R192, [R1+0x24] ;  /* 0x0000240001c07983 */ /* 0x000f280000300800 */
[----:B------:R-:W4:Y:S04]  /*4e8f0*/  LDL.LU R193, [R1+0x9b4] ;  /* 0x0009b40001c17983 */ /* 0x000f280000300800 */
[----:B------:R-:W4:Y:S04]  /*4e900*/  LDL.LU R194, [R1+0x20] ;  /* 0x0000200001c27983 */ /* 0x000f280000300800 */
[----:B------:R-:W4:Y:S04]  /*4e910*/  LDL.LU R195, [R1+0x9a4] ;  /* 0x0009a40001c37983 */ /* 0x000f280000300800 */
[----:B------:R-:W-:Y:S01]  /*4e920*/  LDS.128 R12, [R252] ;  /* 0x00000000fc0c7984 */ /* 0x000fe20000000c00 */
[----:B------:R-:W-:Y:S06]  /*4e930*/  BAR.SYNC.DEFER_BLOCKING 0x0 ;  /* 0x0000000000007b1d */ /* 0x000fec0000010000 */
[----:B------:R-:W4:Y:S04]  /*4e940*/  LDL.LU R196, [R1+0x18] ;  /* 0x0000180001c47983 */ /* 0x000f280000300800 */
[----:B------:R-:W4:Y:S04]  /*4e950*/  LDL.LU R197, [R1+0x998] ;  /* 0x0009980001c57983 */ /* 0x000f280000300800 */
[----:B------:R-:W4:Y:S04]  /*4e960*/  LDL.LU R198, [R1+0x14] ;  /* 0x0000140001c67983 */ /* 0x000f280000300800 */
[----:B------:R-:W4:Y:S04]  /*4e970*/  LDL.LU R199, [R1+0x994] ;  /* 0x0009940001c77983 */ /* 0x000f280000300800 */
[----:B------:R-:W4:Y:S04]  /*4e980*/  LDL.LU R200, [R1+0x10] ;  /* 0x0000100001c87983 */ /* 0x000f280000300800 */
[----:B------:R0:W-:Y:S04]  /*4e990*/  STSM.16.M88.4 [R237], R32 ;  /* 0x00000020ed007844 */ /* 0x0001e80000000200 */
[----:B------:R-:W4:Y:S04]  /*4e9a0*/  LDL.LU R201, [R1+0x990] ;  /* 0x0009900001c97983 */ /* 0x000f280000300800 */
[----:B------:R-:W4:Y:S01]  /*4e9b0*/  LDL.LU R202, [R1+0xc] ;  /* 0x00000c0001ca7983 */ /* 0x000f220000300800 */
[----:B0-----:R-:W-:-:S03]  /*4e9c0*/  PRMT R32, R203, 0x5410, R23 ;  /* 0x00005410cb207816 */ /* 0x001fc60000000017 */
[----:B------:R-:W4:Y:S01]  /*4e9d0*/  LDL.LU R203, [R1+0x2f0] ;  /* 0x0002f00001cb7983 */ /* 0x000f220000300800 */
[----:B------:R-:W-:Y:S02]  /*4e9e0*/  PRMT R37, R207, 0x5410, R18 ;  /* 0x00005410cf257816 */ /* 0x000fe40000000012 */
[----:B------:R-:W-:Y:S02]  /*4e9f0*/  PRMT R38, R208, 0x5410, R17 ;  /* 0x00005410d0267816 */ /* 0x000fe40000000011 */
[----:B------:R-:W-:Y:S01]  /*4ea00*/  PRMT R39, R209, 0x5410, R16 ;  /* 0x00005410d1277816 */ /* 0x000fe20000000010 */
[----:B------:R-:W-:Y:S01]  /*4ea10*/  BAR.SYNC.DEFER_BLOCKING 0x0 ;  /* 0x0000000000007b1d */ /* 0x000fe20000010000 */
[----:B------:R-:W-:Y:S02]  /*4ea20*/  PRMT R33, R204, 0x5410, R22 ;  /* 0x00005410cc217816 */ /* 0x000fe40000000016 */
[----:B------:R-:W-:-:S03]  /*4ea30*/  PRMT R34, R205, 0x5410, R21 ;  /* 0x00005410cd227816 */ /* 0x000fc60000000015 */
[----:B------:R-:W4:Y:S04]  /*4ea40*/  LDL.LU R204, [R1+0x1c] ;  /* 0x00001c0001cc7983 */ /* 0x000f280000300800 */
[----:B------:R-:W4:Y:S01]  /*4ea50*/  LDL.LU R205, [R1+0x9b0] ;  /* 0x0009b00001cd7983 */ /* 0x000f220000300800 */
[----:B------:R-:W-:-:S03]  /*4ea60*/  PRMT R35, R210, 0x5410, R20 ;  /* 0x00005410d2237816 */ /* 0x000fc60000000014 */
        /* <DEDUP_REMOVED lines=11> */
[----:B------:R-:W-:Y:S01]  /*4eb20*/  LDS.128 R20, [R252] ;  /* 0x00000000fc147984 */ /* 0x000fe20000000c00 */
[----:B------:R-:W-:Y:S06]  /*4eb30*/  BAR.SYNC.DEFER_BLOCKING 0x0 ;  /* 0x0000000000007b1d */ /* 0x000fec0000010000 */
[----:B------:R4:W-:Y:S01]  /*4eb40*/  STSM.16.M88.4 [R237], R32 ;  /* 0x00000020ed007844 */ /* 0x0009e20000000200 */
[----:B--2---:R-:W-:-:S03]  /*4eb50*/  PRMT R41, R221, 0x5410, R222 ;  /* 0x00005410dd297816 */ /* 0x004fc600000000de */
[----:B------:R-:W2:Y:S04]  /*4eb60*/  LDL.LU R222, [R1+0x9e8] ;  /* 0x0009e80001de7983 */ /* 0x000ea80000300800 */
[----:B------:R-:W2:Y:S01]  /*4eb70*/  LDL.LU R221, [R1+0x30] ;  /* 0x0000300001dd7983 */ /* 0x000ea20000300800 */
[----:B---3--:R-:W-:-:S03]  /*4eb80*/  PRMT R42, R217, 0x5410, R220 ;  /* 0x00005410d92a7816 */ /* 0x008fc600000000dc */
[----:B------:R-:W3:Y:S04]  /*4eb90*/  LDL.LU R220, [R1+0x9e4] ;  /* 0x0009e40001dc7983 */ /* 0x000ee80000300800 */
[----:B------:R-:W3:Y:S01]  /*4eba0*/  LDL.LU R217, [R1+0x3cc] ;  /* 0x0003cc0001d97983 */ /* 0x000ee20000300800 */
[----:B----4-:R-:W-:-:S03]  /*4ebb0*/  PRMT R32, R213, 0x5410, R27 ;  /* 0x00005410d5207816 */ /* 0x010fc6000000001b */
[----:B------:R-:W4:Y:S01]  /*4ebc0*/  LDL.LU R213, [R1+0x9e0] ;  /* 0x0009e00001d57983 */ /* 0x000f220000300800 */
[----:B------:R-:W-:-:S03]  /*4ebd0*/  PRMT R33, R218, 0x5410, R26 ;  /* 0x00005410da217816 */ /* 0x000fc6000000001a */
[----:B------:R-:W4:Y:S01]  /*4ebe0*/  LDL.LU R218, [R1+0x2c] ;  /* 0x00002c0001da7983 */ /* 0x000f220000300800 */
[----:B------:R-:W-:-:S03]  /*4ebf0*/  PRMT R34, R216, 0x5410, R25 ;  /* 0x00005410d8227816 */ /* 0x000fc60000000019 */
[----:B------:R-:W4:Y:S01]  /*4ec00*/  LDL.LU R216, [R1+0x304] ;  /* 0x0003040001d87983 */ /* 0x000f220000300800 */
[----:B------:R-:W-:Y:S01]  /*4ec10*/  PRMT R35, R214, 0x5410, R24 ;  /* 0x00005410d6237816 */ /* 0x000fe20000000018 */
[----:B------:R-:W-:Y:S01]  /*4ec20*/  BAR.SYNC.DEFER_BLOCKING 0x0 ;  /* 0x0000000000007b1d */ /* 0x000fe20000010000 */
[----:B------:R-:W-:-:S05]  /*4ec30*/  PRMT R43, R212, 0x5410, R28 ;  /* 0x00005410d42b7816 */ /* 0x000fca000000001c */
[----:B------:R-:W4:Y:S04]  /*4ec40*/  LDL.LU R214, [R1+0x488] ;  /* 0x0004880001d67983 */ /* 0x000f280000300800 */
[----:B------:R-:W4:Y:S01]  /*4ec50*/  LDL.LU R212, [R1+0x9f0] ;  /* 0x0009f00001d47983 */ /* 0x000f220000300800 */
[----:B------:R-:W-:-:S03]  /*4ec60*/  PRMT R44, R191, 0x5410, R190 ;  /* 0x00005410bf2c7816 */ /* 0x000fc600000000be */
[----:B------:R-:W4:Y:S04]  /*4ec70*/  LDL.LU R190, [R1+0x6a8] ;  /* 0x0006a80001be7983 */ /* 0x000f280000300800 */
[----:B------:R-:W4:Y:S04]  /*4ec80*/  LDL.LU R191, [R1+0xa40] ;  /* 0x000a400001bf7983 */ /* 0x000f280000300800 */
[----:B------:R-:W-:Y:S01]  /*4ec90*/  LDS.128 R24, [R252] ;  /* 0x00000000fc187984 */ /* 0x000fe20000000c00 */
[----:B------:R-:W-:Y:S01]  /*4eca0*/  BAR.SYNC.DEFER_BLOCKING 0x0 ;  /* 0x0000000000007b1d */ /* 0x000fe20000010000 */
[----:B------:R-:W-:-:S05]  /*4ecb0*/  PRMT R45, R193, 0x5410, R192 ;  /* 0x00005410c12d7816 */ /* 0x000fca00000000c0 */
[----:B------:R-:W4:Y:S01]  /*4ecc0*/  LDL.LU R192, [R1+0x6a4] ;  /* 0x0006a40001c07983 */ /* 0x000f220000300800 */
[----:B------:R-:W-:-:S03]  /*4ecd0*/  PRMT R46, R195, 0x5410, R194 ;  /* 0x00005410c32e7816 */ /* 0x000fc600000000c2 */
[----:B------:R-:W4:Y:S04]  /*4ece0*/  LDL.LU R193, [R1+0xa3c] ;  /* 0x000a3c0001c17983 */ /* 0x000f280000300800 */
[----:B------:R-:W4:Y:S04]  /*4ecf0*/  LDL.LU R194, [R1+0x698] ;  /* 0x0006980001c27983 */ /* 0x000f280000300800 */
[----:B------:R-:W4:Y:S01]  /*4ed00*/  LDL.LU R195, [R1+0xa2c] ;  /* 0x000a2c0001c37983 */ /* 0x000f220000300800 */
[----:B------:R-:W-:-:S03]  /*4ed10*/  PRMT R36, R197, 0x5410, R196 ;  /* 0x00005410c5247816 */ /* 0x000fc600000000c4 */
        /* <DEDUP_REMOVED lines=23> */
[----:B--2---:R-:W-:-:S03]  /*4ee90*/  PRMT R52, R222, 0x5410, R224 ;  /* 0x00005410de347816 */ /* 0x004fc600000000e0 */
[----:B------:R-:W2:Y:S04]  /*4eea0*/  LDL.LU R224, [R1+0x7bc] ;  /* 0x0007bc0001e07983 */ /* 0x000ea80000300800 */
[----:B------:R-:W2:Y:S01]  /*4eeb0*/  LDL.LU R222, [R1+0xa68] ;  /* 0x000a680001de7983 */ /* 0x000ea20000300800 */
[----:B---3--:R-:W-:-:S03]  /*4eec0*/  PRMT R53, R220, 0x5410, R221 ;  /* 0x00005410dc357816 */ /* 0x008fc600000000dd */
[----:B------:R-:W3:Y:S04]  /*4eed0*/  LDL.LU R221, [R1+0x7b8] ;  /* 0x0007b80001dd7983 */ /* 0x000ee80000300800 */
[----:B------:R-:W3:Y:S01]  /*4eee0*/  LDL.LU R220, [R1+0xa5c] ;  /* 0x000a5c0001dc7983 */ /* 0x000ee20000300800 */
[----:B----4-:R-:W-:-:S03]  /*4eef0*/  PRMT R54, R213, 0x5410, R217 ;  /* 0x00005410d5367816 */ /* 0x010fc600000000d9 */
[----:B------:R-:W4:Y:S04]  /*4ef00*/  LDL.LU R217, [R1+0x7b4] ;  /* 0x0007b40001d97983 */ /* 0x000f280000300800 */
[----:B------:R-:W4:Y:S01]  /*4ef10*/  LDL.LU R213, [R1+0xa54] ;  /* 0x000a540001d57983 */ /* 0x000f220000300800 */
[----:B------:R-:W-:-:S03]  /*4ef20*/  PRMT R55, R216, 0x5410, R218 ;  /* 0x00005410d8377816 */ /* 0x000fc600000000da */
[----:B------:R-:W4:Y:S04]  /*4ef30*/  LDL.LU R218, [R1+0x50] ;  /* 0x0000500001da7983 */ /* 0x000f280000300800 */
[----:B------:R-:W4:Y:S04]  /*4ef40*/  LDL.LU R216, [R1+0x37c] ;  /* 0x00037c0001d87983 */ /* 0x000f280000300800 */
[----:B------:R-:W-:Y:S01]  /*4ef50*/  STSM.16.M88.4 [R237], R32 ;  /* 0x00000020ed007844 */ /* 0x000fe20000000200 */
[----:B------:R-:W-:Y:S01]  /*4ef60*/  BAR.SYNC.DEFER_BLOCKING 0x0 ;  /* 0x0000000000007b1d */ /* 0x000fe20000010000 */
[----:B------:R-:W-:-:S05]  /*4ef70*/  PRMT R51, R212, 0x5410, R214 ;  /* 0x00005410d4337816 */ /* 0x000fca00000000d6 */
        /* <DEDUP_REMOVED lines=23> */
[----:B------:R-:W-:Y:S02]  /*4f0f0*/  LOP3.LUT R29, R29, 0xffff, RZ, 0xc0, !PT ;  /* 0x0000ffff1d1d7812 */ /* 0x000fe400078ec0ff */
[----:B------:R-:W-:-:S04]  /*4f100*/  LOP3.LUT R30, R30, 0xffff, RZ, 0xc0, !PT ;  /* 0x0000ffff1e1e7812 */ /* 0x000fc800078ec0ff */
[----:B------:R-:W-:Y:S02]  /*4f110*/  PRMT R3, R29, 0x3340, R30 ;  /* 0x000033401d037816 */ /* 0x000fe4000000001e */
[----:B------:R-:W-:Y:S01]  /*4f120*/  LDS.128 R28, [R252] ;  /* 0x00000000fc1c7984 */ /* 0x000fe20000000c00 */
[----:B------:R-:W-:Y:S06]  /*4f130*/  BAR.SYNC.DEFER_BLOCKING 0x0 ;  /* 0x0000000000007b1d */ /* 0x000fec0000010000 */
[----:B------:R-:W-:Y:S02]  /*4f140*/  STSM.16.M88.4 [R237], R40 ;  /* 0x00000028ed007844 */ /* 0x000fe40000000200 */
[----:B------:R-:W-:Y:S06]  /*4f150*/  BAR.SYNC.DEFER_BLOCKING 0x0 ;  /* 0x0000000000007b1d */ /* 0x000fec0000010000 */
[----:B------:R-:W-:Y:S02]  /*4f160*/  LDS.128 R32, [R252] ;  /* 0x00000000fc207984 */ /* 0x000fe40000000c00 */
[----:B------:R-:W-:Y:S06]  /*4f170*/  BAR.SYNC.DEFER_BLOCKING 0x0 ;  /* 0x0000000000007b1d */ /* 0x000fec0000010000 */
[----:B------:R-:W-:Y:S02]  /*4f180*/  STSM.16.M88.4 [R237], R36 ;  /* 0x00000024ed007844 */ /* 0x000fe40000000200 */
[----:B------:R-:W-:Y:S01]  /*4f190*/  BAR.SYNC.DEFER_BLOCKING 0x0 ;  /* 0x0000000000007b1d */ /* 0x000fe20000010000 */
[----:B------:R-:W-:-:S05]  /*4f1a0*/  PRMT R59, R205, 0x5410, R204 ;  /* 0x00005410cd3b7816 */ /* 0x000fca00000000cc */
[----:B------:R-:W4:Y:S04]  /*4f1b0*/  LDL.LU R204, [R1+0x814] ;  /* 0x0008140001cc7983 */ /* 0x000f280000300800 */
[----:B------:R-:W4:Y:S04]  /*4f1c0*/  LDL.LU R205, [R1+0xab8] ;  /* 0x000ab80001cd7983 */ /* 0x000f280000300800 */
[----:B------:R-:W-:Y:S01]  /*4f1d0*/  LDS.128 R36, [R252] ;  /* 0x00000000fc247984 */ /* 0x000fe20000000c00 */
[----:B------:R-:W-:Y:S06]  /*4f1e0*/  BAR.SYNC.DEFER_BLOCKING 0x0 ;  /* 0x0000000000007b1d */ /* 0x000fec0000010000 */
[----:B------:R-:W-:Y:S02]  /*4f1f0*/  STSM.16.M88.4 [R237], R44 ;  /* 0x0000002ced007844 */ /* 0x000fe40000000200 */
[----:B------:R-:W-:Y:S01]  /*4f200*/  BAR.SYNC.DEFER_BLOCKING 0x0 ;  /* 0x0000000000007b1d */ /* 0x000fe20000010000 */
[----:B------:R-:W-:-:S02]  /*4f210*/  PRMT R64, R207, 0x5410, R206 ;  /* 0x00005410cf407816 */ /* 0x000fc400000000ce */
[----:B------:R-:W-:Y:S02]  /*4f220*/  PRMT R65, R209, 0x5410, R208 ;  /* 0x00005410d1417816 */ /* 0x000fe400000000d0 */
[----:B------:R-:W-:Y:S01]  /*4f230*/  PRMT R66, R225, 0x5410, R210 ;  /* 0x00005410e1427816 */ /* 0x000fe200000000d2 */
[----:B------:R-:W4:Y:S04]  /*4f240*/  LDL.LU R206, [R1+0x9d8] ;  /* 0x0009d80001ce7983 */ /* 0x000f280000300800 */
[----:B------:R-:W4:Y:S01]  /*4f250*/  LDL.LU R207, [R1+0xb14] ;  /* 0x000b140001cf7983 */ /* 0x000f220000300800 */
[----:B--2---:R-:W-:-:S03]  /*4f260*/  PRMT R60, R222, 0x5410, R224 ;  /* 0x00005410de3c7816 */ /* 0x004fc600000000e0 */
[----:B------:R-:W2:Y:S04]  /*4f270*/  LDL.LU R208, [R1+0x9d0] ;  /* 0x0009d00001d07983 */ /* 0x000ea80000300800 */
[----:B------:R-:W2:Y:S04]  /*4f280*/  LDL.LU R209, [R1+0xb08] ;  /* 0x000b080001d17983 */ /* 0x000ea80000300800 */
[----:B------:R-:W-:Y:S01]  /*4f290*/  LDS.128 R40, [R252] ;  /* 0x00000000fc287984 */ /* 0x000fe20000000c00 */
[----:B------:R-:W-:Y:S01]  /*4f2a0*/  BAR.SYNC.DEFER_BLOCKING 0x0 ;  /* 0x0000000000007b1d */ /* 0x000fe20000010000 */
[----:B---3--:R-:W-:-:S02]  /*4f2b0*/  PRMT R61, R220, 0x5410, R221 ;  /* 0x00005410dc3d7816 */ /* 0x008fc400000000dd */
[----:B----4-:R-:W-:-:S03]  /*4f2c0*/  PRMT R62, R213, 0x5410, R217 ;  /* 0x00005410d53e7816 */ /* 0x010fc600000000d9 */
[----:B------:R-:W3:Y:S04]  /*4f2d0*/  LDL.LU R210, [R1+0x9cc] ;  /* 0x0009cc0001d27983 */ /* 0x000ee80000300800 */
[----:B------:R-:W3:Y:S04]  /*4f2e0*/  LDL.LU R225, [R1+0xb04] ;  /* 0x000b040001e17983 */ /* 0x000ee80000300800 */
[----:B------:R-:W4:Y:S04]  /*4f2f0*/  LDL.LU R224, [R1+0x9c0] ;  /* 0x0009c00001e07983 */ /* 0x000f280000300800 */
[----:B------:R-:W4:Y:S04]  /*4f300*/  LDL.LU R222, [R1+0xaf0] ;  /* 0x000af00001de7983 */ /* 0x000f280000300800 */
[----:B------:R-:W-:Y:S01]  /*4f310*/  STSM.16.M88.4 [R237], R52 ;  /* 0x00000034ed007844 */ /* 0x000fe20000000200 */
[----:B------:R-:W-:Y:S01]  /*4f320*/  BAR.SYNC.DEFER_BLOCKING 0x0 ;  /* 0x0000000000007b1d */ /* 0x000fe20000010000 */
[----:B------:R-:W-:-:S05]  /*4f330*/  PRMT R63, R216, 0x5410, R218 ;  /* 0x00005410d83f7816 */ /* 0x000fca00000000da */
[----:B------:R-:W4:Y:S04]  /*4f340*/  LDL.LU R221, [R1+0x9ac] ;  /* 0x0009ac0001dd7983 */ /* 0x000f280000300800 */
[----:B------:R-:W4:Y:S04]  /*4f350*/  LDL.LU R220, [R1+0xae0] ;  /* 0x000ae00001dc7983 */ /* 0x000f280000300800 */
[----:B------:R-:W4:Y:S04]  /*4f360*/  LDL.LU R217, [R1+0x9a8] ;  /* 0x0009a80001d97983 */ /* 0x000f280000300800 */
[----:B------:R-:W4:Y:S04]  /*4f370*/  LDL.LU R213, [R1+0xadc] ;  /* 0x000adc0001d57983 */ /* 0x000f280000300800 */
[----:B------:R-:W4:Y:S04]  /*4f380*/  LDL.LU R218, [R1+0x58] ;  /* 0x0000580001da7983 */ /* 0x000f280000300800 */
[----:B------:R-:W4:Y:S04]  /*4f390*/  LDL.LU R216, [R1+0x3ec] ;  /* 0x0003ec0001d87983 */ /* 0x000f280000300800 */
[----:B------:R-:W-:Y:S01]  /*4f3a0*/  LDS.128 R44, [R252] ;  /* 0x00000000fc2c7984 */ /* 0x000fe20000000c00 */
[----:B------:R-:W-:Y:S01]  /*4f3b0*/  BAR.SYNC.DEFER_BLOCKING 0x0 ;  /* 0x0000000000007b1d */ /* 0x000fe20000010000 */
[----:B------:R-:W-:-:S05]  /*4f3c0*/  PRMT R67, R212, 0x5410, R214 ;  /* 0x00005410d4437816 */ /* 0x000fca00000000d6 */
[----:B------:R-:W4:Y:S04]  /*4f3d0*/  LDL.LU R214, [R1+0x9c8] ;  /* 0x0009c80001d67983 */ /* 0x000f280000300800 */
[----:B------:R-:W4:Y:S04]  /*4f3e0*/  LDL.LU R212, [R1+0xb00] ;  /* 0x000b000001d47983 */ /* 0x000f280000300800 */
[----:B------:R-:W-:Y:S01]  /*4f3f0*/  STSM.16.M88.4 [R237], R48 ;  /* 0x00000030ed007844 */ /* 0x000fe20000000200 */
[----:B------:R-:W-:Y:S01]  /*4f400*/  BAR.SYNC.DEFER_BLOCKING 0x0 ;  /* 0x0000000000007b1d */ /* 0x000fe20000010000 */
[----:B------:R-:W-:-:S02]  /*4f410*/  PRMT R72, R191, 0x5410, R190 ;  /* 0x00005410bf487816 */ /* 0x000fc400000000be */
[----:B------:R-:W-:Y:S02]  /*4f420*/  PRMT R73, R193, 0x5410, R192 ;  /* 0x00005410c1497816 */ /* 0x000fe400000000c0 */
[----:B------:R-:W-:Y:S01]  /*4f430*/  PRMT R74, R195, 0x5410, R194 ;  /* 0x00005410c34a7816 */ /* 0x000fe200000000c2 */
        /* <DEDUP_REMOVED lines=8> */
[----:B------:R0:W-:Y:S01]  /*4f4c0*/  STSM.16.M88.4 [R237], R68 ;  /* 0x00000044ed007844 */ /* 0x0001e20000000200 */
[----:B------:R-:W-:Y:S01]  /*4f4d0*/  BAR.SYNC.DEFER_BLOCKING 0x0 ;  /* 0x0000000000007b1d */ /* 0x000fe20000010000 */
[----:B0-----:R-:W-:-:S05]  /*4f4e0*/  PRMT R68, R197, 0x5410, R196 ;  /* 0x00005410c5447816 */ /* 0x001fca00000000c4 */
[----:B------:R-:W4:Y:S01]  /*4f4f0*/  LDL.LU R196, [R1+0x9f8] ;  /* 0x0009f80001c47983 */ /* 0x000f220000300800 */
[----:B------:R-:W-:-:S03]  /*4f500*/  PRMT R69, R199, 0x5410, R198 ;  /* 0x00005410c7457816 */ /* 0x000fc600000000c6 */
[----:B------:R-:W4:Y:S01]  /*4f510*/  LDL.LU R197, [R1+0xb44] ;  /* 0x000b440001c57983 */ /* 0x000f220000300800 */
[----:B------:R-:W-:-:S03]  /*4f520*/  PRMT R70, R201, 0x5410, R200 ;  /* 0x00005410c9467816 */ /* 0x000fc600000000c8 */
[----:B------:R-:W4:Y:S01]  /*4f530*/  LDL.LU R198, [R1+0x9f4] ;  /* 0x0009f40001c67983 */ /* 0x000f220000300800 */
[----:B------:R-:W-:-:S03]  /*4f540*/  PRMT R71, R203, 0x5410, R202 ;  /* 0x00005410cb477816 */ /* 0x000fc600000000ca */
        /* <DEDUP_REMOVED lines=88> */
[----:B------:R-:W-:Y:S01]  /*4fad0*/  LDS.128 R56, [R252] ;  /* 0x00000000fc387984 */ /* 0x000fe20000000c00 */
[----:B------:R-:W-:Y:S06]  /*4fae0*/  BAR.SYNC.DEFER_BLOCKING 0x0 ;  /* 0x0000000000007b1d */ /* 0x000fec0000010000 */
        /* <DEDUP_REMOVED lines=35> */
[----:B--2---:R-:W-:Y:S02]  /*4fd20*/  PRMT R113, R209, 0x5410, R208 ;  /* 0x00005410d1717816 */ /* 0x004fe400000000d0 */
[----:B---3--:R-:W-:Y:S01]  /*4fd30*/  PRMT R114, R225, 0x5410, R210 ;  /* 0x00005410e1727816 */ /* 0x008fe200000000d2 */
[----:B------:R-:W2:Y:S04]  /*4fd40*/  LDL.LU R206, [R1+0xb40] ;  /* 0x000b400001ce7983 */ /* 0x000ea80000300800 */
[----:B------:R-:W2:Y:S01]  /*4fd50*/  LDL.LU R207, [R1+0xd84] ;  /* 0x000d840001cf7983 */ /* 0x000ea20000300800 */
[----:B----4-:R-:W-:-:S03]  /*4fd60*/  PRMT R108, R222, 0x5410, R224 ;  /* 0x00005410de6c7816 */ /* 0x010fc600000000e0 */
[----:B------:R-:W3:Y:S04]  /*4fd70*/  LDL.LU R208, [R1+0xb34] ;  /* 0x000b340001d07983 */ /* 0x000ee80000300800 */
[----:B------:R-:W3:Y:S04]  /*4fd80*/  LDL.LU R209, [R1+0xd78] ;  /* 0x000d780001d17983 */ /* 0x000ee80000300800 */
[----:B------:R-:W-:Y:S01]  /*4fd90*/  LDS.128 R72, [R252] ;  /* 0x00000000fc487984 */ /* 0x000fe20000000c00 */
[----:B------:R-:W-:Y:S01]  /*4fda0*/  BAR.SYNC.DEFER_BLOCKING 0x0 ;  /* 0x0000000000007b1d */ /* 0x000fe20000010000 */
[----:B------:R-:W-:-:S02]  /*4fdb0*/  PRMT R109, R220, 0x5410, R221 ;  /* 0x00005410dc6d7816 */ /* 0x000fc400000000dd */
[----:B------:R-:W-:-:S03]  /*4fdc0*/  PRMT R110, R213, 0x5410, R217 ;  /* 0x00005410d56e7816 */ /* 0x000fc600000000d9 */
[----:B------:R-:W4:Y:S04]  /*4fdd0*/  LDL.LU R210, [R1+0xb30] ;  /* 0x000b300001d27983 */ /* 0x000f280000300800 */
[----:B------:R-:W4:Y:S04]  /*4fde0*/  LDL.LU R225, [R1+0xd74] ;  /* 0x000d740001e17983 */ /* 0x000f280000300800 */
[----:B------:R-:W4:Y:S04]  /*4fdf0*/  LDL.LU R224, [R1+0xb20] ;  /* 0x000b200001e07983 */ /* 0x000f280000300800 */
[----:B------:R-:W4:Y:S01]  /*4fe00*/  LDL.LU R222, [R1+0xd64] ;  /* 0x000d640001de7983 */ /* 0x000f220000300800 */
[----:B------:R-:W-:-:S03]  /*4fe10*/  PRMT R111, R216, 0x5410, R218 ;  /* 0x00005410d86f7816 */ /* 0x000fc600000000da */
[----:B------:R-:W4:Y:S04]  /*4fe20*/  LDL.LU R221, [R1+0xb1c] ;  /* 0x000b1c0001dd7983 */ /* 0x000f280000300800 */
[----:B------:R-:W4:Y:S04]  /*4fe30*/  LDL.LU R220, [R1+0xd54] ;  /* 0x000d540001dc7983 */ /* 0x000f280000300800 */
[----:B------:R-:W4:Y:S04]  /*4fe40*/  LDL.LU R217, [R1+0xb18] ;  /* 0x000b180001d97983 */ /* 0x000f280000300800 */
[----:B------:R-:W4:Y:S04]  /*4fe50*/  LDL.LU R213, [R1+0xc68] ;  /* 0x000c680001d57983 */ /* 0x000f280000300800 */
[----:B------:R-:W4:Y:S04]  /*4fe60*/  LDL.LU R218, [R1+0x70] ;  /* 0x0000700001da7983 */ /* 0x000f280000300800 */
[----:B------:R-:W4:Y:S04]  /*4fe70*/  LDL.LU R216, [R1+0x7c8] ;  /* 0x0007c80001d87983 */ /* 0x000f280000300800 */
[----:B------:R-:W-:Y:S01]  /*4fe80*/  STSM.16.M88.4 [R237], R76 ;  /* 0x0000004ced007844 */ /* 0x000fe20000000200 */
        /* <DEDUP_REMOVED lines=13> */
[----:B------:R-:W-:-:S03]  /*4ff60*/  PRMT R116, R197, 0x5410, R196 ;  /* 0x00005410c5747816 */ /* 0x000fc600000000c4 */
[----:B------:R-:W4:Y:S04]  /*4ff70*/  LDL.LU R192, [R1+0xb7c] ;  /* 0x000b7c0001c07983 */ /* 0x000f280000300800 */
[----:B------:R-:W4:Y:S04]  /*4ff80*/  LDL.LU R193, [R1+0xdb8] ;  /* 0x000db80001c17983 */ /* 0x000f280000300800 */
        /* <DEDUP_REMOVED lines=16> */
[----:B------:R-:W-:Y:S06]  /*50090*/  BAR.SYNC.DEFER_BLOCKING 0x0 ;  /* 0x0000000000007b1d */ /* 0x000fec0000010000 */
[----:B------:R-:W-:Y:S02]  /*500a0*/  LDS.128 R84, [R252] ;  /* 0x00000000fc547984 */ /* 0x000fe40000000c00 */
        /* <DEDUP_REMOVED lines=14> */
[----:B--2---:R-:W-:-:S02]  /*50190*/  PRMT R128, R207, 0x5410, R206 ;  /* 0x00005410cf807816 */ /* 0x004fc400000000ce */
[----:B---3--:R-:W-:Y:S02]  /*501a0*/  PRMT R129, R209, 0x5410, R208 ;  /* 0x00005410d1817816 */ /* 0x008fe400000000d0 */
[----:B----4-:R-:W-:Y:S01]  /*501b0*/  PRMT R130, R225, 0x5410, R210 ;  /* 0x00005410e1827816 */ /* 0x010fe200000000d2 */
[----:B------:R-:W2:Y:S04]  /*501c0*/  LDL.LU R206, [R1+0xbd8] ;  /* 0x000bd80001ce7983 */ /* 0x000ea80000300800 */
[----:B------:R-:W2:Y:S01]  /*501d0*/  LDL.LU R207, [R1+0xdfc] ;  /* 0x000dfc0001cf7983 */ /* 0x000ea20000300800 */
[----:B------:R-:W-:-:S03]  /*501e0*/  PRMT R124, R222, 0x5410, R224 ;  /* 0x00005410de7c7816 */ /* 0x000fc600000000e0 */
        /* <DEDUP_REMOVED lines=152> */
[----:B------:R-:W2:Y:S04]  /*50b70*/  LDL.LU R224, [R1+0xd28] ;  /* 0x000d280001e07983 */ /* 0x000ea80000300800 */
[----:B------:R-:W2:Y:S01]  /*50b80*/  LDL.LU R222, [R1+0xfdc] ;  /* 0x000fdc0001de7983 */ /* 0x000ea20000300800 */
[----:B------:R-:W-:-:S03]  /*50b90*/  PRMT R159, R216, 0x5410, R218 ;  /* 0x00005410d89f7816 */ /* 0x000fc600000000da */
[----:B------:R-:W3:Y:S04]  /*50ba0*/  LDL.LU R221, [R1+0xd24] ;  /* 0x000d240001dd7983 */ /* 0x000ee80000300800 */
[----:B------:R-:W3:Y:S04]  /*50bb0*/  LDL.LU R220, [R1+0xfd4] ;  /* 0x000fd40001dc7983 */ /* 0x000ee80000300800 */
        /* <DEDUP_REMOVED lines=54> */
[----:B---3--:R-:W-:-:S03]  /*50f20*/  PRMT R173, R220, 0x5410, R221 ;  /* 0x00005410dcad7816 */ /* 0x008fc600000000dd */
[----:B------:R-:W-:Y:S01]  /*50f30*/  LDS.128 R168, [R252] ;  /* 0x00000000fca87984 */ /* 0x000fe20000000c00 */
[----:B----4-:R-:W-:Y:S02]  /*50f40*/  PRMT R174, R213, 0x5410, R217 ;  /* 0x00005410d5ae7816 */ /* 0x010fe400000000d9 */
[----:B------:R-:W-:Y:S01]  /*50f50*/  PRMT R175, R216, 0x5410, R218 ;  /* 0x00005410d8af7816 */ /* 0x000fe200000000da */
[----:B------:R-:W-:Y:S06]  /*50f60*/  BAR.SYNC.DEFER_BLOCKING 0x0 ;  /* 0x0000000000007b1d */ /* 0x000fec0000010000 */
[----:B------:R-:W-:Y:S02]  /*50f70*/  STSM.16.M88.4 [R237], R172 ;  /* 0x000000aced007844 */ /* 0x000fe40000000200 */
[----:B------:R-:W-:Y:S01]  /*50f80*/  BAR.SYNC.DEFER_BLOCKING 0x0 ;  /* 0x0000000000007b1d */ /* 0x000fe20000010000 */
[----:B------:R-:W-:-:S02]  /*50f90*/  PRMT R176, R207, 0x5410, R206 ;  /* 0x00005410cfb07816 */ /* 0x000fc400000000ce */
[----:B------:R-:W-:Y:S02]  /*50fa0*/  PRMT R177, R209, 0x5410, R208 ;  /* 0x00005410d1b17816 */ /* 0x000fe400000000d0 */
[----:B------:R-:W-:Y:S02]  /*50fb0*/  PRMT R178, R225, 0x5410, R210 ;  /* 0x00005410e1b27816 */ /* 0x000fe400000000d2 */
[----:B------:R-:W-:Y:S01]  /*50fc0*/  PRMT R179, R212, 0x5410, R214 ;  /* 0x00005410d4b37816 */ /* 0x000fe200000000d6 */
[----:B------:R-:W2:Y:S04]  /*50fd0*/  LDL.LU R206, [R1+0xdb0] ;  /* 0x000db00001ce7983 */ /* 0x000ea80000300800 */
[----:B------:R-:W2:Y:S04]  /*50fe0*/  LDL.LU R207, [R1+0x1068] ;  /* 0x0010680001cf7983 */ /* 0x000ea80000300800 */
[----:B------:R-:W3:Y:S04]  /*50ff0*/  LDL.LU R208, [R1+0xda8] ;  /* 0x000da80001d07983 */ /* 0x000ee80000300800 */
[----:B------:R-:W3:Y:S04]  /*51000*/  LDL.LU R209, [R1+0x1064] ;  /* 0x0010640001d17983 */ /* 0x000ee80000300800 */
        /* <DEDUP_REMOVED lines=12> */
[----:B------:R-:W-:Y:S04]  /*510d0*/  LDS.128 R176, [R252] ;  /* 0x00000000fcb07984 */ /* 0x000fe80000000c00 */
[----:B------:R-:W4:Y:S04]  /*510e0*/  LDL.LU R218, [R1+0x328] ;  /* 0x0003280001da7983 */ /* 0x000f280000300800 */
[----:B------:R-:W4:Y:S04]  /*510f0*/  LDL.LU R216, [R1+0x9a0] ;  /* 0x0009a00001d87983 */ /* 0x000f280000300800 */
[----:B------:R-:W4:Y:S04]  /*51100*/  LDL.LU R214, [R1+0xd9c] ;  /* 0x000d9c0001d67983 */ /* 0x000f280000300800 */
[----:B------:R-:W4:Y:S01]  /*51110*/  LDL.LU R212, [R1+0x1058] ;  /* 0x0010580001d47983 */ /* 0x000f220000300800 */
[----:B------:R-:W-:-:S02]  /*51120*/  PRMT R180, R197, 0x5410, R196 ;  /* 0x00005410c5b47816 */ /* 0x000fc400000000c4 */
[----:B------:R-:W-:Y:S02]  /*51130*/  PRMT R181, R199, 0x5410, R198 ;  /* 0x00005410c7b57816 */ /* 0x000fe400000000c6 */
[----:B------:R-:W-:Y:S02]  /*51140*/  PRMT R182, R201, 0x5410, R200 ;  /* 0x00005410c9b67816 */ /* 0x000fe400000000c8 */
[----:B------:R-:W-:Y:S01]  /*51150*/  PRMT R183, R203, 0x5410, R202 ;  /* 0x00005410cbb77816 */ /* 0x000fe200000000ca */
[----:B------:R-:W-:Y:S06]  /*51160*/  BAR.SYNC.DEFER_BLOCKING 0x0 ;  /* 0x0000000000007b1d */ /* 0x000fec0000010000 */
[----:B------:R-:W-:Y:S02]  /*51170*/  STSM.16.M88.4 [R237], R180 ;  /* 0x000000b4ed007844 */ /* 0x000fe40000000200 */
[----:B------:R-:W-:Y:S06]  /*51180*/  BAR.SYNC.DEFER_BLOCKING 0x0 ;  /* 0x0000000000007b1d */ /* 0x000fec0000010000 */
[----:B------:R-:W0:Y:S01]  /*51190*/  LDS.128 R180, [R252] ;  /* 0x00000000fcb47984 */ /* 0x000e220000000c00 */
[----:B------:R-:W-:-:S02]  /*511a0*/  PRMT R184, R191, 0x5410, R190 ;  /* 0x00005410bfb87816 */ /* 0x000fc400000000be */
[----:B------:R-:W-:Y:S02]  /*511b0*/  PRMT R185, R193, 0x5410, R192 ;  /* 0x00005410c1b97816 */ /* 0x000fe400000000c0 */
[----:B------:R-:W-:Y:S01]  /*511c0*/  PRMT R186, R195, 0x5410, R194 ;  /* 0x00005410c3ba7816 */ /* 0x000fe200000000c2 */
[----:B0-----:R-:W-:Y:S04]  /*511d0*/  STL.64 [R1+0x50], R180 ;  /* 0x000050b401007387 */ /* 0x001fe80000100a00 */
[----:B------:R-:W-:Y:S04]  /*511e0*/  STL.64 [R1+0x58], R182 ;  /* 0x000058b601007387 */ /* 0x000fe80000100a00 */
        /* <DEDUP_REMOVED lines=14> */
[----:B------:R-:W-:-:S03]  /*512d0*/  PRMT R187, R205, 0x5410, R204 ;  /* 0x00005410cdbb7816 */ /* 0x000fc600000000cc */
[----:B------:R-:W4:Y:S04]  /*512e0*/  LDL.LU R204, [R1+0xdd0] ;  /* 0x000dd00001cc7983 */ /* 0x000f280000300800 */
[----:B------:R-:W4:Y:S01]  /*512f0*/  LDL.LU R205, [R1+0x107c] ;  /* 0x00107c0001cd7983 */ /* 0x000f220000300800 */
[----:B------:R-:W-:Y:S06]  /*51300*/  BAR.SYNC.DEFER_BLOCKING 0x0 ;  /* 0x0000000000007b1d */ /* 0x000fec0000010000 */
[----:B------:R2:W-:Y:S02]  /*51310*/  STSM.16.M88.4 [R237], R184 ;  /* 0x000000b8ed007844 */ /* 0x0005e40000000200 */
[----:B------:R-:W-:Y:S01]  /*51320*/  BAR.SYNC.DEFER_BLOCKING 0x0 ;  /* 0x0000000000007b1d */ /* 0x000fe20000010000 */
[----:B--2---:R-:W-:-:S05]  /*51330*/  PRMT R184, R207, 0x5410, R206 ;  /* 0x00005410cfb87816 */ /* 0x004fca00000000ce */
[----:B------:R-:W2:Y:S04]  /*51340*/  LDL.LU R206, [R1+0xf08] ;  /* 0x000f080001ce7983 */ /* 0x000ea80000300800 */
[----:B------:R-:W2:Y:S01]  /*51350*/  LDL.LU R207, [R1+0x10a0] ;  /* 0x0010a00001cf7983 */ /* 0x000ea20000300800 */
[----:B---3--:R-:W-:-:S03]  /*51360*/  PRMT R185, R209, 0x5410, R208 ;  /* 0x00005410d1b97816 */ /* 0x008fc600000000d0 */
[----:B------:R-:W0:Y:S04]  /*51370*/  LDS.128 R228, [R252] ;  /* 0x00000000fce47984 */ /* 0x000e280000000c00 */
        /* <DEDUP_REMOVED lines=14> */
[----:B------:R-:W-:Y:S01]  /*51460*/  PRMT R183, R216, 0x5410, R218 ;  /* 0x00005410d8b77816 */ /* 0x000fe200000000da */
[----:B------:R-:W-:Y:S06]  /*51470*/  BAR.SYNC.DEFER_BLOCKING 0x0 ;  /* 0x0000000000007b1d */ /* 0x000fec0000010000 */
[----:B------:R-:W4:Y:S01]  /*51480*/  LDL.LU R218, [R1+0x374] ;  /* 0x0003740001da7983 */ /* 0x000f220000300800 */
[----:B------:R-:W-:-:S03]  /*51490*/  PRMT R187, R212, 0x5410, R214 ;  /* 0x00005410d4bb7816 */ /* 0x000fc600000000d6 */
[----:B------:R-:W4:Y:S04]  /*514a0*/  LDL.LU R216, [R1+0x9c4] ;  /* 0x0009c40001d87983 */ /* 0x000f280000300800 */
[----:B------:R-:W4:Y:S04]  /*514b0*/  LDL.LU R214, [R1+0xef8] ;  /* 0x000ef80001d67983 */ /* 0x000f280000300800 */
[----:B------:R-:W4:Y:S04]  /*514c0*/  LDL.LU R212, [R1+0x1094] ;  /* 0x0010940001d47983 */ /* 0x000f280000300800 */
[----:B------:R-:W-:Y:S01]  /*514d0*/  STSM.16.M88.4 [R237], R180 ;  /* 0x000000b4ed007844 */ /* 0x000fe20000000200 */
[----:B------:R-:W-:Y:S06]  /*514e0*/  BAR.SYNC.DEFER_BLOCKING 0x0 ;  /* 0x0000000000007b1d */ /* 0x000fec0000010000 */
[----:B------:R-:W1:Y:S02]  /*514f0*/  LDS.128 R180, [R252] ;  /* 0x00000000fcb47984 */ /* 0x000e640000000c00 */
[----:B------:R-:W-:Y:S06]  /*51500*/  BAR.SYNC.DEFER_BLOCKING 0x0 ;  /* 0x0000000000007b1d */ /* 0x000fec0000010000 */
[----:B------:R-:W-:Y:S04]  /*51510*/  STSM.16.M88.4 [R237], R184 ;  /* 0x000000b8ed007844 */ /* 0x000fe80000000200 */
[----:B0-----:R-:W-:Y:S04]  /*51520*/  STL.64 [R1+0x40], R228 ;  /* 0x000040e401007387 */ /* 0x001fe80000100a00 */
[----:B------:R0:W-:Y:S04]  /*51530*/  STL.64 [R1+0x48], R230 ;  /* 0x000048e601007387 */ /* 0x0001e80000100a00 */
[----:B0-----:R-:W4:Y:S04]  /*51540*/  LDL.LU.64 R230, [R1+0x1750] ;  /* 0x0017500001e67983 */ /* 0x001f280000300a00 */
[----:B------:R-:W4:Y:S01]  /*51550*/  LDL.LU.64 R228, [R1+0x1748] ;  /* 0x0017480001e47983 */ /* 0x000f220000300a00 */
[----:B------:R-:W-:Y:S01]  /*51560*/  PRMT R184, R191, 0x5410, R190 ;  /* 0x00005410bfb87816 */ /* 0x000fe200000000be */
[----:B------:R-:W-:Y:S06]  /*51570*/  BAR.SYNC.DEFER_BLOCKING 0x0 ;  /* 0x0000000000007b1d */ /* 0x000fec0000010000 */
[----:B------:R-:W0:Y:S04]  /*51580*/  LDS.128 R188, [R252] ;  /* 0x00000000fcbc7984 */ /* 0x000e280000000c00 */
[----:B-1----:R1:W-:Y:S04]  /*51590*/  STL.64 [R1+0x30], R180 ;  /* 0x000030b401007387 */ /* 0x0023e80000100a00 */
[----:B------:R1:W-:Y:S02]  /*515a0*/  STL.64 [R1+0x38], R182 ;  /* 0x000038b601007387 */ /* 0x0003e40000100a00 */
[----:B-1----:R-:W-:-:S02]  /*515b0*/  PRMT R180, R197, 0x5410, R196 ;  /* 0x00005410c5b47816 */ /* 0x002fc400000000c4 */
[----:B------:R-:W-:Y:S02]  /*515c0*/  PRMT R181, R199, 0x5410, R198 ;  /* 0x00005410c7b57816 */ /* 0x000fe400000000c6 */
[----:B------:R-:W-:Y:S02]  /*515d0*/  PRMT R182, R201, 0x5410, R200 ;  /* 0x00005410c9b67816 */ /* 0x000fe400000000c8 */
[----:B------:R-:W-:Y:S01]  /*515e0*/  PRMT R183, R203, 0x5410, R202 ;  /* 0x00005410cbb77816 */ /* 0x000fe200000000ca */
[----:B------:R-:W-:Y:S06]  /*515f0*/  BAR.SYNC.DEFER_BLOCKING 0x0 ;  /* 0x0000000000007b1d */ /* 0x000fec0000010000 */
[----:B------:R-:W-:Y:S02]  /*51600*/  STSM.16.M88.4 [R237], R180 ;  /* 0x000000b4ed007844 */ /* 0x000fe40000000200 */
[----:B------:R-:W-:Y:S01]  /*51610*/  BAR.SYNC.DEFER_BLOCKING 0x0 ;  /* 0x0000000000007b1d */ /* 0x000fe20000010000 */
[----:B------:R-:W-:-:S02]  /*51620*/  PRMT R185, R193, 0x5410, R192 ;  /* 0x00005410c1b97816 */ /* 0x000fc400000000c0 */
[----:B------:R-:W-:-:S03]  /*51630*/  PRMT R186, R195, 0x5410, R194 ;  /* 0x00005410c3ba7816 */ /* 0x000fc600000000c2 */
[----:B------:R-:W1:Y:S01]  /*51640*/  LDS.128 R180, [R252] ;  /* 0x00000000fcb47984 */ /* 0x000e620000000c00 */
[----:B------:R-:W-:Y:S01]  /*51650*/  PRMT R187, R205, 0x5410, R204 ;  /* 0x00005410cdbb7816 */ /* 0x000fe200000000cc */
[----:B------:R-:W-:Y:S06]  /*51660*/  BAR.SYNC.DEFER_BLOCKING 0x0 ;  /* 0x0000000000007b1d */ /* 0x000fec0000010000 */
[----:B------:R-:W-:Y:S04]  /*51670*/  STSM.16.M88.4 [R237], R184 ;  /* 0x000000b8ed007844 */ /* 0x000fe80000000200 */
[----:B0-----:R-:W-:Y:S04]  /*51680*/  STL.64 [R1+0x20], R188 ;  /* 0x000020bc01007387 */ /* 0x001fe80000100a00 */
[----:B------:R-:W-:Y:S04]  /*51690*/  STL.64 [R1+0x28], R190 ;  /* 0x000028be01007387 */ /* 0x000fe80000100a00 */
[----:B-1----:R-:W-:Y:S04]  /*516a0*/  STL.64 [R1+0x10], R180 ;  /* 0x000010b401007387 */ /* 0x002fe80000100a00 */
[----:B------:R-:W-:Y:S01]  /*516b0*/  STL.64 [R1+0x18], R182 ;  /* 0x000018b601007387 */ /* 0x000fe20000100a00 */
[----:B------:R-:W-:Y:S06]  /*516c0*/  BAR.SYNC.DEFER_BLOCKING 0x0 ;  /* 0x0000000000007b1d */ /* 0x000fec0000010000 */
[----:B------:R-:W4:Y:S04]  /*516d0*/  LDL.LU R196, [R1+0x10bc] ;  /* 0x0010bc0001c47983 */ /* 0x000f280000300800 */
[----:B------:R-:W4:Y:S04]  /*516e0*/  LDL.LU R226, [R1+0xf38] ;  /* 0x000f380001e27983 */ /* 0x000f280000300800 */
[----:B------:R-:W0:Y:S04]  /*516f0*/  LDS.128 R180, [R252] ;  /* 0x00000000fcb47984 */ /* 0x000e280000000c00 */
        /* <DEDUP_REMOVED lines=13> */
[----:B------:R-:W-:Y:S01]  /*517d0*/  BAR.SYNC.DEFER_BLOCKING 0x0 ;  /* 0x0000000000007b1d */ /* 0x000fe20000010000 */
[----:B--2---:R-:W-:-:S02]  /*517e0*/  PRMT R184, R207, 0x5410, R206 ;  /* 0x00005410cfb87816 */ /* 0x004fc400000000ce */
[----:B---3--:R-:W-:-:S03]  /*517f0*/  PRMT R185, R209, 0x5410, R208 ;  /* 0x00005410d1b97816 */ /* 0x008fc600000000d0 */
[----:B------:R-:W2:Y:S04]  /*51800*/  LDL.LU R204, [R1+0xf34] ;  /* 0x000f340001cc7983 */ /* 0x000ea80000300800 */
[----:B------:R-:W2:Y:S01]  /*51810*/  LDL.LU R205, [R1+0x10b4] ;  /* 0x0010b40001cd7983 */ /* 0x000ea20000300800 */
[----:B----4-:R-:W-:-:S03]  /*51820*/  PRMT R186, R225, 0x5410, R210 ;  /* 0x00005410e1ba7816 */ /* 0x010fc600000000d2 */
[----:B------:R-:W3:Y:S04]  /*51830*/  LDL.LU R206, [R1+0xf74] ;  /* 0x000f740001ce7983 */ /* 0x000ee80000300800 */
[----:B------:R-:W3:Y:S01]  /*51840*/  LDL.LU R207, [R1+0x10d8] ;  /* 0x0010d80001cf7983 */ /* 0x000ee20000300800 */
[----:B------:R-:W-:-:S03]  /*51850*/  PRMT R188, R222, 0x5410, R224 ;  /* 0x00005410debc7816 */ /* 0x000fc600000000e0 */
[----:B------:R-:W4:Y:S04]  /*51860*/  LDL.LU R208, [R1+0xf68] ;  /* 0x000f680001d07983 */ /* 0x000f280000300800 */
[----:B------:R-:W4:Y:S01]  /*51870*/  LDL.LU R209, [R1+0x10d4] ;  /* 0x0010d40001d17983 */ /* 0x000f220000300800 */
[----:B------:R-:W-:-:S03]  /*51880*/  PRMT R189, R220, 0x5410, R221 ;  /* 0x00005410dcbd7816 */ /* 0x000fc600000000dd */
[----:B------:R-:W4:Y:S04]  /*51890*/  LDL.LU R210, [R1+0xf64] ;  /* 0x000f640001d27983 */ /* 0x000f280000300800 */
[----:B------:R-:W4:Y:S01]  /*518a0*/  LDL.LU R225, [R1+0x10d0] ;  /* 0x0010d00001e17983 */ /* 0x000f220000300800 */
[----:B------:R-:W-:-:S03]  /*518b0*/  PRMT R190, R213, 0x5410, R217 ;  /* 0x00005410d5be7816 */ /* 0x000fc600000000d9 */
[----:B------:R-:W4:Y:S01]  /*518c0*/  LDL.LU R224, [R1+0xf58] ;  /* 0x000f580001e07983 */ /* 0x000f220000300800 */
[----:B------:R-:W-:-:S03]  /*518d0*/  PRMT R191, R216, 0x5410, R218 ;  /* 0x00005410d8bf7816 */ /* 0x000fc600000000da */
        /* <DEDUP_REMOVED lines=10> */
[----:B------:R0:W-:Y:S01]  /*51980*/  STSM.16.M88.4 [R237], R188 ;  /* 0x000000bced007844 */ /* 0x0001e20000000200 */
[----:B------:R-:W-:Y:S06]  /*51990*/  BAR.SYNC.DEFER_BLOCKING 0x0 ;  /* 0x0000000000007b1d */ /* 0x000fec0000010000 */
[----:B0-----:R-:W4:Y:S04]  /*519a0*/  LDL.LU R191, [R1+0xf3c] ;  /* 0x000f3c0001bf7983 */ /* 0x001f280000300800 */
[----:B------:R-:W0:Y:S01]  /*519b0*/  LDS.128 R180, [R252] ;  /* 0x00000000fcb47984 */ /* 0x000e220000000c00 */
[----:B------:R-:W-:Y:S06]  /*519c0*/  BAR.SYNC.DEFER_BLOCKING 0x0 ;  /* 0x0000000000007b1d */ /* 0x000fec0000010000 */
[----:B------:R-:W-:Y:S02]  /*519d0*/  STSM.16.M88.4 [R237], R184 ;  /* 0x000000b8ed007844 */ /* 0x000fe40000000200 */
[----:B------:R-:W-:Y:S06]  /*519e0*/  BAR.SYNC.DEFER_BLOCKING 0x0 ;  /* 0x0000000000007b1d */ /* 0x000fec0000010000 */
[----:B0-----:R-:W-:Y:S04]  /*519f0*/  STL.64 [R1+0x1718], R180 ;  /* 0x001718b401007387 */ /* 0x001fe80000100a00 */
[----:B------:R-:W-:Y:S04]  /*51a00*/  STL.64 [R1+0x1710], R182 ;  /* 0x001710b601007387 */ /* 0x000fe80000100a00 */
[----:B------:R-:W0:Y:S01]  /*51a10*/  LDS.128 R180, [R252] ;  /* 0x00000000fcb47984 */ /* 0x000e220000000c00 */
[----:B------:R-:W-:-:S02]  /*51a20*/  PRMT R198, R198, 0x5410, R192 ;  /* 0x00005410c6c67816 */ /* 0x000fc400000000c0 */
[----:B------:R-:W-:Y:S02]  /*51a30*/  PRMT R192, R194, 0x5410, R193 ;  /* 0x00005410c2c07816 */ /* 0x000fe400000000c1 */
[----:B------:R-:W-:Y:S02]  /*51a40*/  PRMT R193, R199, 0x5410, R195 ;  /* 0x00005410c7c17816 */ /* 0x000fe400000000c3 */
[----:B------:R-:W-:Y:S02]  /*51a50*/  PRMT R194, R201, 0x5410, R200 ;  /* 0x00005410c9c27816 */ /* 0x000fe400000000c8 */
[----:B------:R-:W-:Y:S01]  /*51a60*/  PRMT R195, R203, 0x5410, R202 ;  /* 0x00005410cbc37816 */ /* 0x000fe200000000ca */
[----:B------:R-:W-:Y:S06]  /*51a70*/  BAR.SYNC.DEFER_BLOCKING 0x0 ;  /* 0x0000000000007b1d */ /* 0x000fec0000010000 */
[----:B------:R-:W-:Y:S02]  /*51a80*/  STSM.16.M88.4 [R237], R192 ;  /* 0x000000c0ed007844 */ /* 0x000fe40000000200 */
[----:B------:R-:W-:Y:S06]  /*51a90*/  BAR.SYNC.DEFER_BLOCKING 0x0 ;  /* 0x0000000000007b1d */ /* 0x000fec0000010000 */
[----:B------:R-:W1:Y:S01]  /*51aa0*/  LDS.128 R184, [R252] ;  /* 0x00000000fcb87984 */ /* 0x000e620000000c00 */
[----:B------:R-:W-:-:S02]  /*51ab0*/  PRMT R197, R197, 0x5410, R226 ;  /* 0x00005410c5c57816 */ /* 0x000fc400000000e2 */
[----:B--2---:R-:W-:Y:S01]  /*51ac0*/  PRMT R199, R205, 0x5410, R204 ;  /* 0x00005410cdc77816 */ /* 0x004fe200000000cc */
[----:B0-----:R-:W-:Y:S01]  /*51ad0*/  STL.64 [R1], R180 ;  /* 0x000000b401007387 */ /* 0x001fe20000100a00 */
[----:B---3--:R-:W-:-:S03]  /*51ae0*/  PRMT R204, R207, 0x5410, R206 ;  /* 0x00005410cfcc7816 */ /* 0x008fc600000000ce */
[----:B------:R-:W-:Y:S01]  /*51af0*/  STL.64 [R1+0x8], R182 ;  /* 0x000008b601007387 */ /* 0x000fe20000100a00 */
[----:B----4-:R-:W-:Y:S02]  /*51b00*/  PRMT R202, R213, 0x5410, R217 ;  /* 0x00005410d5ca7816 */ /* 0x010fe400000000d9 */
[----:B------:R-:W-:Y:S02]  /*51b10*/  PRMT R205, R209, 0x5410, R208 ;  /* 0x00005410d1cd7816 */ /* 0x000fe400000000d0 */
[----:B------:R-:W-:Y:S01]  /*51b20*/  PRMT R207, R212, 0x5410, R214 ;  /* 0x00005410d4cf7816 */ /* 0x000fe200000000d6 */
[----:B-1----:R-:W-:Y:S01]  /*51b30*/  STL.64 [R1+0x16f0], R184 ;  /* 0x0016f0b801007387 */ /* 0x002fe20000100a00 */
[----:B------:R-:W-:Y:S01]  /*51b40*/  PRMT R196, R196, 0x5410, R191 ;  /* 0x00005410c4c47816 */ /* 0x000fe200000000bf */
[----:B------:R-:W-:Y:S06]  /*51b50*/  BAR.SYNC.DEFER_BLOCKING 0x0 ;  /* 0x0000000000007b1d */ /* 0x000fec0000010000 */
[----:B------:R-:W-:Y:S04]  /*51b60*/  STL.64 [R1+0x16e8], R186 ;  /* 0x0016e8ba01007387 */ /* 0x000fe80000100a00 */
[----:B------:R-:W2:Y:S04]  /*51b70*/  LDL.LU R212, [R1+0x10f4] ;  /* 0x0010f40001d47983 */ /* 0x000ea80000300800 */
[----:B------:R0:W-:Y:S01]  /*51b80*/  STSM.16.M88.4 [R237], R196 ;  /* 0x000000c4ed007844 */ /* 0x0001e20000000200 */
[----:B------:R-:W-:-:S02]  /*51b90*/  PRMT R206, R225, 0x5410, R210 ;  /* 0x00005410e1ce7816 */ /* 0x000fc400000000d2 */
[----:B------:R-:W-:Y:S01]  /*51ba0*/  PRMT R201, R220, 0x5410, R221 ;  /* 0x00005410dcc97816 */ /* 0x000fe200000000dd */
[----:B------:R-:W-:Y:S06]  /*51bb0*/  BAR.SYNC.DEFER_BLOCKING 0x0 ;  /* 0x0000000000007b1d */ /* 0x000fec0000010000 */
[----:B0-----:R-:W3:Y:S04]  /*51bc0*/  LDL.LU R196, [R1+0xfa0] ;  /* 0x000fa00001c47983 */ /* 0x001ee80000300800 */
[----:B------:R-:W3:Y:S04]  /*51bd0*/  LDL.LU R213, [R1+0x10f0] ;  /* 0x0010f00001d57983 */ /* 0x000ee80000300800 */
[----:B------:R-:W4:Y:S04]  /*51be0*/  LDL.LU R197, [R1+0xf98] ;  /* 0x000f980001c57983 */ /* 0x000f280000300800 */
[----:B------:R-:W4:Y:S04]  /*51bf0*/  LDL.LU R214, [R1+0x10e8] ;  /* 0x0010e80001d67983 */ /* 0x000f280000300800 */
        /* <DEDUP_REMOVED lines=12> */
[----:B------:R-:W0:Y:S01]  /*51cc0*/  LDS.128 R188, [R252] ;  /* 0x00000000fcbc7984 */ /* 0x000e220000000c00 */
[----:B------:R-:W-:-:S03]  /*51cd0*/  PRMT R200, R222, 0x5410, R224 ;  /* 0x00005410dec87816 */ /* 0x000fc600000000e0 */
[----:B------:R-:W2:Y:S01]  /*51ce0*/  LDL.LU R185, [R1+0xfc8] ;  /* 0x000fc80001b97983 */ /* 0x000ea20000300800 */
[----:B------:R-:W-:-:S03]  /*51cf0*/  PRMT R203, R216, 0x5410, R218 ;  /* 0x00005410d8cb7816 */ /* 0x000fc600000000da */
        /* <DEDUP_REMOVED lines=9> */
[----:B0-----:R0:W-:Y:S01]  /*51d90*/  STL.64 [R1+0x16e0], R188 ;  /* 0x0016e0bc01007387 */ /* 0x0011e20000100a00 */
[----:B------:R-:W-:Y:S06]  /*51da0*/  BAR.SYNC.DEFER_BLOCKING 0x0 ;  /* 0x0000000000007b1d */ /* 0x000fec0000010000 */
[----:B0-----:R-:W2:Y:S04]  /*51db0*/  LDL.LU R189, [R1+0xfa4] ;  /* 0x000fa40001bd7983 */ /* 0x001ea80000300800 */
[----:B------:R-:W-:Y:S01]  /*51dc0*/  STSM.16.M88.4 [R237], R200 ;  /* 0x000000c8ed007844 */ /* 0x000fe20000000200 */
[----:B------:R-:W-:Y:S06]  /*51dd0*/  BAR.SYNC.DEFER_BLOCKING 0x0 ;  /* 0x0000000000007b1d */ /* 0x000fec0000010000 */
[----:B------:R-:W0:Y:S02]  /*51de0*/  LDS.128 R192, [R252] ;  /* 0x00000000fcc07984 */ /* 0x000e240000000c00 */
[----:B------:R-:W-:Y:S06]  /*51df0*/  BAR.SYNC.DEFER_BLOCKING 0x0 ;  /* 0x0000000000007b1d */ /* 0x000fec0000010000 */
[----:B------:R-:W-:Y:S02]  /*51e00*/  STSM.16.M88.4 [R237], R204 ;  /* 0x000000cced007844 */ /* 0x000fe40000000200 */
[----:B------:R-:W-:Y:S01]  /*51e10*/  BAR.SYNC.DEFER_BLOCKING 0x0 ;  /* 0x0000000000007b1d */ /* 0x000fe20000010000 */
[----:B------:R-:W-:-:S05]  /*51e20*/  PRMT R211, R215, 0x5410, R211 ;  /* 0x00005410d7d37816 */ /* 0x000fca00000000d3 */
[----:B------:R-:W-:Y:S04]  /*51e30*/  STL.64 [R1+0x16d8], R190 ;  /* 0x0016d8be01007387 */ /* 0x000fe80000100a00 */
[----:B0-----:R-:W-:Y:S04]  /*51e40*/  STL.64 [R1+0x16d0], R192 ;  /* 0x0016d0c001007387 */ /* 0x001fe80000100a00 */
[----:B------:R-:W-:Y:S01]  /*51e50*/  STL.64 [R1+0x16c8], R194 ;  /* 0x0016c8c201007387 */ /* 0x000fe20000100a00 */
[----:B---3--:R-:W-:Y:S02]  /*51e60*/  PRMT R213, R213, 0x5410, R196 ;  /* 0x00005410d5d57816 */ /* 0x008fe400000000c4 */
[----:B----4-:R-:W-:-:S02]  /*51e70*/  PRMT R214, R214, 0x5410, R197 ;  /* 0x00005410d6d67816 */ /* 0x010fc400000000c5 */
[----:B--2---:R-:W-:Y:S02]  /*51e80*/  PRMT R208, R208, 0x5410, R198 ;  /* 0x00005410d0d07816 */ /* 0x004fe400000000c6 */
[----:B------:R-:W-:Y:S02]  /*51e90*/  PRMT R209, R209, 0x5410, R199 ;  /* 0x00005410d1d17816 */ /* 0x000fe400000000c7 */
[----:B------:R-:W0:Y:S01]  /*51ea0*/  LDS.128 R196, [R252] ;  /* 0x00000000fcc47984 */ /* 0x000e220000000c00 */
[----:B------:R-:W-:Y:S01]  /*51eb0*/  PRMT R210, R210, 0x5410, R186 ;  /* 0x00005410d2d27816 */ /* 0x000fe200000000ba */
[----:B------:R-:W-:Y:S06]  /*51ec0*/  BAR.SYNC.DEFER_BLOCKING 0x0 ;  /* 0x0000000000007b1d */ /* 0x000fec0000010000 */
[----:B------:R-:W-:Y:S02]  /*51ed0*/  STSM.16.M88.4 [R237], R208 ;  /* 0x000000d0ed007844 */ /* 0x000fe40000000200 */
[----:B------:R-:W-:Y:S06]  /*51ee0*/  BAR.SYNC.DEFER_BLOCKING 0x0 ;  /* 0x0000000000007b1d */ /* 0x000fec0000010000 */
[----:B------:R-:W1:Y:S01]  /*51ef0*/  LDS.128 R200, [R252] ;  /* 0x00000000fcc87984 */ /* 0x000e620000000c00 */
[----:B------:R-:W-:-:S03]  /*51f00*/  PRMT R220, R220, 0x5410, R180 ;  /* 0x00005410dcdc7816 */ /* 0x000fc600000000b4 */
[----:B0-----:R-:W-:Y:S01]  /*51f10*/  STL.64 [R1+0x16c0], R196 ;  /* 0x0016c0c401007387 */ /* 0x001fe20000100a00 */
[----:B------:R-:W-:-:S03]  /*51f20*/  PRMT R221, R221, 0x5410, R181 ;  /* 0x00005410dddd7816 */ /* 0x000fc600000000b5 */
[----:B------:R-:W-:Y:S04]  /*51f30*/  STL.64 [R1+0x16b8], R198 ;  /* 0x0016b8c601007387 */ /* 0x000fe80000100a00 */
[----:B-1----:R0:W-:Y:S04]  /*51f40*/  STL.64 [R1+0x16b0], R200 ;  /* 0x0016b0c801007387 */ /* 0x0021e80000100a00 */
[----:B------:R-:W-:Y:S04]  /*51f50*/  STL.64 [R1+0x16a8], R202 ;  /* 0x0016a8ca01007387 */ /* 0x000fe80000100a00 */
[----:B------:R-:W2:Y:S04]  /*51f60*/  LDL.LU R180, [R1+0x1008] ;  /* 0x0010080001b47983 */ /* 0x000ea80000300800 */
[----:B------:R-:W2:Y:S01]  /*51f70*/  LDL.LU R181, [R1+0x112c] ;  /* 0x00112c0001b57983 */ /* 0x000ea20000300800 */
[----:B------:R-:W-:-:S03]  /*51f80*/  PRMT R219, R223, 0x5410, R219 ;  /* 0x00005410dfdb7816 */ /* 0x000fc600000000db */
[----:B0-----:R-:W3:Y:S01]  /*51f90*/  LDL.LU R201, [R1+0x1004] ;  /* 0x0010040001c97983 */ /* 0x001ee20000300800 */
[----:B------:R-:W-:-:S03]  /*51fa0*/  PRMT R223, R224, 0x5410, R225 ;  /* 0x00005410e0df7816 */ /* 0x000fc600000000e1 */
[----:B------:R-:W3:Y:S04]  /*51fb0*/  LDL.LU R198, [R1+0x1128] ;  /* 0x0011280001c67983 */ /* 0x000ee80000300800 */
[----:B------:R-:W4:Y:S04]  /*51fc0*/  LDL.LU R199, [R1+0xffc] ;  /* 0x000ffc0001c77983 */ /* 0x000f280000300800 */
[----:B------:R-:W4:Y:S01]  /*51fd0*/  LDL.LU R197, [R1+0x1120] ;  /* 0x0011200001c57983 */ /* 0x000f220000300800 */
[----:B------:R-:W-:-:S03]  /*51fe0*/  PRMT R212, R212, 0x5410, R189 ;  /* 0x00005410d4d47816 */ /* 0x000fc600000000bd */
[----:B------:R-:W3:Y:S01]  /*51ff0*/  LDL.LU R192, [R1+0xff4] ;  /* 0x000ff40001c07983 */ /* 0x000ee20000300800 */
[----:B------:R-:W-:-:S03]  /*52000*/  PRMT R218, R218, 0x5410, R226 ;  /* 0x00005410dada7816 */ /* 0x000fc600000000e2 */
[----:B------:R-:W3:Y:S04]  /*52010*/  LDL.LU R224, [R1+0x111c] ;  /* 0x00111c0001e07983 */ /* 0x000ee80000300800 */
[----:B------:R-:W3:Y:S04]  /*52020*/  LDL.LU R188, [R1+0xff0] ;  /* 0x000ff00001bc7983 */ /* 0x000ee80000300800 */
[----:B------:R-:W3:Y:S04]  /*52030*/  LDL.LU R225, [R1+0x1118] ;  /* 0x0011180001e17983 */ /* 0x000ee80000300800 */
[----:B------:R-:W3:Y:S04]  /*52040*/  LDL.LU R189, [R1+0xfe4] ;  /* 0x000fe40001bd7983 */ /* 0x000ee80000300800 */
[----:B------:R-:W3:Y:S01]  /*52050*/  LDL.LU R226, [R1+0x1114] ;  /* 0x0011140001e27983 */ /* 0x000ee20000300800 */
[----:B------:R-:W-:Y:S01]  /*52060*/  PRMT R215, R184, 0x5410, R187 ;  /* 0x00005410b8d77816 */ /* 0x000fe200000000bb */
[----:B------:R-:W-:Y:S01]  /*52070*/  BAR.SYNC.DEFER_BLOCKING 0x0 ;  /* 0x0000000000007b1d */ /* 0x000fe20000010000 */
[----:B------:R-:W-:-:S02]  /*52080*/  PRMT R216, R216, 0x5410, R182 ;  /* 0x00005410d8d87816 */ /* 0x000fc400000000b6 */
[----:B------:R-:W-:-:S03]  /*52090*/  PRMT R217, R217, 0x5410, R183 ;  /* 0x00005410d9d97816 */ /* 0x000fc600000000b7 */
[----:B------:R-:W3:Y:S04]  /*520a0*/  LDL.LU R186, [R1+0x1000] ;  /* 0x0010000001ba7983 */ /* 0x000ee80000300800 */
[----:B------:R-:W3:Y:S04]  /*520b0*/  LDL.LU R183, [R1+0x1124] ;  /* 0x0011240001b77983 */ /* 0x000ee80000300800 */
[----:B------:R-:W-:Y:S01]  /*520c0*/  STSM.16.M88.4 [R237], R212 ;  /* 0x000000d4ed007844 */ /* 0x000fe20000000200 */
[----:B------:R-:W-:Y:S06]  /*520d0*/  BAR.SYNC.DEFER_BLOCKING 0x0 ;  /* 0x0000000000007b1d */ /* 0x000fec0000010000 */
[----:B------:R-:W0:Y:S02]  /*520e0*/  LDS.128 R204, [R252] ;  /* 0x00000000fccc7984 */ /* 0x000e240000000c00 */
[----:B------:R-:W-:Y:S06]  /*520f0*/  BAR.SYNC.DEFER_BLOCKING 0x0 ;  /* 0x0000000000007b1d */ /* 0x000fec0000010000 */
[----:B------:R-:W-:Y:S02]  /*52100*/  STSM.16.M88.4 [R237], R216 ;  /* 0x000000d8ed007844 */ /* 0x000fe40000000200 */
[----:B------:R-:W-:Y:S06]  /*52110*/  BAR.SYNC.DEFER_BLOCKING 0x0 ;  /* 0x0000000000007b1d */ /* 0x000fec0000010000 */
[----:B------:R-:W1:Y:S04]  /*52120*/  LDS.128 R208, [R252] ;  /* 0x00000000fcd07984 */ /* 0x000e680000000c00 */
[----:B0-----:R-:W-:Y:S04]  /*52130*/  STL.64 [R1+0x16a0], R204 ;  /* 0x0016a0cc01007387 */ /* 0x001fe80000100a00 */
[----:B------:R-:W-:Y:S01]  /*52140*/  STL.64 [R1+0x1698], R206 ;  /* 0x001698ce01007387 */ /* 0x000fe20000100a00 */
[----:B------:R-:W-:Y:S01]  /*52150*/  BAR.SYNC.DEFER_BLOCKING 0x0 ;  /* 0x0000000000007b1d */ /* 0x000fe20000010000 */
[----:B------:R-:W-:-:S05]  /*52160*/  PRMT R222, R222, 0x5410, R185 ;  /* 0x00005410dede7816 */ /* 0x000fca00000000b9 */
[----:B-1----:R-:W-:Y:S04]  /*52170*/  STL.64 [R1+0x1690], R208 ;  /* 0x001690d001007387 */ /* 0x002fe80000100a00 */
[----:B------:R-:W-:Y:S04]  /*52180*/  STL.64 [R1+0x1688], R210 ;  /* 0x001688d201007387 */ /* 0x000fe80000100a00 */
        /* <DEDUP_REMOVED lines=8> */
[----:B------:R2:W-:Y:S04]  /*52210*/  STSM.16.M88.4 [R237], R220 ;  /* 0x000000dced007844 */ /* 0x0005e80000000200 */
[----:B------:R-:W3:Y:S04]  /*52220*/  LDL.LU R185, [R1+0x101c] ;  /* 0x00101c0001b97983 */ /* 0x000ee80000300800 */
[----:B------:R-:W3:Y:S01]  /*52230*/  LDL.LU R182, [R1+0x1134] ;  /* 0x0011340001b67983 */ /* 0x000ee20000300800 */
[----:B------:R-:W-:Y:S01]  /*52240*/  PRMT R227, R235, 0x5410, R227 ;  /* 0x00005410ebe37816 */ /* 0x000fe200000000e3 */
[----:B------:R-:W-:Y:S06]  /*52250*/  BAR.SYNC.DEFER_BLOCKING 0x0 ;  /* 0x0000000000007b1d */ /* 0x000fec0000010000 */
[----:B------:R-:W0:Y:S01]  /*52260*/  LDS.128 R212, [R252] ;  /* 0x00000000fcd47984 */ /* 0x000e220000000c00 */
[----:B--2---:R-:W-:-:S03]  /*52270*/  PRMT R220, R181, 0x5410, R180 ;  /* 0x00005410b5dc7816 */ /* 0x004fc600000000b4 */
[----:B------:R-:W2:Y:S04]  /*52280*/  LDL.LU R180, [R1+0x1018] ;  /* 0x0010180001b47983 */ /* 0x000ea80000300800 */
[----:B------:R-:W2:Y:S04]  /*52290*/  LDL.LU R181, [R1+0x1130] ;  /* 0x0011300001b57983 */ /* 0x000ea80000300800 */
[----:B------:R-:W2:Y:S01]  /*522a0*/  LDL.LU R235, [R1+0x1744] ;  /* 0x0017440001eb7983 */ /* 0x000ea20000300800 */
[----:B----4-:R-:W-:-:S03]  /*522b0*/  PRMT R222, R197, 0x5410, R199 ;  /* 0x00005410c5de7816 */ /* 0x010fc600000000c7 */
[----:B------:R-:W4:Y:S01]  /*522c0*/  LDL.LU R197, [R1+0x1050] ;  /* 0x0010500001c57983 */ /* 0x000f220000300800 */
[----:B---3--:R-:W-:-:S03]  /*522d0*/  PRMT R224, R224, 0x5410, R192 ;  /* 0x00005410e0e07816 */ /* 0x008fc600000000c0 */
[----:B------:R-:W4:Y:S01]  /*522e0*/  LDL.LU R192, [R1+0x1150] ;  /* 0x0011500001c07983 */ /* 0x000f220000300800 */
[----:B------:R-:W-:-:S03]  /*522f0*/  PRMT R225, R225, 0x5410, R188 ;  /* 0x00005410e1e17816 */ /* 0x000fc600000000bc */
[----:B------:R-:W3:Y:S01]  /*52300*/  LDL.LU R188, [R1+0x1044] ;  /* 0x0010440001bc7983 */ /* 0x000ee20000300800 */
[----:B------:R-:W-:Y:S01]  /*52310*/  PRMT R226, R226, 0x5410, R189 ;  /* 0x00005410e2e27816 */ /* 0x000fe200000000bd */
[----:B------:R-:W-:Y:S06]  /*52320*/  BAR.SYNC.DEFER_BLOCKING 0x0 ;  /* 0x0000000000007b1d */ /* 0x000fec0000010000 */
[----:B------:R-:W3:Y:S04]  /*52330*/  LDL.LU R189, [R1+0x114c] ;  /* 0x00114c0001bd7983 */ /* 0x000ee80000300800 */
[----:B------:R1:W-:Y:S01]  /*52340*/  STSM.16.M88.4 [R237], R224 ;  /* 0x000000e0ed007844 */ /* 0x0003e20000000200 */
[----:B------:R-:W-:Y:S01]  /*52350*/  BAR.SYNC.DEFER_BLOCKING 0x0 ;  /* 0x0000000000007b1d */ /* 0x000fe20000010000 */
[----:B------:R-:W-:-:S02]  /*52360*/  PRMT R221, R198, 0x5410, R201 ;  /* 0x00005410c6dd7816 */ /* 0x000fc400000000c9 */
[----:B------:R-:W-:-:S03]  /*52370*/  PRMT R223, R183, 0x5410, R186 ;  /* 0x00005410b7df7816 */ /* 0x000fc600000000ba */
[----:B------:R-:W3:Y:S04]  /*52380*/  LDL.LU R186, [R1+0x1040] ;  /* 0x0010400001ba7983 */ /* 0x000ee80000300800 */
[----:B------:R-:W3:Y:S04]  /*52390*/  LDL.LU R183, [R1+0x1148] ;  /* 0x0011480001b77983 */ /* 0x000ee80000300800 */
[----:B------:R-:W0:Y:S01]  /*523a0*/  LDS.128 R216, [R252] ;  /* 0x00000000fcd87984 */ /* 0x000e220000000c00 */
[----:B------:R-:W-:Y:S06]  /*523b0*/  BAR.SYNC.DEFER_BLOCKING 0x0 ;  /* 0x0000000000007b1d */ /* 0x000fec0000010000 */
[----:B------:R-:W-:Y:S02]  /*523c0*/  STSM.16.M88.4 [R237], R220 ;  /* 0x000000dced007844 */ /* 0x000fe40000000200 */
[----:B------:R-:W-:Y:S01]  /*523d0*/  BAR.SYNC.DEFER_BLOCKING 0x0 ;  /* 0x0000000000007b1d */ /* 0x000fe20000010000 */
[----:B-1----:R-:W-:-:S02]  /*523e0*/  PRMT R227, R236, 0x5410, R251 ;  /* 0x00005410ece37816 */ /* 0x002fc400000000fb */
[----:B------:R-:W-:-:S03]  /*523f0*/  PRMT R203, R2, 0x5410, R250 ;  /* 0x0000541002cb7816 */ /* 0x000fc600000000fa */
[----:B0-----:R-:W-:Y:S04]  /*52400*/  STL.64 [R1+0x1660], R212 ;  /* 0x001660d401007387 */ /* 0x001fe80000100a00 */
[----:B------:R-:W-:Y:S04]  /*52410*/  STL.64 [R1+0x1648], R214 ;  /* 0x001648d601007387 */ /* 0x000fe80000100a00 */
[----:B------:R-:W-:Y:S04]  /*52420*/  STL.64 [R1+0x1658], R216 ;  /* 0x001658d801007387 */ /* 0x000fe80000100a00 */
[----:B------:R-:W0:Y:S04]  /*52430*/  LDS.128 R220, [R252] ;  /* 0x00000000fcdc7984 */ /* 0x000e280000000c00 */
[----:B------:R-:W-:Y:S04]  /*52440*/  STL.64 [R1+0x1650], R218 ;  /* 0x001650da01007387 */ /* 0x000fe80000100a00 */
[----:B------:R-:W3:Y:S04]  /*52450*/  LDL.LU R236, [R1+0x1740] ;  /* 0x0017400001ec7983 */ /* 0x000ee80000300800 */
[----:B------:R-:W3:Y:S04]  /*52460*/  LDL.LU R250, [R1+0x173c] ;  /* 0x00173c0001fa7983 */ /* 0x000ee80000300800 */
[----:B------:R-:W3:Y:S01]  /*52470*/  LDL.LU R2, [R1+0x1738] ;  /* 0x0017380001027983 */ /* 0x000ee20000300800 */
[----:B------:R-:W-:-:S02]  /*52480*/  PRMT R200, R194, 0x5410, R196 ;  /* 0x00005410c2c87816 */ /* 0x000fc400000000c4 */
[----:B------:R-:W-:Y:S02]  /*52490*/  PRMT R201, R193, 0x5410, R195 ;  /* 0x00005410c1c97816 */ /* 0x000fe400000000c3 */
[----:B------:R-:W3:Y:S01]  /*524a0*/  LDL.LU.64 R194, [R1+0xe30] ;  /* 0x000e300001c27983 */ /* 0x000ee20000300a00 */
[----:B------:R-:W-:-:S03]  /*524b0*/  PRMT R224, R184, 0x5410, R187 ;  /* 0x00005410b8e07816 */ /* 0x000fc600000000bb */
[----:B------:R-:W3:Y:S04]  /*524c0*/  LDL.LU R187, [R1+0xe90] ;  /* 0x000e900001bb7983 */ /* 0x000ee80000300800 */
[----:B------:R-:W3:Y:S04]  /*524d0*/  LDL.LU R193, [R1+0x105c] ;  /* 0x00105c0001c17983 */ /* 0x000ee80000300800 */
[----:B------:R-:W3:Y:S01]  /*524e0*/  LDL.LU R184, [R1+0xe2c] ;  /* 0x000e2c0001b87983 */ /* 0x000ee20000300800 */
[----:B------:R-:W-:Y:S02]  /*524f0*/  PRMT R225, R182, 0x5410, R185 ;  /* 0x00005410b6e17816 */ /* 0x000fe400000000b9 */
[----:B------:R-:W-:Y:S01]  /*52500*/  PRMT R202, R191, 0x5410, R190 ;  /* 0x00005410bfca7816 */ /* 0x000fe200000000be */
[----:B------:R-:W-:Y:S01]  /*52510*/  BAR.SYNC.DEFER_BLOCKING 0x0 ;  /* 0x0000000000007b1d */ /* 0x000fe20000010000 */
[----:B--2---:R-:W-:-:S05]  /*52520*/  PRMT R226, R181, 0x5410, R180 ;  /* 0x00005410b5e27816 */ /* 0x004fca00000000b4 */
[----:B------:R-:W2:Y:S04]  /*52530*/  LDL.LU R180, [R1+0xf40] ;  /* 0x000f400001b47983 */ /* 0x000ea80000300800 */
[----:B------:R-:W-:Y:S01]  /*52540*/  STSM.16.M88.4 [R237], R224 ;  /* 0x000000e0ed007844 */ /* 0x000fe20000000200 */
[----:B------:R-:W-:Y:S06]  /*52550*/  BAR.SYNC.DEFER_BLOCKING 0x0 ;  /* 0x0000000000007b1d */ /* 0x000fec0000010000 */
[----:B------:R-:W2:Y:S04]  /*52560*/  LDL.LU.64 R190, [R1+0xe38] ;  /* 0x000e380001be7983 */ /* 0x000ea80000300a00 */
[----:B0-----:R-:W-:Y:S04]  /*52570*/  STL.64 [R1+0x1670], R220 ;  /* 0x001670dc01007387 */ /* 0x001fe80000100a00 */
[----:B------:R-:W-:Y:S04]  /*52580*/  STL.64 [R1+0x1668], R222 ;  /* 0x001668de01007387 */ /* 0x000fe80000100a00 */
[----:B------:R-:W2:Y:S04]  /*52590*/  LDL.LU R185, [R1+0xe28] ;  /* 0x000e280001b97983 */ /* 0x000ea80000300800 */
[----:B------:R-:W0:Y:S04]  /*525a0*/  LDS.128 R204, [R252] ;  /* 0x00000000fccc7984 */ /* 0x000e280000000c00 */
[----:B------:R-:W2:Y:S01]  /*525b0*/  LDL.LU R181, [R1+0xebc] ;  /* 0x000ebc0001b57983 */ /* 0x000ea20000300800 */
[----:B------:R-:W-:-:S02]  /*525c0*/  PRMT R199, R4, 0x5410, R3 ;  /* 0x0000541004c77816 */ /* 0x000fc40000000003 */
[----:B----4-:R-:W-:Y:S01]  /*525d0*/  PRMT R196, R192, 0x5410, R197 ;  /* 0x00005410c0c47816 */ /* 0x010fe200000000c5 */
[----:B------:R-:W-:Y:S01]  /*525e0*/  BAR.SYNC.DEFER_BLOCKING 0x0 ;  /* 0x0000000000007b1d */ /* 0x000fe20000010000 */
[----:B---3--:R-:W-:-:S05]  /*525f0*/  PRMT R197, R189, 0x5410, R188 ;  /* 0x00005410bdc57816 */ /* 0x008fca00000000bc */
[----:B0-----:R-:W-:Y:S04]  /*52600*/  STL.64 [R1+0x60], R204 ;  /* 0x000060cc01007387 */ /* 0x001fe80000100a00 */
[----:B------:R-:W-:Y:S04]  /*52610*/  STL.64 [R1+0x68], R206 ;  /* 0x000068ce01007387 */ /* 0x000fe80000100a00 */
[----:B------:R-:W3:Y:S04]  /*52620*/  LDL.LU R182, [R1+0xe24] ;  /* 0x000e240001b67983 */ /* 0x000ee80000300800 */
[----:B------:R-:W4:Y:S04]  /*52630*/  LDL.LU R3, [R1+0x1734] ;  /* 0x0017340001037983 */ /* 0x000f280000300800 */
[----:B------:R-:W4:Y:S04]  /*52640*/  LDL.LU R4, [R1+0x1730] ;  /* 0x0017300001047983 */ /* 0x000f280000300800 */
[----:B------:R-:W4:Y:S04]  /*52650*/  LDL.LU.64 R188, [R1+0xe40] ;  /* 0x000e400001bc7983 */ /* 0x000f280000300a00 */
[----:B------:R-:W-:Y:S01]  /*52660*/  STSM.16.M88.4 [R237], R200 ;  /* 0x000000c8ed007844 */ /* 0x000fe20000000200 */
[----:B------:R-:W-:Y:S01]  /*52670*/  BAR.SYNC.DEFER_BLOCKING 0x0 ;  /* 0x0000000000007b1d */ /* 0x000fe20000010000 */
[----:B------:R-:W-:-:S05]  /*52680*/  PRMT R198, R183, 0x5410, R186 ;  /* 0x00005410b7c67816 */ /* 0x000fca00000000ba */
[----:B------:R-:W0:Y:S02]  /*52690*/  LDS.128 R224, [R252] ;  /* 0x00000000fce07984 */ /* 0x000e240000000c00 */
[----:B------:R-:W-:Y:S01]  /*526a0*/  BAR.SYNC.DEFER_BLOCKING 0x0 ;  /* 0x0000000000007b1d */ /* 0x000fe20000010000 */
[----:B------:R-:W-:-:S05]  /*526b0*/  PRMT R251, R8, 0x7770, RZ ;  /* 0x0000777008fb7816 */ /* 0x000fca00000000ff */
[----:B------:R1:W-:Y:S02]  /*526c0*/  STSM.16.M88.4 [R237], R196 ;  /* 0x000000c4ed007844 */ /* 0x0003e40000000200 */
[----:B------:R-:W-:Y:S06]  /*526d0*/  BAR.SYNC.DEFER_BLOCKING 0x0 ;  /* 0x0000000000007b1d */ /* 0x000fec0000010000 */
[----:B0-----:R-:W-:Y:S04]  /*526e0*/  STL.64 [R1+0x1680], R224 ;  /* 0x001680e001007387 */ /* 0x001fe80000100a00 */
[----:B------:R-:W-:Y:S04]  /*526f0*/  STL.64 [R1+0x1678], R226 ;  /* 0x001678e201007387 */ /* 0x000fe80000100a00 */
[----:B------:R-:W4:Y:S01]  /*52700*/  LDL.LU R183, [R1+0xe00] ;  /* 0x000e000001b77983 */ /* 0x000f220000300800 */
[----:B-1----:R-:W-:-:S03]  /*52710*/  PRMT R237, R8, 0x7771, RZ ;  /* 0x0000777108ed7816 */ /* 0x002fc600000000ff */
[----:B------:R-:W-:Y:S01]  /*52720*/  @P0 STG.E.U8 desc[UR58][R194.64], R251 ;  /* 0x000000fbc2000986 */ /* 0x000fe2000c10113a */
[----:B------:R-:W-:-:S05]  /*52730*/  IADD3 R186, P0, R187, R5, RZ ;  /* 0x00000005bbba7210 */ /* 0x000fca0007f1e0ff */
[----:B------:R-:W-:-:S05]  /*52740*/  IMAD.X R187, R193, 0x1, R6, P0 ;  /* 0x00000001c1bb7824 */ /* 0x000fca00000e0606 */
[----:B------:R0:W-:Y:S02]  /*52750*/  @P6 STG.E.U8 desc[UR58][R186.64], R237 ;  /* 0x000000edba006986 */ /* 0x0001e4000c10113a */
[----:B0-----:R-:W-:-:S05]  /*52760*/  IADD3 R186, P0, R184, R5, RZ ;  /* 0x00000005b8ba7210 */ /* 0x001fca0007f1e0ff */
[----:B--2---:R-:W-:Y:S02]  /*52770*/  IMAD.X R187, R180, 0x1, R6, P0 ;  /* 0x00000001b4bb7824 */ /* 0x004fe400000e0606 */
[----:B------:R-:W2:Y:S01]  /*52780*/  LDL.LU R180, [R1+0xe04] ;  /* 0x000e040001b47983 */ /* 0x000ea20000300800 */
[----:B------:R-:W-:-:S05]  /*52790*/  IADD3 R184, P0, R185, R5, RZ ;  /* 0x00000005b9b87210 */ /* 0x000fca0007f1e0ff */
[----:B------:R-:W-:Y:S02]  /*527a0*/  IMAD.X R185, R181, 0x1, R6, P0 ;  /* 0x00000001b5b97824 */ /* 0x000fe400000e0606 */
[----:B------:R-:W2:Y:S01]  /*527b0*/  LDL.LU R181, [R1+0xe08] ;  /* 0x000e080001b57983 */ /* 0x000ea20000300800 */
[C---:B------:R-:W-:Y:S02]  /*527c0*/  PRMT R237, R8.reuse, 0x7772, RZ ;  /* 0x0000777208ed7816 */ /* 0x040fe400000000ff */
[----:B------:R-:W-:-:S03]  /*527d0*/  PRMT R8, R8, 0x7773, RZ ;  /* 0x0000777308087816 */ /* 0x000fc600000000ff */
[----:B------:R0:W-:Y:S04]  /*527e0*/  @P5 STG.E.U8 desc[UR58][R190.64], R237 ;  /* 0x000000edbe005986 */ /* 0x0001e8000c10113a */
[----:B------:R3:W-:Y:S01]  /*527f0*/  @P4 STG.E.U8 desc[UR58][R186.64], R8 ;  /* 0x00000008ba004986 */ /* 0x0007e2000c10113a */
[----:B0-----:R-:W-:Y:S02]  /*52800*/  PRMT R237, R9, 0x7770, RZ ;  /* 0x0000777009ed7816 */ /* 0x001fe400000000ff */
[----:B---3--:R-:W-:Y:S02]  /*52810*/  SHF.R.S32.HI R8, RZ, 0x1f, R182 ;  /* 0x0000001fff087819 */ /* 0x008fe400000114b6 */
[----:B------:R-:W-:-:S05]  /*52820*/  IADD3 R186, P0, R182, R0, RZ ;  /* 0x00000000b6ba7210 */ /* 0x000fca0007f1e0ff */
[----:B------:R-:W-:Y:S01]  /*52830*/  IMAD.X R187, R8, 0x1, R7, P0 ;  /* 0x0000000108bb7824 */ /* 0x000fe200000e0607 */
[----:B----4-:R0:W-:Y:S02]  /*52840*/  @P3 STG.E.U8 desc[UR58][R188.64], R237 ;  /* 0x000000edbc003986 */ /* 0x0101e4000c10113a */
[----:B0-----:R-:W-:Y:S02]  /*52850*/  IADD3 R188, P0, R182, R5, RZ ;  /* 0x00000005b6bc7210 */ /* 0x001fe40007f1e0ff */
[----:B------:R-:W3:Y:S03]  /*52860*/  LDL.LU R182, [R1+0xe0c] ;  /* 0x000e0c0001b67983 */ /* 0x000ee60000300800 */
[----:B------:R-:W-:Y:S01]  /*52870*/  IMAD.X R189, R8, 0x1, R6, P0 ;  /* 0x0000000108bd7824 */ /* 0x000fe200000e0606 */
[C---:B------:R-:W-:Y:S02]  /*52880*/  PRMT R8, R9.reuse, 0x7771, RZ ;  /* 0x0000777109087816 */ /* 0x040fe400000000ff */
[----:B------:R-:W-:-:S03]  /*52890*/  PRMT R237, R9, 0x7772, RZ ;  /* 0x0000777209ed7816 */ /* 0x000fc600000000ff */
[----:B------:R0:W-:Y:S04]  /*528a0*/  @P2 STG.E.U8 desc[UR58][R184.64], R8 ;  /* 0x00000008b8002986 */ /* 0x0001e8000c10113a */
[----:B------:R1:W-:Y:S01]  /*528b0*/  @P1 STG.E.U8 desc[UR58][R186.64], R237 ;  /* 0x000000edba001986 */ /* 0x0003e2000c10113a */
[C---:B------:R-:W-:Y:S02]  /*528c0*/  LOP3.LUT P4, RZ, R249.reuse, 0x1, RZ, 0xc0, !PT ;  /* 0x00000001f9ff7812 */ /* 0x040fe4000788c0ff */
[----:B------:R-:W-:Y:S02]  /*528d0*/  LOP3.LUT P5, RZ, R249, 0x2, RZ, 0xc0, !PT ;  /* 0x00000002f9ff7812 */ /* 0x000fe400078ac0ff */
[----:B------:R-:W-:Y:S02]  /*528e0*/  PRMT R9, R9, 0x7773, RZ ;  /* 0x0000777309097816 */ /* 0x000fe400000000ff */
[----:B------:R-:W-:-:S02]  /*528f0*/  PRMT R251, R10, 0x7770, RZ ;  /* 0x000077700afb7816 */ /* 0x000fc400000000ff */
[----:B------:R-:W-:-:S05]  /*52900*/  LOP3.LUT P6, RZ, R249, 0x4, RZ, 0xc0, !PT ;  /* 0x00000004f9ff7812 */ /* 0x000fca00078cc0ff */
[----:B------:R-:W-:Y:S01]  /*52910*/  @P4 STG.E.U8 desc[UR58][R188.64], R9 ;  /* 0x00000009bc004986 */ /* 0x000fe2000c10113a */
[----:B------:R-:W-:Y:S02]  /*52920*/  LOP3.LUT P1, RZ, R249, 0x8, RZ, 0xc0, !PT ;  /* 0x00000008f9ff7812 */ /* 0x000fe4000782c0ff */
[----:B0-----:R-:W-:Y:S02]  /*52930*/  SHF.R.S32.HI R8, RZ, 0x1f, R183 ;  /* 0x0000001fff087819 */ /* 0x001fe400000114b7 */
[----:B------:R-:W-:-:S05]  /*52940*/  IADD3 R184, P0, R183, R0, RZ ;  /* 0x00000000b7b87210 */ /* 0x000fca0007f1e0ff */
[C---:B------:R-:W-:Y:S01]  /*52950*/  IMAD.X R185, R8.reuse, 0x1, R7, P0 ;  /* 0x0000000108b97824 */ /* 0x040fe200000e0607 */
[----:B-1----:R-:W-:Y:S02]  /*52960*/  IADD3 R186, P0, R183, R5, RZ ;  /* 0x00000005b7ba7210 */ /* 0x002fe40007f1e0ff */
[----:B------:R-:W4:Y:S03]  /*52970*/  LDL.LU R183, [R1+0xe10] ;  /* 0x000e100001b77983 */ /* 0x000f260000300800 */
[----:B------:R-:W-:Y:S01]  /*52980*/  IMAD.X R187, R8, 0x1, R6, P0 ;  /* 0x0000000108bb7824 */ /* 0x000fe200000e0606 */
[----:B------:R0:W-:Y:S02]  /*52990*/  @P5 STG.E.U8 desc[UR58][R184.64], R251 ;  /* 0x000000fbb8005986 */ /* 0x0001e4000c10113a */
[----:B0-----:R-:W-:Y:S02]  /*529a0*/  PRMT R251, R10, 0x7772, RZ ;  /* 0x000077720afb7816 */ /* 0x001fe400000000ff */
[----:B------:R-:W-:-:S02]  /*529b0*/  LOP3.LUT P2, RZ, R249, 0x10, RZ, 0xc0, !PT ;  /* 0x00000010f9ff7812 */ /* 0x000fc4000784c0ff */
[----:B--2---:R-:W-:Y:S02]  /*529c0*/  SHF.R.S32.HI R237, RZ, 0x1f, R180 ;  /* 0x0000001fffed7819 */ /* 0x004fe400000114b4 */
[----:B------:R-:W-:-:S05]  /*529d0*/  IADD3 R8, P0, R180, R0, RZ ;  /* 0x00000000b4087210 */ /* 0x000fca0007f1e0ff */
[C---:B------:R-:W-:Y:S01]  /*529e0*/  IMAD.X R9, R237.reuse, 0x1, R7, P0 ;  /* 0x00000001ed097824 */ /* 0x040fe200000e0607 */
[----:B------:R-:W-:Y:S02]  /*529f0*/  IADD3 R184, P0, R180, R5, RZ ;  /* 0x00000005b4b87210 */ /* 0x000fe40007f1e0ff */
[----:B------:R-:W2:Y:S03]  /*52a00*/  LDL.LU R180, [R1+0xe14] ;  /* 0x000e140001b47983 */ /* 0x000ea60000300800 */
[----:B------:R-:W-:Y:S01]  /*52a10*/  IMAD.X R185, R237, 0x1, R6, P0 ;  /* 0x00000001edb97824 */ /* 0x000fe200000e0606 */
[----:B------:R-:W-:-:S05]  /*52a20*/  PRMT R237, R10, 0x7771, RZ ;  /* 0x000077710aed7816 */ /* 0x000fca00000000ff */
[----:B------:R0:W-:Y:S04]  /*52a30*/  @P6 STG.E.U8 desc[UR58][R186.64], R237 ;  /* 0x000000edba006986 */ /* 0x0001e8000c10113a */
[----:B------:R1:W-:Y:S01]  /*52a40*/  @P1 STG.E.U8 desc[UR58][R8.64], R251 ;  /* 0x000000fb08001986 */ /* 0x0003e2000c10113a */
[----:B0-----:R-:W-:Y:S02]  /*52a50*/  SHF.R.S32.HI R237, RZ, 0x1f, R181 ;  /* 0x0000001fffed7819 */ /* 0x001fe400000114b5 */
[----:B------:R-:W-:-:S05]  /*52a60*/  IADD3 R186, P0, R181, R0, RZ ;  /* 0x00000000b5ba7210 */ /* 0x000fca0007f1e0ff */
[----:B------:R-:W-:Y:S01]  /*52a70*/  IMAD.X R187, R237, 0x1, R7, P0 ;  /* 0x00000001edbb7824 */ /* 0x000fe200000e0607 */
[----:B-1----:R-:W-:Y:S02]  /*52a80*/  IADD3 R8, P0, R181, R5, RZ ;  /* 0x00000005b5087210 */ /* 0x002fe40007f1e0ff */
[----:B------:R-:W2:Y:S01]  /*52a90*/  LDL.LU R181, [R1+0xe18] ;  /* 0x000e180001b57983 */ /* 0x000ea20000300800 */
[----:B------:R-:W-:Y:S02]  /*52aa0*/  PRMT R10, R10, 0x7773, RZ ;  /* 0x000077730a0a7816 */ /* 0x000fe400000000ff */
[----:B------:R-:W-:-:S03]  /*52ab0*/  IMAD.X R9, R237, 0x1, R6, P0 ;  /* 0x00000001ed097824 */ /* 0x000fc600000e0606 */
[----:B------:R3:W-:Y:S02]  /*52ac0*/  @P2 STG.E.U8 desc[UR58][R184.64], R10 ;  /* 0x0000000ab8002986 */ /* 0x0007e4000c10113a */
[----:B---3--:R-:W-:Y:S02]  /*52ad0*/  SHF.R.S32.HI R10, RZ, 0x1f, R182 ;  /* 0x0000001fff0a7819 */ /* 0x008fe400000114b6 */
[----:B------:R-:W-:-:S05]  /*52ae0*/  IADD3 R184, P0, R182, R0, RZ ;  /* 0x00000000b6b87210 */ /* 0x000fca0007f1e0ff */
[----:B------:R-:W-:Y:S01]  /*52af0*/  IMAD.X R185, R10, 0x1, R7, P0 ;  /* 0x000000010ab97824 */ /* 0x000fe200000e0607 */
[----:B------:R-:W-:Y:S02]  /*52b00*/  IADD3 R188, P0, R182, R5, RZ ;  /* 0x00000005b6bc7210 */ /* 0x000fe40007f1e0ff */
[----:B------:R-:W3:Y:S01]  /*52b10*/  LDL.LU R182, [R1+0xe1c] ;  /* 0x000e1c0001b67983 */ /* 0x000ee20000300800 */
[C---:B------:R-:W-:Y:S02]  /*52b20*/  LOP3.LUT P3, RZ, R249.reuse, 0x20, RZ, 0xc0, !PT ;  /* 0x00000020f9ff7812 */ /* 0x040fe4000786c0ff */
[C---:B------:R-:W-:Y:S01]  /*52b30*/  LOP3.LUT P4, RZ, R249.reuse, 0x40, RZ, 0xc0, !PT ;  /* 0x00000040f9ff7812 */ /* 0x040fe2000788c0ff */
[----:B------:R-:W-:Y:S01]  /*52b40*/  IMAD.X R189, R10, 0x1, R6, P0 ;  /* 0x000000010abd7824 */ /* 0x000fe200000e0606 */
[----:B------:R-:W-:Y:S02]  /*52b50*/  LOP3.LUT P5, RZ, R249, 0x80, RZ, 0xc0, !PT ;  /* 0x00000080f9ff7812 */ /* 0x000fe400078ac0ff */
[----:B------:R-:W-:-:S02]  /*52b60*/  PRMT R237, R11, 0x7770, RZ ;  /* 0x000077700bed7816 */ /* 0x000fc400000000ff */
[----:B------:R-:W-:-:S05]  /*52b70*/  PRMT R10, R11, 0x7771, RZ ;  /* 0x000077710b0a7816 */ /* 0x000fca00000000ff */
[----:B------:R-:W-:Y:S04]  /*52b80*/  @P3 STG.E.U8 desc[UR58][R186.64], R237 ;  /* 0x000000edba003986 */ /* 0x000fe8000c10113a */
[----:B------:R0:W-:Y:S01]  /*52b90*/  @P4 STG.E.U8 desc[UR58][R8.64], R10 ;  /* 0x0000000a08004986 */ /* 0x0001e2000c10113a */
[----:B------:R-:W-:Y:S02]  /*52ba0*/  LOP3.LUT P6, RZ, R249, 0x100, RZ, 0xc0, !PT ;  /* 0x00000100f9ff7812 */ /* 0x000fe400078cc0ff */
[----:B0-----:R-:W-:-:S05]  /*52bb0*/  PRMT R9, R11, 0x7772, RZ ;  /* 0x000077720b097816 */ /* 0x001fca00000000ff */
[----:B------:R0:W-:Y:S01]  /*52bc0*/  @P5 STG.E.U8 desc[UR58][R184.64], R9 ;  /* 0x00000009b8005986 */ /* 0x0001e2000c10113a */
[----:B------:R-:W-:Y:S02]  /*52bd0*/  LOP3.LUT P1, RZ, R249, 0x200, RZ, 0xc0, !PT ;  /* 0x00000200f9ff7812 */ /* 0x000fe4000782c0ff */
[----:B------:R-:W-:-:S05]  /*52be0*/  PRMT R11, R11, 0x7773, RZ ;  /* 0x000077730b0b7816 */ /* 0x000fca00000000ff */
[----:B------:R1:W-:Y:S01]  /*52bf0*/  @P6 STG.E.U8 desc[UR58][R188.64], R11 ;  /* 0x0000000bbc006986 */ /* 0x0003e2000c10113a */
[----:B----4-:R-:W-:Y:S02]  /*52c00*/  SHF.R.S32.HI R8, RZ, 0x1f, R183 ;  /* 0x0000001fff087819 */ /* 0x010fe400000114b7 */
[----:B------:R-:W-:-:S05]  /*52c10*/  IADD3 R186, P0, R183, R0, RZ ;  /* 0x00000000b7ba7210 */ /* 0x000fca0007f1e0ff */
[----:B------:R-:W-:Y:S01]  /*52c20*/  IMAD.X R187, R8, 0x1, R7, P0 ;  /* 0x0000000108bb7824 */ /* 0x000fe200000e0607 */
[----:B0-----:R-:W-:Y:S02]  /*52c30*/  IADD3 R184, P0, R183, R5, RZ ;  /* 0x00000005b7b87210 */ /* 0x001fe40007f1e0ff */
[----:B------:R-:W4:Y:S01]  /*52c40*/  LDL.LU R183, [R1+0xe20] ;  /* 0x000e200001b77983 */ /* 0x000f220000300800 */
[----:B-1----:R-:W-:Y:S02]  /*52c50*/  PRMT R11, R12, 0x7770, RZ ;  /* 0x000077700c0b7816 */ /* 0x002fe400000000ff */
[----:B------:R-:W-:-:S03]  /*52c60*/  IMAD.X R185, R8, 0x1, R6, P0 ;  /* 0x0000000108b97824 */ /* 0x000fc600000e0606 */
[----:B------:R0:W-:Y:S01]  /*52c70*/  @P1 STG.E.U8 desc[UR58][R186.64], R11 ;  /* 0x0000000bba001986 */ /* 0x0001e2000c10113a */
[C---:B------:R-:W-:Y:S02]  /*52c80*/  LOP3.LUT P2, RZ, R249.reuse, 0x400, RZ, 0xc0, !PT ;  /* 0x00000400f9ff7812 */ /* 0x040fe4000784c0ff */
[C---:B------:R-:W-:Y:S02]  /*52c90*/  LOP3.LUT P3, RZ, R249.reuse, 0x800, RZ, 0xc0, !PT ;  /* 0x00000800f9ff7812 */ /* 0x040fe4000786c0ff */
[----:B------:R-:W-:Y:S02]  /*52ca0*/  LOP3.LUT P4, RZ, R249, 0x1000, RZ, 0xc0, !PT ;  /* 0x00001000f9ff7812 */ /* 0x000fe4000788c0ff */
[----:B--2---:R-:W-:Y:S02]  /*52cb0*/  SHF.R.S32.HI R10, RZ, 0x1f, R180 ;  /* 0x0000001fff0a7819 */ /* 0x004fe400000114b4 */
[----:B------:R-:W-:-:S05]  /*52cc0*/  IADD3 R8, P0, R180, R0, RZ ;  /* 0x00000000b4087210 */ /* 0x000fca0007f1e0ff */
[----:B------:R-:W-:Y:S01]  /*52cd0*/  IMAD.X R9, R10, 0x1, R7, P0 ;  /* 0x000000010a097824 */ /* 0x000fe200000e0607 */
[----:B0-----:R-:W-:Y:S02]  /*52ce0*/  IADD3 R186, P0, R180, R5, RZ ;  /* 0x00000005b4ba7210 */ /* 0x001fe40007f1e0ff */
[----:B------:R-:W2:Y:S03]  /*52cf0*/  LDL.LU R180, [R1+0x600] ;  /* 0x0006000001b47983 */ /* 0x000ea60000300800 */
[----:B------:R-:W-:Y:S01]  /*52d00*/  IMAD.X R187, R10, 0x1, R6, P0 ;  /* 0x000000010abb7824 */ /* 0x000fe200000e0606 */
[----:B------:R-:W-:-:S05]  /*52d10*/  PRMT R10, R12, 0x7771, RZ ;  /* 0x000077710c0a7816 */ /* 0x000fca00000000ff */
[----:B------:R0:W-:Y:S02]  /*52d20*/  @P2 STG.E.U8 desc[UR58][R184.64], R10 ;  /* 0x0000000ab8002986 */ /* 0x0001e4000c10113a */
[----:B0-----:R-:W-:Y:S02]  /*52d30*/  PRMT R10, R12, 0x7772, RZ ;  /* 0x000077720c0a7816 */ /* 0x001fe400000000ff */
[----:B------:R-:W-:Y:S02]  /*52d40*/  SHF.R.S32.HI R11, RZ, 0x1f, R181 ;  /* 0x0000001fff0b7819 */ /* 0x000fe400000114b5 */
[----:B------:R-:W-:Y:S01]  /*52d50*/  IADD3 R184, P0, R181, R0, RZ ;  /* 0x00000000b5b87210 */ /* 0x000fe20007f1e0ff */
[----:B------:R0:W-:Y:S04]  /*52d60*/  @P3 STG.E.U8 desc[UR58][R8.64], R10 ;  /* 0x0000000a08003986 */ /* 0x0001e8000c10113a */
[----:B------:R-:W-:Y:S01]  /*52d70*/  IMAD.X R185, R11, 0x1, R7, P0 ;  /* 0x000000010bb97824 */ /* 0x000fe200000e0607 */
[----:B0-----:R-:W-:-:S02]  /*52d80*/  IADD3 R10, P0, R181, R5, RZ ;  /* 0x00000005b50a7210 */ /* 0x001fc40007f1e0ff */
        /* <DEDUP_REMOVED lines=21> */
[----:B------:R-:W-:Y:S02]  /*52ee0*/  PRMT R13, R13, 0x7773, RZ ;  /* 0x000077730d0d7816 */ /* 0x000fe400000000ff */
[----:B------:R-:W-:-:S03]  /*52ef0*/  PRMT R12, R14, 0x7770, RZ ;  /* 0x000077700e0c7816 */ /* 0x000fc600000000ff */
[----:B------:R2:W-:Y:S01]  /*52f00*/  @P2 STG.E.U8 desc[UR58][R186.64], R13 ;  /* 0x0000000dba002986 */ /* 0x0005e2000c10113a */
[----:B----4-:R-:W-:Y:S02]  /*52f10*/  SHF.R.S32.HI R11, RZ, 0x1f, R183 ;  /* 0x0000001fff0b7819 */ /* 0x010fe400000114b7 */
[----:B------:R-:W-:-:S05]  /*52f20*/  IADD3 R184, P0, R183, R0, RZ ;  /* 0x00000000b7b87210 */ /* 0x000fca0007f1e0ff */
[----:B------:R-:W-:Y:S01]  /*52f30*/  IMAD.X R185, R11, 0x1, R7, P0 ;  /* 0x000000010bb97824 */ /* 0x000fe200000e0607 */
[----:B0-----:R-:W-:Y:S02]  /*52f40*/  IADD3 R10, P0, R183, R5, RZ ;  /* 0x00000005b70a7210 */ /* 0x001fe40007f1e0ff */
[----:B------:R-:W4:Y:S03]  /*52f50*/  LDL.LU R183, [R1+0x60c] ;  /* 0x00060c0001b77983 */ /* 0x000f260000300800 */
[----:B------:R-:W-:Y:S01]  /*52f60*/  IMAD.X R11, R11, 0x1, R6, P0 ;  /* 0x000000010b0b7824 */ /* 0x000fe200000e0606 */
[----:B------:R0:W-:Y:S01]  /*52f70*/  @P3 STG.E.U8 desc[UR58][R184.64], R12 ;  /* 0x0000000cb8003986 */ /* 0x0001e2000c10113a */
[C---:B------:R-:W-:Y:S02]  /*52f80*/  LOP3.LUT P4, RZ, R249.reuse, 0x40000, RZ, 0xc0, !PT ;  /* 0x00040000f9ff7812 */ /* 0x040fe4000788c0ff */
[----:B------:R-:W-:-:S02]  /*52f90*/  LOP3.LUT P5, RZ, R249, 0x80000, RZ, 0xc0, !PT ;  /* 0x00080000f9ff7812 */ /* 0x000fc400078ac0ff */
[C---:B------:R-:W-:Y:S02]  /*52fa0*/  PRMT R237, R14.reuse, 0x7771, RZ ;  /* 0x000077710eed7816 */ /* 0x040fe400000000ff */
[----:B------:R-:W-:-:S07]  /*52fb0*/  PRMT R251, R14, 0x7772, RZ ;  /* 0x000077720efb7816 */ /* 0x000fce00000000ff */
[----:B------:R1:W-:Y:S01]  /*52fc0*/  @P4 STG.E.U8 desc[UR58][R10.64], R237 ;  /* 0x000000ed0a004986 */ /* 0x0003e2000c10113a */
[C---:B------:R-:W-:Y:S02]  /*52fd0*/  LOP3.LUT P6, RZ, R249.reuse, 0x100000, RZ, 0xc0, !PT ;  /* 0x00100000f9ff7812 */ /* 0x040fe400078cc0ff */
[----:B------:R-:W-:Y:S02]  /*52fe0*/  LOP3.LUT P1, RZ, R249, 0x200000, RZ, 0xc0, !PT ;  /* 0x00200000f9ff7812 */ /* 0x000fe4000782c0ff */
[----:B------:R-:W-:Y:S02]  /*52ff0*/  PRMT R14, R14, 0x7773, RZ ;  /* 0x000077730e0e7816 */ /* 0x000fe400000000ff */
[----:B--2---:R-:W-:Y:S02]  /*53000*/  SHF.R.S32.HI R13, RZ, 0x1f, R180 ;  /* 0x0000001fff0d7819 */ /* 0x004fe400000114b4 */
[----:B------:R-:W-:-:S05]  /*53010*/  IADD3 R8, P0, R180, R0, RZ ;  /* 0x00000000b4087210 */ /* 0x000fca0007f1e0ff */
[C---:B------:R-:W-:Y:S01]  /*53020*/  IMAD.X R9, R13.reuse, 0x1, R7, P0 ;  /* 0x000000010d097824 */ /* 0x040fe200000e0607 */
[----:B0-----:R-:W-:Y:S02]  /*53030*/  IADD3 R12, P0, R180, R5, RZ ;  /* 0x00000005b40c7210 */ /* 0x001fe40007f1e0ff */
[----:B------:R-:W2:Y:S03]  /*53040*/  LDL.LU R180, [R1+0x610] ;  /* 0x0006100001b47983 */ /* 0x000ea60000300800 */
[----:B------:R-:W-:Y:S01]  /*53050*/  IMAD.X R13, R13, 0x1, R6, P0 ;  /* 0x000000010d0d7824 */ /* 0x000fe200000e0606 */
[----:B------:R0:W-:Y:S01]  /*53060*/  @P5 STG.E.U8 desc[UR58][R8.64], R251 ;  /* 0x000000fb08005986 */ /* 0x0001e2000c10113a */
[----:B-1----:R-:W-:Y:S02]  /*53070*/  SHF.R.S32.HI R237, RZ, 0x1f, R181 ;  /* 0x0000001fffed7819 */ /* 0x002fe400000114b5 */
[----:B------:R-:W-:-:S05]  /*53080*/  IADD3 R10, P0, R181, R0, RZ ;  /* 0x00000000b50a7210 */ /* 0x000fca0007f1e0ff */
[----:B------:R-:W-:Y:S01]  /*53090*/  IMAD.X R11, R237, 0x1, R7, P0 ;  /* 0x00000001ed0b7824 */ /* 0x000fe200000e0607 */
[----:B0-----:R-:W-:Y:S02]  /*530a0*/  IADD3 R8, P0, R181, R5, RZ ;  /* 0x00000005b5087210 */ /* 0x001fe40007f1e0ff */
[----:B------:R-:W2:Y:S03]  /*530b0*/  LDL.LU R181, [R1+0x614] ;  /* 0x0006140001b57983 */ /* 0x000ea60000300800 */
[----:B------:R-:W-:Y:S01]  /*530c0*/  IMAD.X R9, R237, 0x1, R6, P0 ;  /* 0x00000001ed097824 */ /* 0x000fe200000e0606 */
[----:B------:R3:W-:Y:S01]  /*530d0*/  @P6 STG.E.U8 desc[UR58][R12.64], R14 ;  /* 0x0000000e0c006986 */ /* 0x0007e2000c10113a */
[----:B------:R-:W-:-:S05]  /*530e0*/  PRMT R237, R15, 0x7770, RZ ;  /* 0x000077700fed7816 */ /* 0x000fca00000000ff */
[----:B------:R0:W-:Y:S01]  /*530f0*/  @P1 STG.E.U8 desc[UR58][R10.64], R237 ;  /* 0x000000ed0a001986 */ /* 0x0001e2000c10113a */
[----:B---3--:R-:W-:Y:S02]  /*53100*/  SHF.R.S32.HI R14, RZ, 0x1f, R182 ;  /* 0x0000001fff0e7819 */ /* 0x008fe400000114b6 */
[----:B------:R-:W-:-:S05]  /*53110*/  IADD3 R12, P0, R182, R0, RZ ;  /* 0x00000000b60c7210 */ /* 0x000fca0007f1e0ff */
[----:B------:R-:W-:Y:S01]  /*53120*/  IMAD.X R13, R14, 0x1, R7, P0 ;  /* 0x000000010e0d7824 */ /* 0x000fe200000e0607 */
[----:B0-----:R-:W-:Y:S02]  /*53130*/  IADD3 R10, P0, R182, R5, RZ ;  /* 0x00000005b60a7210 */ /* 0x001fe40007f1e0ff */
[----:B------:R-:W3:Y:S01]  /*53140*/  LDL.LU R182, [R1+0x618] ;  /* 0x0006180001b67983 */ /* 0x000ee20000300800 */
[C---:B------:R-:W-:Y:S02]  /*53150*/  LOP3.LUT P2, RZ, R249.reuse, 0x400000, RZ, 0xc0, !PT ;  /* 0x00400000f9ff7812 */ /* 0x040fe4000784c0ff */
[----:B------:R-:W-:Y:S01]  /*53160*/  LOP3.LUT P3, RZ, R249, 0x800000, RZ, 0xc0, !PT ;  /* 0x00800000f9ff7812 */ /* 0x000fe2000786c0ff */
[----:B------:R-:W-:Y:S01]  /*53170*/  IMAD.X R11, R14, 0x1, R6, P0 ;  /* 0x000000010e0b7824 */ /* 0x000fe200000e0606 */
[C---:B------:R-:W-:Y:S02]  /*53180*/  PRMT R14, R15.reuse, 0x7771, RZ ;  /* 0x000077710f0e7816 */ /* 0x040fe400000000ff */
[----:B------:R-:W-:-:S07]  /*53190*/  PRMT R237, R15, 0x7772, RZ ;  /* 0x000077720fed7816 */ /* 0x000fce00000000ff */
[----:B------:R-:W-:Y:S01]  /*531a0*/  @P2 STG.E.U8 desc[UR58][R8.64], R14 ;  /* 0x0000000e08002986 */ /* 0x000fe2000c10113a */
[----:B------:R-:W-:-:S03]  /*531b0*/  LOP3.LUT P4, RZ, R249, 0x1000000, RZ, 0xc0, !PT ;  /* 0x01000000f9ff7812 */ /* 0x000fc6000788c0ff */
[----:B------:R-:W-:Y:S01]  /*531c0*/  @P3 STG.E.U8 desc[UR58][R12.64], R237 ;  /* 0x000000ed0c003986 */ /* 0x000fe2000c10113a */
[----:B------:R-:W-:Y:S02]  /*531d0*/  LOP3.LUT P5, RZ, R249, 0x2000000, RZ, 0xc0, !PT ;  /* 0x02000000f9ff7812 */ /* 0x000fe400078ac0ff */
[----:B------:R-:W-:-:S07]  /*531e0*/  PRMT R15, R15, 0x7773, RZ ;  /* 0x000077730f0f7816 */ /* 0x000fce00000000ff */
[----:B------:R0:W-:Y:S01]  /*531f0*/  @P4 STG.E.U8 desc[UR58][R10.64], R15 ;  /* 0x0000000f0a004986 */ /* 0x0001e2000c10113a */
[----:B------:R-:W-:Y:S02]  /*53200*/  LOP3.LUT P6, RZ, R249, 0x4000000, RZ, 0xc0, !PT ;  /* 0x04000000f9ff7812 */ /* 0x000fe400078cc0ff */
[----:B0-----:R-:W-:Y:S02]  /*53210*/  PRMT R15, R16, 0x7770, RZ ;  /* 0x00007770100f7816 */ /* 0x001fe400000000ff */
[----:B----4-:R-:W-:Y:S02]  /*53220*/  SHF.R.S32.HI R14, RZ, 0x1f, R183 ;  /* 0x0000001fff0e7819 */ /* 0x010fe400000114b7 */
[----:B------:R-:W-:-:S05]  /*53230*/  IADD3 R8, P0, R183, R0, RZ ;  /* 0x00000000b7087210 */ /* 0x000fca0007f1e0ff */
[C---:B------:R-:W-:Y:S01]  /*53240*/  IMAD.X R9, R14.reuse, 0x1, R7, P0 ;  /* 0x000000010e097824 */ /* 0x040fe200000e0607 */
[----:B------:R-:W-:Y:S02]  /*53250*/  IADD3 R12, P0, R183, R5, RZ ;  /* 0x00000005b70c7210 */ /* 0x000fe40007f1e0ff */
[----:B------:R-:W4:Y:S03]  /*53260*/  LDL.LU R183, [R1+0x61c] ;  /* 0x00061c0001b77983 */ /* 0x000f260000300800 */
[----:B------:R-:W-:Y:S01]  /*53270*/  IMAD.X R13, R14, 0x1, R6, P0 ;  /* 0x000000010e0d7824 */ /* 0x000fe200000e0606 */
[----:B------:R0:W-:Y:S01]  /*53280*/  @P5 STG.E.U8 desc[UR58][R8.64], R15 ;  /* 0x0000000f08005986 */ /* 0x0001e2000c10113a */
[C---:B------:R-:W-:Y:S02]  /*53290*/  LOP3.LUT P1, RZ, R249.reuse, 0x8000000, RZ, 0xc0, !PT ;  /* 0x08000000f9ff7812 */ /* 0x040fe4000782c0ff */
[----:B------:R-:W-:-:S02]  /*532a0*/  LOP3.LUT P2, RZ, R249, 0x10000000, RZ, 0xc0, !PT ;  /* 0x10000000f9ff7812 */ /* 0x000fc4000784c0ff */
        /* <DEDUP_REMOVED lines=9> */
[----:B0-----:R-:W-:-:S05]  /*53340*/  PRMT R14, R16, 0x7772, RZ ;  /* 0x00007772100e7816 */ /* 0x001fca00000000ff */
[----:B------:R0:W-:Y:S01]  /*53350*/  @P1 STG.E.U8 desc[UR58][R10.64], R14 ;  /* 0x0000000e0a001986 */ /* 0x0001e2000c10113a */
[----:B------:R-:W-:Y:S02]  /*53360*/  SHF.R.S32.HI R15, RZ, 0x1f, R181 ;  /* 0x0000001fff0f7819 */ /* 0x000fe400000114b5 */
[----:B------:R-:W-:-:S05]  /*53370*/  IADD3 R12, P0, R181, R0, RZ ;  /* 0x00000000b50c7210 */ /* 0x000fca0007f1e0ff */
[----:B------:R-:W-:Y:S01]  /*53380*/  IMAD.X R13, R15, 0x1, R7, P0 ;  /* 0x000000010f0d7824 */ /* 0x000fe200000e0607 */
[----:B0-----:R-:W-:Y:S02]  /*53390*/  IADD3 R14, P0, R181, R5, RZ ;  /* 0x00000005b50e7210 */ /* 0x001fe40007f1e0ff */
[----:B------:R-:W2:Y:S01]  /*533a0*/  LDL.LU R181, [R1+0x624] ;  /* 0x0006240001b57983 */ /* 0x000ea20000300800 */
[----:B------:R-:W-:Y:S02]  /*533b0*/  PRMT R16, R16, 0x7773, RZ ;  /* 0x0000777310107816 */ /* 0x000fe400000000ff */
[----:B------:R-:W-:-:S03]  /*533c0*/  IMAD.X R15, R15, 0x1, R6, P0 ;  /* 0x000000010f0f7824 */ /* 0x000fc600000e0606 */
[----:B------:R0:W-:Y:S02]  /*533d0*/  @P2 STG.E.U8 desc[UR58][R8.64], R16 ;  /* 0x0000001008002986 */ /* 0x0001e4000c10113a */
[----:B0-----:R-:W-:-:S05]  /*533e0*/  PRMT R8, R17, 0x7770, RZ ;  /* 0x0000777011087816 */ /* 0x001fca00000000ff */
[----:B------:R0:W-:Y:S01]  /*533f0*/  @P3 STG.E.U8 desc[UR58][R12.64], R8 ;  /* 0x000000080c003986 */ /* 0x0001e2000c10113a */
[----:B---3--:R-:W-:Y:S02]  /*53400*/  SHF.R.S32.HI R9, RZ, 0x1f, R182 ;  /* 0x0000001fff097819 */ /* 0x008fe400000114b6 */
[----:B------:R-:W-:-:S05]  /*53410*/  IADD3 R10, P0, R182, R0, RZ ;  /* 0x00000000b60a7210 */ /* 0x000fca0007f1e0ff */
[----:B------:R-:W-:Y:S01]  /*53420*/  IMAD.X R11, R9, 0x1, R7, P0 ;  /* 0x00000001090b7824 */ /* 0x000fe200000e0607 */
[----:B0-----:R-:W-:Y:S02]  /*53430*/  IADD3 R8, P0, R182, R5, RZ ;  /* 0x00000005b6087210 */ /* 0x001fe40007f1e0ff */
[----:B------:R-:W3:Y:S01]  /*53440*/  LDL.LU R182, [R1+0x628] ;  /* 0x0006280001b67983 */ /* 0x000ee20000300800 */
[C---:B------:R-:W-:Y:S02]  /*53450*/  LOP3.LUT P4, RZ, R249.reuse, 0x40000000, RZ, 0xc0, !PT ;  /* 0x40000000f9ff7812 */ /* 0x040fe4000788c0ff */
[----:B------:R-:W-:Y:S02]  /*53460*/  LOP3.LUT P5, RZ, R249, 0x80000000, RZ, 0xc0, !PT ;  /* 0x80000000f9ff7812 */ /* 0x000fe400078ac0ff */
[----:B------:R-:W-:Y:S01]  /*53470*/  PRMT R12, R17, 0x7771, RZ ;  /* 0x00007771110c7816 */ /* 0x000fe200000000ff */
[----:B------:R-:W-:-:S08]  /*53480*/  IMAD.X R9, R9, 0x1, R6, P0 ;  /* 0x0000000109097824 */ /* 0x000fd000000e0606 */
[----:B------:R0:W-:Y:S01]  /*53490*/  @P4 STG.E.U8 desc[UR58][R14.64], R12 ;  /* 0x0000000c0e004986 */ /* 0x0001e2000c10113a */
[----:B------:R-:W-:Y:S02]  /*534a0*/  LOP3.LUT P6, RZ, R248, 0x1, RZ, 0xc0, !PT ;  /* 0x00000001f8ff7812 */ /* 0x000fe400078cc0ff */
[----:B0-----:R-:W-:-:S05]  /*534b0*/  PRMT R15, R17, 0x7772, RZ ;  /* 0x00007772110f7816 */ /* 0x001fca00000000ff */
[----:B------:R0:W-:Y:S01]  /*534c0*/  @P5 STG.E.U8 desc[UR58][R10.64], R15 ;  /* 0x0000000f0a005986 */ /* 0x0001e2000c10113a */
[----:B------:R-:W-:Y:S02]  /*534d0*/  LOP3.LUT P1, RZ, R248, 0x2, RZ, 0xc0, !PT ;  /* 0x00000002f8ff7812 */ /* 0x000fe4000782c0ff */
[----:B------:R-:W-:-:S05]  /*534e0*/  PRMT R17, R17, 0x7773, RZ ;  /* 0x0000777311117816 */ /* 0x000fca00000000ff */
[----:B------:R1:W-:Y:S01]  /*534f0*/  @P6 STG.E.U8 desc[UR58][R8.64], R17 ;  /* 0x0000001108006986 */ /* 0x0003e2000c10113a */
        /* <DEDUP_REMOVED lines=10> */
[C---:B------:R-:W-:Y:S02]  /*535a0*/  LOP3.LUT P4, RZ, R248.reuse, 0x10, RZ, 0xc0, !PT ;  /* 0x00000010f8ff7812 */ /* 0x040fe4000788c0ff */
[----:B------:R-:W-:Y:S02]  /*535b0*/  LOP3.LUT P5, RZ, R248, 0x20, RZ, 0xc0, !PT ;  /* 0x00000020f8ff7812 */ /* 0x000fe400078ac0ff */
[----:B--2---:R-:W-:Y:S02]  /*535c0*/  SHF.R.S32.HI R14, RZ, 0x1f, R180 ;  /* 0x0000001fff0e7819 */ /* 0x004fe400000114b4 */
[----:B-1----:R-:W-:-:S05]  /*535d0*/  IADD3 R8, P0, R180, R0, RZ ;  /* 0x00000000b4087210 */ /* 0x002fca0007f1e0ff */
        /* <DEDUP_REMOVED lines=26> */
[----:B------:R-:W-:-:S09]  /*53780*/  PRMT R12, R19, 0x7771, RZ ;  /* 0x00007771130c7816 */ /* 0x000fd200000000ff */
        /* <DEDUP_REMOVED lines=16> */
[----:B------:R-:W-:Y:S02]  /*53890*/  LOP3.LUT P5, RZ, R248, 0x800, RZ, 0xc0, !PT ;  /* 0x00000800f8ff7812 */ /* 0x000fe400078ac0ff */
[----:B0-----:R-:W-:Y:S02]  /*538a0*/  PRMT R15, R20, 0x7772, RZ ;  /* 0x00007772140f7816 */ /* 0x001fe400000000ff */
[C---:B------:R-:W-:Y:S02]  /*538b0*/  LOP3.LUT P6, RZ, R248.reuse, 0x1000, RZ, 0xc0, !PT ;  /* 0x00001000f8ff7812 */ /* 0x040fe400078cc0ff */
[----:B------:R-:W-:Y:S02]  /*538c0*/  LOP3.LUT P1, RZ, R248, 0x2000, RZ, 0xc0, !PT ;  /* 0x00002000f8ff7812 */ /* 0x000fe4000782c0ff */
[----:B--2---:R-:W-:-:S02]  /*538d0*/  SHF.R.S32.HI R14, RZ, 0x1f, R180 ;  /* 0x0000001fff0e7819 */ /* 0x004fc400000114b4 */
[----:B------:R-:W-:-:S05]  /*538e0*/  IADD3 R8, P0, R180, R0, RZ ;  /* 0x00000000b4087210 */ /* 0x000fca0007f1e0ff */
[----:B------:R-:W-:Y:S01]  /*538f0*/  IMAD.X R9, R14, 0x1, R7, P0 ;  /* 0x000000010e097824 */ /* 0x000fe200000e0607 */
        /* <DEDUP_REMOVED lines=42> */
[----:B0-----:R-:W-:-:S09]  /*53ba0*/  PRMT R10, R22, 0x7771, RZ ;  /* 0x00007771160a7816 */ /* 0x001fd200000000ff */
[----:B------:R0:W-:Y:S02]  /*53bb0*/  @P6 STG.E.U8 desc[UR58][R14.64], R10 ;  /* 0x0000000a0e006986 */ /* 0x0001e4000c10113a */
[----:B0-----:R-:W-:Y:S02]  /*53bc0*/  PRMT R10, R22, 0x7772, RZ ;  /* 0x00007772160a7816 */ /* 0x001fe400000000ff */
[----:B------:R-:W-:Y:S02]  /*53bd0*/  LOP3.LUT P2, RZ, R248, 0x100000, RZ, 0xc0, !PT ;  /* 0x00100000f8ff7812 */ /* 0x000fe4000784c0ff */
[----:B------:R-:W-:Y:S02]  /*53be0*/  PRMT R22, R22, 0x7773, RZ ;  /* 0x0000777316167816 */ /* 0x000fe400000000ff */
[----:B--2---:R-:W-:Y:S02]  /*53bf0*/  SHF.R.S32.HI R13, RZ, 0x1f, R180 ;  /* 0x0000001fff0d7819 */ /* 0x004fe400000114b4 */
[----:B------:R-:W-:-:S05]  /*53c00*/  IADD3 R8, P0, R180, R0, RZ ;  /* 0x00000000b4087210 */ /* 0x000fca0007f1e0ff */
[C---:B------:R-:W-:Y:S01]  /*53c10*/  IMAD.X R9, R13.reuse, 0x1, R7, P0 ;  /* 0x000000010d097824 */ /* 0x040fe200000e0607 */
[----:B------:R-:W-:Y:S02]  /*53c20*/  IADD3 R12, P0, R180, R5, RZ ;  /* 0x00000005b40c7210 */ /* 0x000fe40007f1e0ff */
[----:B------:R-:W2:Y:S03]  /*53c30*/  LDL.LU R180, [R1+0x650] ;  /* 0x0006500001b47983 */ /* 0x000ea60000300800 */
[----:B------:R-:W-:Y:S01]  /*53c40*/  IMAD.X R13, R13, 0x1, R6, P0 ;  /* 0x000000010d0d7824 */ /* 0x000fe200000e0606 */
[----:B------:R0:W-:Y:S01]  /*53c50*/  @P1 STG.E.U8 desc[UR58][R8.64], R10 ;  /* 0x0000000a08001986 */ /* 0x0001e2000c10113a */
[----:B------:R-:W-:Y:S02]  /*53c60*/  SHF.R.S32.HI R11, RZ, 0x1f, R181 ;  /* 0x0000001fff0b7819 */ /* 0x000fe400000114b5 */
[----:B------:R-:W-:-:S05]  /*53c70*/  IADD3 R14, P0, R181, R0, RZ ;  /* 0x00000000b50e7210 */ /* 0x000fca0007f1e0ff */
[----:B------:R-:W-:Y:S01]  /*53c80*/  IMAD.X R15, R11, 0x1, R7, P0 ;  /* 0x000000010b0f7824 */ /* 0x000fe200000e0607 */
[----:B0-----:R-:W-:Y:S02]  /*53c90*/  IADD3 R10, P0, R181, R5, RZ ;  /* 0x00000005b50a7210 */ /* 0x001fe40007f1e0ff */
[----:B------:R-:W2:Y:S03]  /*53ca0*/  LDL.LU R181, [R1+0x654] ;  /* 0x0006540001b57983 */ /* 0x000ea60000300800 */
[----:B------:R-:W-:Y:S01]  /*53cb0*/  IMAD.X R11, R11, 0x1, R6, P0 ;  /* 0x000000010b0b7824 */ /* 0x000fe200000e0606 */
[----:B------:R3:W-:Y:S02]  /*53cc0*/  @P2 STG.E.U8 desc[UR58][R12.64], R22 ;  /* 0x000000160c002986 */ /* 0x0007e4000c10113a */
[----:B---3--:R-:W-:Y:S02]  /*53cd0*/  SHF.R.S32.HI R12, RZ, 0x1f, R182 ;  /* 0x0000001fff0c7819 */ /* 0x008fe400000114b6 */
[----:B------:R-:W-:-:S05]  /*53ce0*/  IADD3 R8, P0, R182, R0, RZ ;  /* 0x00000000b6087210 */ /* 0x000fca0007f1e0ff */
[----:B------:R-:W-:Y:S01]  /*53cf0*/  IMAD.X R9, R12, 0x1, R7, P0 ;  /* 0x000000010c097824 */ /* 0x000fe200000e0607 */
[----:B------:R-:W-:Y:S02]  /*53d00*/  IADD3 R16, P0, R182, R5, RZ ;  /* 0x00000005b6107210 */ /* 0x000fe40007f1e0ff */
[----:B------:R-:W3:Y:S01]  /*53d10*/  LDL.LU R182, [R1+0x658] ;  /* 0x0006580001b67983 */ /* 0x000ee20000300800 */
[C---:B------:R-:W-:Y:S02]  /*53d20*/  LOP3.LUT P3, RZ, R248.reuse, 0x200000, RZ, 0xc0, !PT ;  /* 0x00200000f8ff7812 */ /* 0x040fe4000786c0ff */
[----:B------:R-:W-:Y:S01]  /*53d30*/  LOP3.LUT P4, RZ, R248, 0x400000, RZ, 0xc0, !PT ;  /* 0x00400000f8ff7812 */ /* 0x000fe2000788c0ff */
[----:B------:R-:W-:Y:S01]  /*53d40*/  IMAD.X R17, R12, 0x1, R6, P0 ;  /* 0x000000010c117824 */ /* 0x000fe200000e0606 */
[C---:B------:R-:W-:Y:S02]  /*53d50*/  PRMT R13, R23.reuse, 0x7770, RZ ;  /* 0x00007770170d7816 */ /* 0x040fe400000000ff */
[----:B------:R-:W-:-:S07]  /*53d60*/  PRMT R12, R23, 0x7771, RZ ;  /* 0x00007771170c7816 */ /* 0x000fce00000000ff */
[----:B------:R-:W-:Y:S04]  /*53d70*/  @P3 STG.E.U8 desc[UR58][R14.64], R13 ;  /* 0x0000000d0e003986 */ /* 0x000fe8000c10113a */
[----:B------:R0:W-:Y:S01]  /*53d80*/  @P4 STG.E.U8 desc[UR58][R10.64], R12 ;  /* 0x0000000c0a004986 */ /* 0x0001e2000c10113a */
[C---:B------:R-:W-:Y:S02]  /*53d90*/  LOP3.LUT P5, RZ, R248.reuse, 0x800000, RZ, 0xc0, !PT ;  /* 0x00800000f8ff7812 */ /* 0x040fe400078ac0ff */
[C---:B------:R-:W-:Y:S02]  /*53da0*/  LOP3.LUT P6, RZ, R248.reuse, 0x1000000, RZ, 0xc0, !PT ;  /* 0x01000000f8ff7812 */ /* 0x040fe400078cc0ff */
[----:B------:R-:W-:Y:S02]  /*53db0*/  LOP3.LUT P1, RZ, R248, 0x2000000, RZ, 0xc0, !PT ;  /* 0x02000000f8ff7812 */ /* 0x000fe4000782c0ff */
[----:B0-----:R-:W-:-:S02]  /*53dc0*/  PRMT R11, R23, 0x7772, RZ ;  /* 0x00007772170b7816 */ /* 0x001fc400000000ff */
[----:B------:R-:W-:-:S05]  /*53dd0*/  PRMT R23, R23, 0x7773, RZ ;  /* 0x0000777317177816 */ /* 0x000fca00000000ff */
[----:B------:R0:W-:Y:S04]  /*53de0*/  @P5 STG.E.U8 desc[UR58][R8.64], R11 ;  /* 0x0000000b08005986 */ /* 0x0001e8000c10113a */
[----:B------:R-:W-:Y:S01]  /*53df0*/  @P6 STG.E.U8 desc[UR58][R16.64], R23 ;  /* 0x0000001710006986 */ /* 0x000fe2000c10113a */
[----:B----4-:R-:W-:Y:S02]  /*53e00*/  SHF.R.S32.HI R10, RZ, 0x1f, R183 ;  /* 0x0000001fff0a7819 */ /* 0x010fe400000114b7 */
[----:B------:R-:W-:-:S05]  /*53e10*/  IADD3 R14, P0, R183, R0, RZ ;  /* 0x00000000b70e7210 */ /* 0x000fca0007f1e0ff */
[----:B------:R-:W-:Y:S01]  /*53e20*/  IMAD.X R15, R10, 0x1, R7, P0 ;  /* 0x000000010a0f7824 */ /* 0x000fe200000e0607 */
[----:B------:R-:W-:Y:S02]  /*53e30*/  IADD3 R12, P0, R183, R5, RZ ;  /* 0x00000005b70c7210 */ /* 0x000fe40007f1e0ff */
[----:B------:R-:W4:Y:S01]  /*53e40*/  LDL.LU R183, [R1+0x65c] ;  /* 0x00065c0001b77983 */ /* 0x000f220000300800 */
[----:B0-----:R-:W-:Y:S02]  /*53e50*/  PRMT R8, R24, 0x7770, RZ ;  /* 0x0000777018087816 */ /* 0x001fe400000000ff */
[----:B------:R-:W-:-:S03]  /*53e60*/  IMAD.X R13, R10, 0x1, R6, P0 ;  /* 0x000000010a0d7824 */ /* 0x000fc600000e0606 */
[----:B------:R0:W-:Y:S01]  /*53e70*/  @P1 STG.E.U8 desc[UR58][R14.64], R8 ;  /* 0x000000080e001986 */ /* 0x0001e2000c10113a */
[C---:B------:R-:W-:Y:S02]  /*53e80*/  LOP3.LUT P2, RZ, R248.reuse, 0x4000000, RZ, 0xc0, !PT ;  /* 0x04000000f8ff7812 */ /* 0x040fe4000784c0ff */
[----:B------:R-:W-:Y:S02]  /*53e90*/  LOP3.LUT P3, RZ, R248, 0x8000000, RZ, 0xc0, !PT ;  /* 0x08000000f8ff7812 */ /* 0x000fe4000786c0ff */
[C---:B0-----:R-:W-:Y:S02]  /*53ea0*/  PRMT R14, R24.reuse, 0x7771, RZ ;  /* 0x00007771180e7816 */ /* 0x041fe400000000ff */
        /* <DEDUP_REMOVED lines=12> */
[----:B0-----:R-:W-:Y:S02]  /*53f70*/  SHF.R.S32.HI R14, RZ, 0x1f, R181 ;  /* 0x0000001fff0e7819 */ /* 0x001fe400000114b5 */
[----:B------:R-:W-:-:S05]  /*53f80*/  IADD3 R12, P0, R181, R0, RZ ;  /* 0x00000000b50c7210 */ /* 0x000fca0007f1e0ff */
[C---:B------:R-:W-:Y:S01]  /*53f90*/  IMAD.X R13, R14.reuse, 0x1, R7, P0 ;  /* 0x000000010e0d7824 */ /* 0x040fe200000e0607 */
[----:B-1----:R-:W-:Y:S02]  /*53fa0*/  IADD3 R10, P0, R181, R5, RZ ;  /* 0x00000005b50a7210 */ /* 0x002fe40007f1e0ff */
[----:B------:R-:W2:Y:S03]  /*53fb0*/  LDL.LU R181, [R1+0x664] ;  /* 0x0006640001b57983 */ /* 0x000ea60000300800 */
[----:B------:R-:W-:Y:S01]  /*53fc0*/  IMAD.X R11, R14, 0x1, R6, P0 ;  /* 0x000000010e0b7824 */ /* 0x000fe200000e0606 */
[----:B------:R0:W-:Y:S01]  /*53fd0*/  @P4 STG.E.U8 desc[UR58][R8.64], R24 ;  /* 0x0000001808004986 */ /* 0x0001e2000c10113a */
[----:B------:R-:W-:-:S05]  /*53fe0*/  PRMT R14, R25, 0x7770, RZ ;  /* 0x00007770190e7816 */ /* 0x000fca00000000ff */
[----:B------:R1:W-:Y:S01]  /*53ff0*/  @P5 STG.E.U8 desc[UR58][R12.64], R14 ;  /* 0x0000000e0c005986 */ /* 0x0003e2000c10113a */
[----:B---3--:R-:W-:Y:S02]  /*54000*/  SHF.R.S32.HI R15, RZ, 0x1f, R182 ;  /* 0x0000001fff0f7819 */ /* 0x008fe400000114b6 */
[----:B0-----:R-:W-:-:S05]  /*54010*/  IADD3 R8, P0, R182, R0, RZ ;  /* 0x00000000b6087210 */ /* 0x001fca0007f1e0ff */
[----:B------:R-:W-:Y:S01]  /*54020*/  IMAD.X R9, R15, 0x1, R7, P0 ;  /* 0x000000010f097824 */ /* 0x000fe200000e0607 */
[----:B-1----:R-:W-:Y:S02]  /*54030*/  IADD3 R14, P0, R182, R5, RZ ;  /* 0x00000005b60e7210 */ /* 0x002fe40007f1e0ff */
        /* <DEDUP_REMOVED lines=72> */
[C---:B0-----:R-:W-:Y:S02]  /*544c0*/  PRMT R10, R28.reuse, 0x7772, RZ ;  /* 0x000077721c0a7816 */ /* 0x041fe400000000ff */
[C---:B------:R-:W-:Y:S02]  /*544d0*/  LOP3.LUT P2, RZ, R247.reuse, 0x1000, RZ, 0xc0, !PT ;  /* 0x00001000f7ff7812 */ /* 0x040fe4000784c0ff */
[----:B------:R-:W-:Y:S02]  /*544e0*/  LOP3.LUT P3, RZ, R247, 0x2000, RZ, 0xc0, !PT ;  /* 0x00002000f7ff7812 */ /* 0x000fe4000786c0ff */
[----:B------:R-:W-:Y:S02]  /*544f0*/  PRMT R28, R28, 0x7773, RZ ;  /* 0x000077731c1c7816 */ /* 0x000fe400000000ff */
[----:B--2---:R-:W-:-:S02]  /*54500*/  SHF.R.S32.HI R13, RZ, 0x1f, R180 ;  /* 0x0000001fff0d7819 */ /* 0x004fc400000114b4 */
        /* <DEDUP_REMOVED lines=59> */
[----:B------:R-:W-:Y:S01]  /*548c0*/  IMAD.X R9, R14, 0x1, R6, P0 ;  /* 0x000000010e097824 */ /* 0x000fe200000e0606 */
[----:B------:R-:W-:Y:S02]  /*548d0*/  PRMT R15, R31, 0x7770, RZ ;  /* 0x000077701f0f7816 */ /* 0x000fe400000000ff */
[----:B------:R0:W-:Y:S04]  /*548e0*/  @P4 STG.E.U8 desc[UR58][R12.64], R30 ;  /* 0x0000001e0c004986 */ /* 0x0001e8000c10113a */
[----:B------:R1:W-:Y:S01]  /*548f0*/  @P5 STG.E.U8 desc[UR58][R10.64], R15 ;  /* 0x0000000f0a005986 */ /* 0x0003e2000c10113a */
[----:B---3--:R-:W-:-:S02]  /*54900*/  SHF.R.S32.HI R14, RZ, 0x1f, R182 ;  /* 0x0000001fff0e7819 */ /* 0x008fc400000114b6 */
[----:B0-----:R-:W-:-:S05]  /*54910*/  IADD3 R12, P0, R182, R0, RZ ;  /* 0x00000000b60c7210 */ /* 0x001fca0007f1e0ff */
[----:B------:R-:W-:Y:S01]  /*54920*/  IMAD.X R13, R14, 0x1, R7, P0 ;  /* 0x000000010e0d7824 */ /* 0x000fe200000e0607 */
[----:B-1----:R-:W-:Y:S02]  /*54930*/  IADD3 R10, P0, R182, R5, RZ ;  /* 0x00000005b60a7210 */ /* 0x002fe40007f1e0ff */
        /* <DEDUP_REMOVED lines=8> */
[----:B------:R0:W-:Y:S01]  /*549c0*/  @P1 STG.E.U8 desc[UR58][R12.64], R15 ;  /* 0x0000000f0c001986 */ /* 0x0001e2000c10113a */
[----:B------:R-:W-:Y:S02]  /*549d0*/  LOP3.LUT P3, RZ, R247, 0x2000000, RZ, 0xc0, !PT ;  /* 0x02000000f7ff7812 */ /* 0x000fe4000786c0ff */
[----:B------:R-:W-:-:S07]  /*549e0*/  PRMT R31, R31, 0x7773, RZ ;  /* 0x000077731f1f7816 */ /* 0x000fce00000000ff */
[----:B------:R1:W-:Y:S01]  /*549f0*/  @P2 STG.E.U8 desc[UR58][R10.64], R31 ;  /* 0x0000001f0a002986 */ /* 0x0003e2000c10113a */
[----:B0-----:R-:W-:Y:S02]  /*54a00*/  PRMT R15, R32, 0x7770, RZ ;  /* 0x00007770200f7816 */ /* 0x001fe400000000ff */
[----:B------:R-:W-:Y:S02]  /*54a10*/  LOP3.LUT P4, RZ, R247, 0x4000000, RZ, 0xc0, !PT ;  /* 0x04000000f7ff7812 */ /* 0x000fe4000788c0ff */
        /* <DEDUP_REMOVED lines=669> */
[----:B------:R-:W-:Y:S01]  /*573f0*/  @P6 STG.E.U8 desc[UR58][R10.64], R59 ;  /* 0x0000003b0a006986 */ /* 0x000fe2000c10113a */
        /* <DEDUP_REMOVED lines=9> */
[----:B------:R-:W-:Y:S02]  /*57490*/  LOP3.LUT P3, RZ, R243, 0x800, RZ, 0xc0, !PT ;  /* 0x00000800f3ff7812 */ /* 0x000fe4000786c0ff */
[----:B0-----:R-:W-:-:S02]  /*574a0*/  PRMT R15, R60, 0x7772, RZ ;  /* 0x000077723c0f7816 */ /* 0x001fc400000000ff */
[C---:B------:R-:W-:Y:S02]  /*574b0*/  LOP3.LUT P4, RZ, R243.reuse, 0x1000, RZ, 0xc0, !PT ;  /* 0x00001000f3ff7812 */ /* 0x040fe4000788c0ff */
[----:B------:R-:W-:Y:S02]  /*574c0*/  LOP3.LUT P5, RZ, R243, 0x2000, RZ, 0xc0, !PT ;  /* 0x00002000f3ff7812 */ /* 0x000fe400078ac0ff */
[----:B--2---:R-:W-:Y:S02]  /*574d0*/  SHF.R.S32.HI R14, RZ, 0x1f, R180 ;  /* 0x0000001fff0e7819 */ /* 0x004fe400000114b4 */
        /* <DEDUP_REMOVED lines=1245> */
[----:B------:R-:W-:Y:S02]  /*5c2b0*/  LOP3.LUT P2, RZ, R228, 0x4000000, RZ, 0xc0, !PT ;  /* 0x04000000e4ff7812 */ /* 0x000fe4000784c0ff */
        /* <DEDUP_REMOVED lines=25> */
[----:B------:R-:W-:Y:S02]  /*5c450*/  LOP3.LUT P4, RZ, R230, 0x4, RZ, 0xc0, !PT ;  /* 0x00000004e6ff7812 */ /* 0x000fe4000788c0ff */
        /* <DEDUP_REMOVED lines=1523> */
[----:B------:R-:W2:Y:S04]  /*62390*/  LDL.LU R181, [R1+0x558] ;  /* 0x0005580001b57983 */ /* 0x000ea80000300800 */
[----:B------:R-:W2:Y:S01]  /*623a0*/  LDL.LU R184, [R1+0x55c] ;  /* 0x00055c0001b87983 */ /* 0x000ea20000300800 */
[----:B------:R-:W-:Y:S01]  /*623b0*/  PRMT R176, R176, 0x7773, RZ ;  /* 0x00007773b0b07816 */ /* 0x000fe200000000ff */
[----:B------:R-:W-:Y:S02]  /*623c0*/  IMAD.X R13, R14, 0x1, R6, P0 ;  /* 0x000000010e0d7824 */ /* 0x000fe400000e0606 */
[----:B------:R-:W2:Y:S04]  /*623d0*/  LDL.LU R185, [R1+0x550] ;  /* 0x0005500001b97983 */ /* 0x000ea80000300800 */
[----:B------:R0:W-:Y:S01]  /*623e0*/  @P6 STG.E.U8 desc[UR58][R10.64], R176 ;  /* 0x000000b00a006986 */ /* 0x0001e2000c10113a */
[----:B------:R-:W-:-:S02]  /*623f0*/  PRMT R15, R177, 0x7770, RZ ;  /* 0x00007770b10f7816 */ /* 0x000fc400000000ff */
[----:B---3--:R-:W-:Y:S02]  /*62400*/  SHF.R.S32.HI R14, RZ, 0x1f, R182 ;  /* 0x0000001fff0e7819 */ /* 0x008fe400000114b6 */
[----:B0-----:R-:W-:-:S05]  /*62410*/  IADD3 R10, P0, R182, R0, RZ ;  /* 0x00000000b60a7210 */ /* 0x001fca0007f1e0ff */
[----:B------:R-:W-:Y:S01]  /*62420*/  IMAD.X R11, R14, 0x1, R7, P0 ;  /* 0x000000010e0b7824 */ /* 0x000fe200000e0607 */
[----:B------:R-:W-:-:S13]  /*62430*/  LOP3.LUT P0, RZ, R236, 0x800, RZ, 0xc0, !PT ;  /* 0x00000800ecff7812 */ /* 0x000fda000780c0ff */
[----:B------:R0:W-:Y:S02]  /*62440*/  @P0 STG.E.U8 desc[UR58][R8.64], R15 ;  /* 0x0000000f08000986 */ /* 0x0001e4000c10113a */
[----:B0-----:R-:W-:Y:S02]  /*62450*/  IADD3 R8, P0, R182, R5, RZ ;  /* 0x00000005b6087210 */ /* 0x001fe40007f1e0ff */
[----:B------:R-:W3:Y:S01]  /*62460*/  LDL.LU R182, [R1+0x554] ;  /* 0x0005540001b67983 */ /* 0x000ee20000300800 */
[C---:B------:R-:W-:Y:S02]  /*62470*/  LOP3.LUT P1, RZ, R236.reuse, 0x1000, RZ, 0xc0, !PT ;  /* 0x00001000ecff7812 */ /* 0x040fe4000782c0ff */
[----:B------:R-:W-:Y:S01]  /*62480*/  LOP3.LUT P2, RZ, R236, 0x4000, RZ, 0xc0, !PT ;  /* 0x00004000ecff7812 */ /* 0x000fe2000784c0ff */
[----:B------:R-:W-:Y:S01]  /*62490*/  IMAD.X R9, R14, 0x1, R6, P0 ;  /* 0x000000010e097824 */ /* 0x000fe200000e0606 */
[C---:B------:R-:W-:Y:S02]  /*624a0*/  PRMT R14, R177.reuse, 0x7771, RZ ;  /* 0x00007771b10e7816 */ /* 0x040fe400000000ff */
[----:B------:R-:W-:-:S07]  /*624b0*/  PRMT R15, R177, 0x7772, RZ ;  /* 0x00007772b10f7816 */ /* 0x000fce00000000ff */
[----:B------:R4:W-:Y:S01]  /*624c0*/  @P1 STG.E.U8 desc[UR58][R12.64], R14 ;  /* 0x0000000e0c001986 */ /* 0x0009e2000c10113a */
[----:B------:R-:W-:-:S03]  /*624d0*/  LOP3.LUT P3, RZ, R236, 0x10000, RZ, 0xc0, !PT ;  /* 0x00010000ecff7812 */ /* 0x000fc6000786c0ff */
[----:B------:R0:W-:Y:S01]  /*624e0*/  @P2 STG.E.U8 desc[UR58][R10.64], R15 ;  /* 0x0000000f0a002986 */ /* 0x0001e2000c10113a */
[----:B------:R-:W-:Y:S02]  /*624f0*/  PRMT R177, R177, 0x7773, RZ ;  /* 0x00007773b1b17816 */ /* 0x000fe400000000ff */
[----:B----4-:R-:W-:Y:S02]  /*62500*/  SHF.R.S32.HI R14, RZ, 0x1f, R183 ;  /* 0x0000001fff0e7819 */ /* 0x010fe400000114b7 */
[----:B------:R-:W-:-:S05]  /*62510*/  IADD3 R12, P0, R183, R0, RZ ;  /* 0x00000000b70c7210 */ /* 0x000fca0007f1e0ff */
[C---:B------:R-:W-:Y:S01]  /*62520*/  IMAD.X R13, R14.reuse, 0x1, R7, P0 ;  /* 0x000000010e0d7824 */ /* 0x040fe200000e0607 */
[----:B0-----:R-:W-:Y:S02]  /*62530*/  IADD3 R10, P0, R183, R5, RZ ;  /* 0x00000005b70a7210 */ /* 0x001fe40007f1e0ff */
[----:B------:R-:W4:Y:S03]  /*62540*/  LDL.LU R183, [R1+0x548] ;  /* 0x0005480001b77983 */ /* 0x000f260000300800 */
[----:B------:R-:W-:Y:S01]  /*62550*/  IMAD.X R11, R14, 0x1, R6, P0 ;  /* 0x000000010e0b7824 */ /* 0x000fe200000e0606 */
[----:B------:R-:W-:Y:S01]  /*62560*/  @P3 STG.E.U8 desc[UR58][R8.64], R177 ;  /* 0x000000b108003986 */ /* 0x000fe2000c10113a */
[C---:B------:R-:W-:Y:S02]  /*62570*/  LOP3.LUT P4, RZ, R236.reuse, 0x20000, RZ, 0xc0, !PT ;  /* 0x00020000ecff7812 */ /* 0x040fe4000788c0ff */
[----:B------:R-:W-:-:S02]  /*62580*/  LOP3.LUT P5, RZ, R236, 0x80000, RZ, 0xc0, !PT ;  /* 0x00080000ecff7812 */ /* 0x000fc400078ac0ff */
[----:B------:R-:W-:-:S09]  /*62590*/  PRMT R15, R178, 0x7770, RZ ;  /* 0x00007770b20f7816 */ /* 0x000fd200000000ff */
[----:B------:R0:W-:Y:S02]  /*625a0*/  @P4 STG.E.U8 desc[UR58][R12.64], R15 ;  /* 0x0000000f0c004986 */ /* 0x0001e4000c10113a */
[----:B0-----:R-:W-:-:S05]  /*625b0*/  PRMT R12, R178, 0x7771, RZ ;  /* 0x00007771b20c7816 */ /* 0x001fca00000000ff */
[----:B------:R0:W-:Y:S01]  /*625c0*/  @P5 STG.E.U8 desc[UR58][R10.64], R12 ;  /* 0x0000000c0a005986 */ /* 0x0001e2000c10113a */
[----:B------:R-:W-:Y:S02]  /*625d0*/  LOP3.LUT P6, RZ, R236, 0x100000, RZ, 0xc0, !PT ;  /* 0x00100000ecff7812 */ /* 0x000fe400078cc0ff */
[----:B0-----:R-:W-:Y:S02]  /*625e0*/  PRMT R11, R178, 0x7772, RZ ;  /* 0x00007772b20b7816 */ /* 0x001fe400000000ff */
[----:B--2---:R-:W-:Y:S02]  /*625f0*/  SHF.R.S32.HI R14, RZ, 0x1f, R180 ;  /* 0x0000001fff0e7819 */ /* 0x004fe400000114b4 */
[----:B------:R-:W-:-:S05]  /*62600*/  IADD3 R8, P0, R180, R0, RZ ;  /* 0x00000000b4087210 */ /* 0x000fca0007f1e0ff */
[----:B------:R-:W-:Y:S01]  /*62610*/  IMAD.X R9, R14, 0x1, R7, P0 ;  /* 0x000000010e097824 */ /* 0x000fe200000e0607 */
[----:B------:R-:W-:Y:S02]  /*62620*/  IADD3 R142, P0, R180, R5, RZ ;  /* 0x00000005b48e7210 */ /* 0x000fe40007f1e0ff */
[----:B------:R-:W2:Y:S03]  /*62630*/  LDL.LU R180, [R1+0x54c] ;  /* 0x00054c0001b47983 */ /* 0x000ea60000300800 */
[----:B------:R-:W-:Y:S01]  /*62640*/  IMAD.X R143, R14, 0x1, R6, P0 ;  /* 0x000000010e8f7824 */ /* 0x000fe200000e0606 */
[----:B------:R0:W-:Y:S01]  /*62650*/  @P6 STG.E.U8 desc[UR58][R8.64], R11 ;  /* 0x0000000b08006986 */ /* 0x0001e2000c10113a */
[----:B------:R-:W-:Y:S02]  /*62660*/  SHF.R.S32.HI R10, RZ, 0x1f, R181 ;  /* 0x0000001fff0a7819 */ /* 0x000fe400000114b5 */
[----:B------:R-:W-:-:S05]  /*62670*/  IADD3 R162, P0, R181, R0, RZ ;  /* 0x00000000b5a27210 */ /* 0x000fca0007f1e0ff */
[C---:B------:R-:W-:Y:S01]  /*62680*/  IMAD.X R163, R10.reuse, 0x1, R7, P0 ;  /* 0x000000010aa37824 */ /* 0x040fe200000e0607 */
[----:B------:R-:W-:Y:S02]  /*62690*/  IADD3 R148, P0, R181, R5, RZ ;  /* 0x00000005b5947210 */ /* 0x000fe40007f1e0ff */
[----:B------:R-:W2:Y:S01]  /*626a0*/  LDL.LU R181, [R1+0x540] ;  /* 0x0005400001b57983 */ /* 0x000ea20000300800 */
[----:B0-----:R-:W-:Y:S02]  /*626b0*/  SHF.R.S32.HI R8, RZ, 0x1f, R184 ;  /* 0x0000001fff087819 */ /* 0x001fe400000114b8 */
[----:B------:R-:W-:Y:S01]  /*626c0*/  IMAD.X R149, R10, 0x1, R6, P0 ;  /* 0x000000010a957824 */ /* 0x000fe200000e0606 */
[----:B------:R-:W-:-:S05]  /*626d0*/  IADD3 R150, P0, R184, R0, RZ ;  /* 0x00000000b8967210 */ /* 0x000fca0007f1e0ff */
[----:B------:R-:W-:Y:S01]  /*626e0*/  IMAD.X R151, R8, 0x1, R7, P0 ;  /* 0x0000000108977824 */ /* 0x000fe200000e0607 */
[----:B------:R-:W-:Y:S02]  /*626f0*/  IADD3 R154, P0, R184, R5, RZ ;  /* 0x00000005b89a7210 */ /* 0x000fe40007f1e0ff */
[----:B------:R-:W2:Y:S03]  /*62700*/  LDL.LU R184, [R1+0x544] ;  /* 0x0005440001b87983 */ /* 0x000ea60000300800 */
[----:B------:R-:W-:Y:S01]  /*62710*/  IMAD.X R155, R8, 0x1, R6, P0 ;  /* 0x00000001089b7824 */ /* 0x000fe200000e0606 */
[----:B------:R-:W-:Y:S02]  /*62720*/  SHF.R.S32.HI R8, RZ, 0x1f, R185 ;  /* 0x0000001fff087819 */ /* 0x000fe400000114b9 */
[----:B------:R-:W-:-:S05]  /*62730*/  IADD3 R146, P0, R185, R0, RZ ;  /* 0x00000000b9927210 */ /* 0x000fca0007f1e0ff */
[C---:B------:R-:W-:Y:S01]  /*62740*/  IMAD.X R147, R8.reuse, 0x1, R7, P0 ;  /* 0x0000000108937824 */ /* 0x040fe200000e0607 */
[----:B------:R-:W-:Y:S02]  /*62750*/  IADD3 R10, P0, R185, R5, RZ ;  /* 0x00000005b90a7210 */ /* 0x000fe40007f1e0ff */
[----:B------:R-:W2:Y:S03]  /*62760*/  LDL.LU R185, [R1+0x538] ;  /* 0x0005380001b97983 */ /* 0x000ea60000300800 */
[----:B------:R-:W-:-:S05]  /*62770*/  IMAD.X R11, R8, 0x1, R6, P0 ;  /* 0x00000001080b7824 */ /* 0x000fca00000e0606 */
[----:B------:R0:W-:Y:S01]  /*62780*/  STL.64 [R1+0x7f8], R10 ;  /* 0x0007f80a01007387 */ /* 0x0001e20000100a00 */
[----:B---3--:R-:W-:Y:S02]  /*62790*/  SHF.R.S32.HI R8, RZ, 0x1f, R182 ;  /* 0x0000001fff087819 */ /* 0x008fe400000114b6 */
[----:B0-----:R-:W-:-:S05]  /*627a0*/  IADD3 R10, P0, R182, R0, RZ ;  /* 0x00000000b60a7210 */ /* 0x001fca0007f1e0ff */
[----:B------:R-:W-:-:S05]  /*627b0*/  IMAD.X R11, R8, 0x1, R7, P0 ;  /* 0x00000001080b7824 */ /* 0x000fca00000e0607 */
[----:B------:R0:W-:Y:S02]  /*627c0*/  STL.64 [R1+0x7f0], R10 ;  /* 0x0007f00a01007387 */ /* 0x0001e40000100a00 */
[----:B0-----:R-:W-:Y:S02]  /*627d0*/  IADD3 R10, P0, R182, R5, RZ ;  /* 0x00000005b60a7210 */ /* 0x001fe40007f1e0ff */
[----:B------:R-:W3:Y:S03]  /*627e0*/  LDL.LU R182, [R1+0x53c] ;  /* 0x00053c0001b67983 */ /* 0x000ee60000300800 */
[----:B------:R-:W-:-:S05]  /*627f0*/  IMAD.X R11, R8, 0x1, R6, P0 ;  /* 0x00000001080b7824 */ /* 0x000fca00000e0606 */
[----:B------:R0:W-:Y:S01]  /*62800*/  STL.64 [R1+0x7e8], R10 ;  /* 0x0007e80a01007387 */ /* 0x0001e20000100a00 */
[----:B----4-:R-:W-:Y:S02]  /*62810*/  SHF.R.S32.HI R8, RZ, 0x1f, R183 ;  /* 0x0000001fff087819 */ /* 0x010fe400000114b7 */
[----:B0-----:R-:W-:-:S05]  /*62820*/  IADD3 R10, P0, R183, R0, RZ ;  /* 0x00000000b70a7210 */ /* 0x001fca0007f1e0ff */
[----:B------:R-:W-:-:S05]  /*62830*/  IMAD.X R11, R8, 0x1, R7, P0 ;  /* 0x00000001080b7824 */ /* 0x000fca00000e0607 */
[----:B------:R0:W-:Y:S02]  /*62840*/  STL.64 [R1+0x7e0], R10 ;  /* 0x0007e00a01007387 */ /* 0x0001e40000100a00 */
[----:B0-----:R-:W-:Y:S02]  /*62850*/  IADD3 R10, P0, R183, R5, RZ ;  /* 0x00000005b70a7210 */ /* 0x001fe40007f1e0ff */
[----:B------:R-:W4:Y:S03]  /*62860*/  LDL.LU R183, [R1+0x530] ;  /* 0x0005300001b77983 */ /* 0x000f260000300800 */
[----:B------:R-:W-:-:S05]  /*62870*/  IMAD.X R11, R8, 0x1, R6, P0 ;  /* 0x00000001080b7824 */ /* 0x000fca00000e0606 */
[----:B------:R0:W-:Y:S01]  /*62880*/  STL.64 [R1+0x7d8], R10 ;  /* 0x0007d80a01007387 */ /* 0x0001e20000100a00 */
[----:B--2---:R-:W-:Y:S02]  /*62890*/  SHF.R.S32.HI R8, RZ, 0x1f, R180 ;  /* 0x0000001fff087819 */ /* 0x004fe400000114b4 */
[----:B0-----:R-:W-:-:S05]  /*628a0*/  IADD3 R10, P0, R180, R0, RZ ;  /* 0x00000000b40a7210 */ /* 0x001fca0007f1e0ff */
[----:B------:R-:W-:-:S05]  /*628b0*/  IMAD.X R11, R8, 0x1, R7, P0 ;  /* 0x00000001080b7824 */ /* 0x000fca00000e0607 */
[----:B------:R0:W-:Y:S02]  /*628c0*/  STL.64 [R1+0x7d0], R10 ;  /* 0x0007d00a01007387 */ /* 0x0001e40000100a00 */
[----:B0-----:R-:W-:Y:S02]  /*628d0*/  IADD3 R10, P0, R180, R5, RZ ;  /* 0x00000005b40a7210 */ /* 0x001fe40007f1e0ff */
[----:B------:R-:W2:Y:S03]  /*628e0*/  LDL.LU R180, [R1+0x534] ;  /* 0x0005340001b47983 */ /* 0x000ea60000300800 */
[----:B------:R-:W-:-:S05]  /*628f0*/  IMAD.X R11, R8, 0x1, R6, P0 ;  /* 0x00000001080b7824 */ /* 0x000fca00000e0606 */
[----:B------:R0:W-:Y:S01]  /*62900*/  STL.64 [R1+0x7c8], R10 ;  /* 0x0007c80a01007387 */ /* 0x0001e20000100a00 */
[----:B------:R-:W-:Y:S02]  /*62910*/  SHF.R.S32.HI R8, RZ, 0x1f, R181 ;  /* 0x0000001fff087819 */ /* 0x000fe400000114b5 */
[----:B0-----:R-:W-:-:S05]  /*62920*/  IADD3 R10, P0, R181, R0, RZ ;  /* 0x00000000b50a7210 */ /* 0x001fca0007f1e0ff */
[----:B------:R-:W-:-:S05]  /*62930*/  IMAD.X R11, R8, 0x1, R7, P0 ;  /* 0x00000001080b7824 */ /* 0x000fca00000e0607 */
[----:B------:R0:W-:Y:S02]  /*62940*/  STL.64 [R1+0x7c0], R10 ;  /* 0x0007c00a01007387 */ /* 0x0001e40000100a00 */
[----:B0-----:R-:W-:Y:S02]  /*62950*/  IADD3 R10, P0, R181, R5, RZ ;  /* 0x00000005b50a7210 */ /* 0x001fe40007f1e0ff */
[----:B------:R-:W2:Y:S03]  /*62960*/  LDL.LU R181, [R1+0x52c] ;  /* 0x00052c0001b57983 */ /* 0x000ea60000300800 */
[----:B------:R-:W-:Y:S01]  /*62970*/  IMAD.X R11, R8, 0x1, R6, P0 ;  /* 0x00000001080b7824 */ /* 0x000fe200000e0606 */
[----:B------:R-:W-:-:S04]  /*62980*/  SHF.R.S32.HI R8, RZ, 0x1f, R184 ;  /* 0x0000001fff087819 */ /* 0x000fc800000114b8 */
[----:B------:R0:W-:Y:S02]  /*62990*/  STL.64 [R1+0x7b8], R10 ;  /* 0x0007b80a01007387 */ /* 0x0001e40000100a00 */
        /* <DEDUP_REMOVED lines=14> */
[----:B---3--:R-:W-:-:S04]  /*62a80*/  SHF.R.S32.HI R8, RZ, 0x1f, R182 ;  /* 0x0000001fff087819 */ /* 0x008fc800000114b6 */
[----:B------:R0:W-:Y:S02]  /*62a90*/  STL.64 [R1+0x798], R10 ;  /* 0x0007980a01007387 */ /* 0x0001e40000100a00 */
[----:B0-----:R-:W-:-:S05]  /*62aa0*/  IADD3 R10, P0, R182, R0, RZ ;  /* 0x00000000b60a7210 */ /* 0x001fca0007f1e0ff */
[----:B------:R-:W-:-:S05]  /*62ab0*/  IMAD.X R11, R8, 0x1, R7, P0 ;  /* 0x00000001080b7824 */ /* 0x000fca00000e0607 */
[----:B------:R0:W-:Y:S02]  /*62ac0*/  STL.64 [R1+0x790], R10 ;  /* 0x0007900a01007387 */ /* 0x0001e40000100a00 */
[----:B0-----:R-:W-:Y:S02]  /*62ad0*/  IADD3 R10, P0, R182, R5, RZ ;  /* 0x00000005b60a7210 */ /* 0x001fe40007f1e0ff */
[----:B------:R-:W3:Y:S03]  /*62ae0*/  LDL.LU R182, [R1+0x520] ;  /* 0x0005200001b67983 */ /* 0x000ee60000300800 */
[----:B------:R-:W-:Y:S01]  /*62af0*/  IMAD.X R11, R8, 0x1, R6, P0 ;  /* 0x00000001080b7824 */ /* 0x000fe200000e0606 */
[----:B----4-:R-:W-:-:S04]  /*62b00*/  SHF.R.S32.HI R8, RZ, 0x1f, R183 ;  /* 0x0000001fff087819 */ /* 0x010fc800000114b7 */
[----:B------:R0:W-:Y:S02]  /*62b10*/  STL.64 [R1+0x788], R10 ;  /* 0x0007880a01007387 */ /* 0x0001e40000100a00 */
        /* <DEDUP_REMOVED lines=298> */
[----:B------:R0:W-:Y:S04]  /*63dc0*/  STL.64 [R1+0x530], R10 ;  /* 0x0005300a01007387 */ /* 0x0001e80000100a00 */
[----:B------:R-:W2:Y:S01]  /*63dd0*/  LDL.LU R188, [R1+0x3e0] ;  /* 0x0003e00001bc7983 */ /* 0x000ea20000300800 */
[----:B0-----:R-:W-:-:S05]  /*63de0*/  IADD3 R10, P0, R180, R5, RZ ;  /* 0x00000005b40a7210 */ /* 0x001fca0007f1e0ff */
[----:B------:R-:W-:-:S05]  /*63df0*/  IMAD.X R11, R8, 0x1, R6, P0 ;  /* 0x00000001080b7824 */ /* 0x000fca00000e0606 */
[----:B------:R0:W-:Y:S01]  /*63e00*/  STL.64 [R1+0x528], R10 ;  /* 0x0005280a01007387 */ /* 0x0001e20000100a00 */
[----:B------:R-:W-:Y:S02]  /*63e10*/  SHF.R.S32.HI R8, RZ, 0x1f, R181 ;  /* 0x0000001fff087819 */ /* 0x000fe400000114b5 */
        /* <DEDUP_REMOVED lines=8> */
[----:B------:R-:W-:-:S05]  /*63ea0*/  IADD3 R180, P0, R184, R0, RZ ;  /* 0x00000000b8b47210 */ /* 0x000fca0007f1e0ff */
[----:B------:R-:W-:Y:S01]  /*63eb0*/  IMAD.X R181, R8, 0x1, R7, P0 ;  /* 0x0000000108b57824 */ /* 0x000fe200000e0607 */
[----:B0-----:R-:W-:-:S04]  /*63ec0*/  IADD3 R10, P0, R184, R5, RZ ;  /* 0x00000005b80a7210 */ /* 0x001fc80007f1e0ff */
[----:B------:R-:W-:Y:S04]  /*63ed0*/  STL.64 [R1+0x1720], R180 ;  /* 0x001720b401007387 */ /* 0x000fe80000100a00 */
[----:B------:R-:W2:Y:S01]  /*63ee0*/  LDL.LU R186, [R1+0x3d4] ;  /* 0x0003d40001ba7983 */ /* 0x000ea20000300800 */
        /* <DEDUP_REMOVED lines=10> */
[----:B---3--:R-:W-:Y:S02]  /*63f90*/  SHF.R.S32.HI R8, RZ, 0x1f, R182 ;  /* 0x0000001fff087819 */ /* 0x008fe400000114b6 */
[----:B0-----:R-:W-:-:S05]  /*63fa0*/  IADD3 R10, P0, R182, R0, RZ ;  /* 0x00000000b60a7210 */ /* 0x001fca0007f1e0ff */
[----:B------:R-:W-:-:S05]  /*63fb0*/  IMAD.X R11, R8, 0x1, R7, P0 ;  /* 0x00000001080b7824 */ /* 0x000fca00000e0607 */
[----:B------:R0:W-:Y:S04]  /*63fc0*/  STL.64 [R1+0x4f0], R10 ;  /* 0x0004f00a01007387 */ /* 0x0001e80000100a00 */
[----:B------:R-:W3:Y:S01]  /*63fd0*/  LDL.LU R184, [R1+0x3c8] ;  /* 0x0003c80001b87983 */ /* 0x000ee20000300800 */
[----:B0-----:R-:W-:-:S05]  /*63fe0*/  IADD3 R10, P0, R182, R5, RZ ;  /* 0x00000005b60a7210 */ /* 0x001fca0007f1e0ff */
[----:B------:R-:W-:-:S05]  /*63ff0*/  IMAD.X R11, R8, 0x1, R6, P0 ;  /* 0x00000001080b7824 */ /* 0x000fca00000e0606 */
[----:B------:R0:W-:Y:S04]  /*64000*/  STL.64 [R1+0x4e8], R10 ;  /* 0x0004e80a01007387 */ /* 0x0001e80000100a00 */
[----:B------:R-:W3:Y:S01]  /*64010*/  LDL.LU R185, [R1+0x3b4] ;  /* 0x0003b40001b97983 */ /* 0x000ee20000300800 */
[----:B----4-:R-:W-:Y:S02]  /*64020*/  SHF.R.S32.HI R8, RZ, 0x1f, R183 ;  /* 0x0000001fff087819 */ /* 0x010fe400000114b7 */
[----:B0-----:R-:W-:-:S05]  /*64030*/  IADD3 R10, P0, R183, R0, RZ ;  /* 0x00000000b70a7210 */ /* 0x001fca0007f1e0ff */
[----:B------:R-:W-:Y:S01]  /*64040*/  IMAD.X R11, R8, 0x1, R7, P0 ;  /* 0x00000001080b7824 */ /* 0x000fe200000e0607 */
[----:B------:R-:W-:-:S04]  /*64050*/  IADD3 R182, P0, R183, R5, RZ ;  /* 0x00000005b7b67210 */ /* 0x000fc80007f1e0ff */
[----:B------:R0:W-:Y:S01]  /*64060*/  STL.64 [R1+0x4e0], R10 ;  /* 0x0004e00a01007387 */ /* 0x0001e20000100a00 */
[----:B------:R-:W-:-:S05]  /*64070*/  IMAD.X R183, R8, 0x1, R6, P0 ;  /* 0x0000000108b77824 */ /* 0x000fca00000e0606 */
[----:B------:R-:W-:Y:S01]  /*64080*/  STL.64 [R1+0x1728], R182 ;  /* 0x001728b601007387 */ /* 0x000fe20000100a00 */
        /* <DEDUP_REMOVED lines=13> */
[----:B------:R-:W4:Y:S03]  /*64160*/  LDL.LU R189, [R1+0x3ac] ;  /* 0x0003ac0001bd7983 */ /* 0x000f260000300800 */
        /* <DEDUP_REMOVED lines=24> */
[----:B------:R-:W-:Y:S01]  /*642f0*/  IMAD.X R11, R8, 0x1, R6, P0 ;  /* 0x00000001080b7824 */ /* 0x000fe200000e0606 */
[----:B------:R-:W-:-:S04]  /*64300*/  SHF.R.S32.HI R8, RZ, 0x1f, R185 ;  /* 0x0000001fff087819 */ /* 0x000fc800000114b9 */
[----:B------:R0:W-:Y:S02]  /*64310*/  STL.64 [R1+0x488], R10 ;  /* 0x0004880a01007387 */ /* 0x0001e40000100a00 */
[----:B0-----:R-:W-:-:S05]  /*64320*/  IADD3 R10, P0, R185, R0, RZ ;  /* 0x00000000b90a7210 */ /* 0x001fca0007f1e0ff */
[----:B------:R-:W-:-:S05]  /*64330*/  IMAD.X R11, R8, 0x1, R7, P0 ;  /* 0x00000001080b7824 */ /* 0x000fca00000e0607 */
[----:B------:R0:W-:Y:S02]  /*64340*/  STL.64 [R1+0x480], R10 ;  /* 0x0004800a01007387 */ /* 0x0001e40000100a00 */
[----:B0-----:R-:W-:Y:S02]  /*64350*/  IADD3 R10, P0, R185, R5, RZ ;  /* 0x00000005b90a7210 */ /* 0x001fe40007f1e0ff */
[----:B------:R-:W3:Y:S03]  /*64360*/  LDL.LU R185, [R1+0x390] ;  /* 0x0003900001b97983 */ /* 0x000ee60000300800 */
        /* <DEDUP_REMOVED lines=43> */
[----:B------:R-:W-:Y:S02]  /*64620*/  SHF.R.S32.HI R8, RZ, 0x1f, R185 ;  /* 0x0000001fff087819 */ /* 0x000fe400000114b9 */
        /* <DEDUP_REMOVED lines=25> */
[----:B------:R0:W-:Y:S04]  /*647c0*/  STL.64 [R1+0x3f0], R10 ;  /* 0x0003f00a01007387 */ /* 0x0001e80000100a00 */
[----:B------:R-:W4:Y:S01]  /*647d0*/  LDL.LU R192, [R1+0x338] ;  /* 0x0003380001c07983 */ /* 0x000f220000300800 */
[----:B0-----:R-:W-:-:S05]  /*647e0*/  IADD3 R10, P0, R186, R5, RZ ;  /* 0x00000005ba0a7210 */ /* 0x001fca0007f1e0ff */
[----:B------:R-:W-:-:S05]  /*647f0*/  IMAD.X R11, R8, 0x1, R6, P0 ;  /* 0x00000001080b7824 */ /* 0x000fca00000e0606 */
[----:B------:R0:W-:Y:S04]  /*64800*/  STL.64 [R1+0x3e8], R10 ;  /* 0x0003e80a01007387 */ /* 0x0001e80000100a00 */
[----:B------:R-:W4:Y:S01]  /*64810*/  LDL.LU R193, [R1+0x320] ;  /* 0x0003200001c17983 */ /* 0x000f220000300800 */
[----:B------:R-:W-:Y:S02]  /*64820*/  SHF.R.S32.HI R8, RZ, 0x1f, R187 ;  /* 0x0000001fff087819 */ /* 0x000fe400000114bb */
[----:B0-----:R-:W-:-:S05]  /*64830*/  IADD3 R10, P0, R187, R0, RZ ;  /* 0x00000000bb0a7210 */ /* 0x001fca0007f1e0ff */
[----:B------:R-:W-:Y:S01]  /*64840*/  IMAD.X R11, R8, 0x1, R7, P0 ;  /* 0x00000001080b7824 */ /* 0x000fe200000e0607 */
[----:B------:R-:W-:-:S04]  /*64850*/  IADD3 R186, P0, R187, R5, RZ ;  /* 0x00000005bbba7210 */ /* 0x000fc80007f1e0ff */
[----:B------:R0:W-:Y:S01]  /*64860*/  STL.64 [R1+0x3e0], R10 ;  /* 0x0003e00a01007387 */ /* 0x0001e20000100a00 */
[----:B------:R-:W-:-:S05]  /*64870*/  IMAD.X R187, R8, 0x1, R6, P0 ;  /* 0x0000000108bb7824 */ /* 0x000fca00000e0606 */
[----:B------:R-:W-:Y:S01]  /*64880*/  STL.64 [R1+0x1700], R186 ;  /* 0x001700ba01007387 */ /* 0x000fe20000100a00 */
        /* <DEDUP_REMOVED lines=23> */
[----:B------:R0:W-:Y:S04]  /*64a00*/  STL.64 [R1+0x3a8], R10 ;  /* 0x0003a80a01007387 */ /* 0x0001e80000100a00 */
[----:B------:R-:W2:Y:S01]  /*64a10*/  LDL.LU R195, [R1+0x33c] ;  /* 0x00033c0001c37983 */ /* 0x000ea20000300800 */
[----:B----4-:R-:W-:Y:S02]  /*64a20*/  SHF.R.S32.HI R8, RZ, 0x1f, R189 ;  /* 0x0000001fff087819 */ /* 0x010fe400000114bd */
[----:B0-----:R-:W-:-:S05]  /*64a30*/  IADD3 R10, P0, R189, R0, RZ ;  /* 0x00000000bd0a7210 */ /* 0x001fca0007f1e0ff */
[----:B------:R-:W-:Y:S01]  /*64a40*/  IMAD.X R11, R8, 0x1, R7, P0 ;  /* 0x00000001080b7824 */ /* 0x000fe200000e0607 */
[----:B------:R-:W-:-:S04]  /*64a50*/  IADD3 R188, P0, R189, R5, RZ ;  /* 0x00000005bdbc7210 */ /* 0x000fc80007f1e0ff */
[----:B------:R0:W-:Y:S01]  /*64a60*/  STL.64 [R1+0x3a0], R10 ;  /* 0x0003a00a01007387 */ /* 0x0001e20000100a00 */
[----:B------:R-:W-:-:S05]  /*64a70*/  IMAD.X R189, R8, 0x1, R6, P0 ;  /* 0x0000000108bd7824 */ /* 0x000fca00000e0606 */
[----:B------:R-:W-:Y:S01]  /*64a80*/  STL.64 [R1+0x1708], R188 ;  /* 0x001708bc01007387 */ /* 0x000fe20000100a00 */
[----:B------:R-:W-:Y:S02]  /*64a90*/  SHF.R.S32.HI R8, RZ, 0x1f, R192 ;  /* 0x0000001fff087819 */ /* 0x000fe400000114c0 */
[----:B0-----:R-:W-:-:S05]  /*64aa0*/  IADD3 R10, P0, R192, R0, RZ ;  /* 0x00000000c00a7210 */ /* 0x001fca0007f1e0ff */
[----:B------:R-:W-:-:S05]  /*64ab0*/  IMAD.X R11, R8, 0x1, R7, P0 ;  /* 0x00000001080b7824 */ /* 0x000fca00000e0607 */
[----:B------:R0:W-:Y:S02]  /*64ac0*/  STL.64 [R1+0x390], R10 ;  /* 0x0003900a01007387 */ /* 0x0001e40000100a00 */
[----:B0-----:R-:W-:Y:S02]  /*64ad0*/  IADD3 R10, P0, R192, R5, RZ ;  /* 0x00000005c00a7210 */ /* 0x001fe40007f1e0ff */
[----:B------:R-:W4:Y:S03]  /*64ae0*/  LDL.LU R192, [R1+0x82c] ;  /* 0x00082c0001c07983 */ /* 0x000f260000300800 */
[----:B------:R-:W-:Y:S01]  /*64af0*/  IMAD.X R11, R8, 0x1, R6, P0 ;  /* 0x00000001080b7824 */ /* 0x000fe200000e0606 */
[----:B------:R-:W-:-:S04]  /*64b00*/  SHF.R.S32.HI R8, RZ, 0x1f, R193 ;  /* 0x0000001fff087819 */ /* 0x000fc800000114c1 */
        /* <DEDUP_REMOVED lines=22> */
[----:B------:R-:W-:Y:S01]  /*64c70*/  IMAD.X R191, R8, 0x1, R6, P0 ;  /* 0x0000000108bf7824 */ /* 0x000fe200000e0606 */
[----:B--2---:R-:W-:Y:S02]  /*64c80*/  SHF.R.S32.HI R8, RZ, 0x1f, R194 ;  /* 0x0000001fff087819 */ /* 0x004fe400000114c2 */
        /* <DEDUP_REMOVED lines=29> */
[----:B------:R-:W-:Y:S01]  /*64e60*/  IMAD.X R193, R8, 0x1, R6, P0 ;  /* 0x0000000108c17824 */ /* 0x000fe200000e0606 */
        /* <DEDUP_REMOVED lines=25> */
[----:B------:R-:W-:Y:S02]  /*65000*/  SHF.R.S32.HI R8, RZ, 0x1f, R195 ;  /* 0x0000001fff087819 */ /* 0x000fe400000114c3 */
[----:B0-----:R-:W-:-:S05]  /*65010*/  IADD3 R10, P0, R195, R0, RZ ;  /* 0x00000000c30a7210 */ /* 0x001fca0007f1e0ff */
[----:B------:R-:W-:Y:S01]  /*65020*/  IMAD.X R11, R8, 0x1, R7, P0 ;  /* 0x00000001080b7824 */ /* 0x000fe200000e0607 */
[----:B------:R-:W-:-:S04]  /*65030*/  IADD3 R194, P0, R195, R5, RZ ;  /* 0x00000005c3c27210 */ /* 0x000fc80007f1e0ff */
[----:B------:R0:W-:Y:S01]  /*65040*/  STL.64 [R1+0x2e0], R10 ;  /* 0x0002e00a01007387 */ /* 0x0001e20000100a00 */
[----:B------:R-:W-:Y:S01]  /*65050*/  IMAD.X R195, R8, 0x1, R6, P0 ;  /* 0x0000000108c37824 */ /* 0x000fe200000e0606 */
[----:B----4-:R-:W-:Y:S02]  /*65060*/  SHF.R.S32.HI R8, RZ, 0x1f, R198 ;  /* 0x0000001fff087819 */ /* 0x010fe400000114c6 */
        /* <DEDUP_REMOVED lines=250> */
[----:B------:R0:W-:Y:S04]  /*66010*/  STL.64 [R1+0xd0], R10 ;  /* 0x0000d00a01007387 */ /* 0x0001e80000100a00 */
[----:B------:R-:W3:Y:S01]  /*66020*/  LDL.LU R19, [R1+0x8d8] ;  /* 0x0008d80001137983 */ /* 0x000ee20000300800 */
[----:B0-----:R-:W-:-:S05]  /*66030*/  IADD3 R10, P0, R217, R5, RZ ;  /* 0x00000005d90a7210 */ /* 0x001fca0007f1e0ff */
[----:B------:R-:W-:Y:S01]  /*66040*/  IMAD.X R11, R8, 0x1, R6, P0 ;  /* 0x00000001080b7824 */ /* 0x000fe200000e0606 */
[----:B------:R-:W-:-:S04]  /*66050*/  SHF.R.S32.HI R8, RZ, 0x1f, R214 ;  /* 0x0000001fff087819 */ /* 0x000fc800000114d6 */
[----:B------:R0:W-:Y:S04]  /*66060*/  STL.64 [R1+0xc8], R10 ;  /* 0x0000c80a01007387 */ /* 0x0001e80000100a00 */
[----:B------:R-:W3:Y:S01]  /*66070*/  LDL.LU R18, [R1+0x8dc] ;  /* 0x0008dc0001127983 */ /* 0x000ee20000300800 */
[----:B0-----:R-:W-:-:S05]  /*66080*/  IADD3 R10, P0, R214, R0, RZ ;  /* 0x00000000d60a7210 */ /* 0x001fca0007f1e0ff */
[----:B------:R-:W-:-:S05]  /*66090*/  IMAD.X R11, R8, 0x1, R7, P0 ;  /* 0x00000001080b7824 */ /* 0x000fca00000e0607 */
[----:B------:R0:W-:Y:S04]  /*660a0*/  STL.64 [R1+0xc0], R10 ;  /* 0x0000c00a01007387 */ /* 0x0001e80000100a00 */
[----:B------:R-:W3:Y:S04]  /*660b0*/  LDL.LU R237, [R1+0x8e0] ;  /* 0x0008e00001ed7983 */ /* 0x000ee80000300800 */
[----:B------:R-:W3:Y:S01]  /*660c0*/  LDL.LU R251, [R1+0x8e4] ;  /* 0x0008e40001fb7983 */ /* 0x000ee20000300800 */
[----:B------:R-:W-:-:S03]  /*660d0*/  IADD3 R224, P0, R214, R5, RZ ;  /* 0x00000005d6e07210 */ /* 0x000fc60007f1e0ff */
[----:B------:R-:W3:Y:S02]  /*660e0*/  LDL.LU R21, [R1+0x8e8] ;  /* 0x0008e80001157983 */ /* 0x000ee40000300800 */
[----:B------:R-:W-:Y:S02]  /*660f0*/  IMAD.X R225, R8, 0x1, R6, P0 ;  /* 0x0000000108e17824 */ /* 0x000fe400000e0606 */
[----:B------:R-:W3:Y:S01]  /*66100*/  LDL.LU R20, [R1+0x8ec] ;  /* 0x0008ec0001147983 */ /* 0x000ee20000300800 */
[----:B--2---:R-:W-:Y:S02]  /*66110*/  SHF.R.S32.HI R8, RZ, 0x1f, R212 ;  /* 0x0000001fff087819 */ /* 0x004fe400000114d4 */
[----:B------:R-:W-:-:S05]  /*66120*/  IADD3 R226, P0, R212, R0, RZ ;  /* 0x00000000d4e27210 */ /* 0x000fca0007f1e0ff */
[----:B------:R-:W-:Y:S01]  /*66130*/  IMAD.X R227, R8, 0x1, R7, P0 ;  /* 0x0000000108e37824 */ /* 0x000fe200000e0607 */
[----:B------:R-:W-:-:S05]  /*66140*/  IADD3 R220, P0, R212, R5, RZ ;  /* 0x00000005d4dc7210 */ /* 0x000fca0007f1e0ff */
[----:B------:R-:W-:Y:S01]  /*66150*/  IMAD.X R221, R8, 0x1, R6, P0 ;  /* 0x0000000108dd7824 */ /* 0x000fe200000e0606 */
[----:B------:R-:W-:Y:S02]  /*66160*/  SHF.R.S32.HI R8, RZ, 0x1f, R213 ;  /* 0x0000001fff087819 */ /* 0x000fe400000114d5 */
[----:B------:R-:W-:-:S05]  /*66170*/  IADD3 R222, P0, R213, R0, RZ ;  /* 0x00000000d5de7210 */ /* 0x000fca0007f1e0ff */
[----:B------:R-:W-:Y:S01]  /*66180*/  IMAD.X R223, R8, 0x1, R7, P0 ;  /* 0x0000000108df7824 */ /* 0x000fe200000e0607 */
[----:B------:R-:W-:-:S05]  /*66190*/  IADD3 R212, P0, R213, R5, RZ ;  /* 0x00000005d5d47210 */ /* 0x000fca0007f1e0ff */
[----:B------:R-:W-:Y:S01]  /*661a0*/  IMAD.X R213, R8, 0x1, R6, P0 ;  /* 0x0000000108d57824 */ /* 0x000fe200000e0606 */
[----:B----4-:R-:W-:Y:S02]  /*661b0*/  SHF.R.S32.HI R8, RZ, 0x1f, R215 ;  /* 0x0000001fff087819 */ /* 0x010fe400000114d7 */
        /* <DEDUP_REMOVED lines=9> */
[----:B---3--:R-:W-:Y:S02]  /*66250*/  SHF.R.S32.HI R8, RZ, 0x1f, R19 ;  /* 0x0000001fff087819 */ /* 0x008fe40000011413 */
[----:B------:R-:W-:-:S05]  /*66260*/  IADD3 R246, P0, R19, R0, RZ ;  /* 0x0000000013f67210 */ /* 0x000fca0007f1e0ff */
[C---:B------:R-:W-:Y:S01]  /*66270*/  IMAD.X R247, R8.reuse, 0x1, R7, P0 ;  /* 0x0000000108f77824 */ /* 0x040fe200000e0607 */
[----:B------:R-:W-:Y:S02]  /*66280*/  IADD3 R244, P0, R19, R5, RZ ;  /* 0x0000000513f47210 */ /* 0x000fe40007f1e0ff */
[----:B------:R-:W2:Y:S03]  /*66290*/  LDL.LU R19, [R1+0x8f0] ;  /* 0x0008f00001137983 */ /* 0x000ea60000300800 */
[----:B------:R-:W-:Y:S01]  /*662a0*/  IMAD.X R245, R8, 0x1, R6, P0 ;  /* 0x0000000108f57824 */ /* 0x000fe200000e0606 */
[----:B------:R-:W-:Y:S02]  /*662b0*/  SHF.R.S32.HI R8, RZ, 0x1f, R18 ;  /* 0x0000001fff087819 */ /* 0x000fe40000011412 */
[----:B------:R-:W-:-:S05]  /*662c0*/  IADD3 R242, P0, R18, R0, RZ ;  /* 0x0000000012f27210 */ /* 0x000fca0007f1e0ff */
[----:B------:R-:W-:Y:S01]  /*662d0*/  IMAD.X R243, R8, 0x1, R7, P0 ;  /* 0x0000000108f37824 */ /* 0x000fe200000e0607 */
[----:B------:R-:W-:Y:S02]  /*662e0*/  IADD3 R240, P0, R18, R5, RZ ;  /* 0x0000000512f07210 */ /* 0x000fe40007f1e0ff */
[----:B------:R-:W3:Y:S03]  /*662f0*/  LDL.LU R18, [R1+0x8f4] ;  /* 0x0008f40001127983 */ /* 0x000ee60000300800 */
[----:B------:R-:W-:Y:S01]  /*66300*/  IMAD.X R241, R8, 0x1, R6, P0 ;  /* 0x0000000108f17824 */ /* 0x000fe200000e0606 */
[----:B------:R-:W-:Y:S02]  /*66310*/  SHF.R.S32.HI R8, RZ, 0x1f, R237 ;  /* 0x0000001fff087819 */ /* 0x000fe400000114ed */
[----:B------:R-:W-:-:S05]  /*66320*/  IADD3 R238, P0, R237, R0, RZ ;  /* 0x00000000edee7210 */ /* 0x000fca0007f1e0ff */
[C---:B------:R-:W-:Y:S01]  /*66330*/  IMAD.X R239, R8.reuse, 0x1, R7, P0 ;  /* 0x0000000108ef7824 */ /* 0x040fe200000e0607 */
[----:B------:R-:W-:Y:S02]  /*66340*/  IADD3 R234, P0, R237, R5, RZ ;  /* 0x00000005edea7210 */ /* 0x000fe40007f1e0ff */
[----:B------:R-:W4:Y:S03]  /*66350*/  LDL.LU R237, [R1+0x8f8] ;  /* 0x0008f80001ed7983 */ /* 0x000f260000300800 */
        /* <DEDUP_REMOVED lines=15> */
[----:B------:R-:W-:Y:S01]  /*66450*/  IMAD.X R175, R8, 0x1, R7, P0 ;  /* 0x0000000108af7824 */ /* 0x000fe200000e0607 */
[----:B------:R-:W-:Y:S02]  /*66460*/  IADD3 R172, P0, R20, R5, RZ ;  /* 0x0000000514ac7210 */ /* 0x000fe40007f1e0ff */
[----:B------:R-:W4:Y:S03]  /*66470*/  LDL.LU R20, [R1+0x904] ;  /* 0x0009040001147983 */ /* 0x000f260000300800 */
[----:B------:R-:W-:Y:S01]  /*66480*/  IMAD.X R173, R8, 0x1, R6, P0 ;  /* 0x0000000108ad7824 */ /* 0x000fe200000e0606 */
[----:B--2---:R-:W-:Y:S02]  /*66490*/  SHF.R.S32.HI R8, RZ, 0x1f, R19 ;  /* 0x0000001fff087819 */ /* 0x004fe40000011413 */
[----:B------:R-:W-:-:S05]  /*664a0*/  IADD3 R170, P0, R19, R0, RZ ;  /* 0x0000000013aa7210 */ /* 0x000fca0007f1e0ff */
[C---:B------:R-:W-:Y:S01]  /*664b0*/  IMAD.X R171, R8.reuse, 0x1, R7, P0 ;  /* 0x0000000108ab7824 */ /* 0x040fe200000e0607 */
[----:B------:R-:W-:Y:S02]  /*664c0*/  IADD3 R168, P0, R19, R5, RZ ;  /* 0x0000000513a87210 */ /* 0x000fe40007f1e0ff */
[----:B------:R-:W2:Y:S03]  /*664d0*/  LDL.LU R19, [R1+0x908] ;  /* 0x0009080001137983 */ /* 0x000ea60000300800 */
[----:B------:R-:W-:Y:S01]  /*664e0*/  IMAD.X R169, R8, 0x1, R6, P0 ;  /* 0x0000000108a97824 */ /* 0x000fe200000e0606 */
[----:B---3--:R-:W-:Y:S02]  /*664f0*/  SHF.R.S32.HI R8, RZ, 0x1f, R18 ;  /* 0x0000001fff087819 */ /* 0x008fe40000011412 */
[----:B------:R-:W-:-:S05]  /*66500*/  IADD3 R164, P0, R18, R0, RZ ;  /* 0x0000000012a47210 */ /* 0x000fca0007f1e0ff */
[----:B------:R-:W-:Y:S01]  /*66510*/  IMAD.X R165, R8, 0x1, R7, P0 ;  /* 0x0000000108a57824 */ /* 0x000fe200000e0607 */
[----:B------:R-:W-:Y:S02]  /*66520*/  IADD3 R140, P0, R18, R5, RZ ;  /* 0x00000005128c7210 */ /* 0x000fe40007f1e0ff */
[----:B------:R-:W3:Y:S03]  /*66530*/  LDL.LU R18, [R1+0x90c] ;  /* 0x00090c0001127983 */ /* 0x000ee60000300800 */
[----:B------:R-:W-:Y:S01]  /*66540*/  IMAD.X R141, R8, 0x1, R6, P0 ;  /* 0x00000001088d7824 */ /* 0x000fe200000e0606 */
[----:B----4-:R-:W-:Y:S02]  /*66550*/  SHF.R.S32.HI R8, RZ, 0x1f, R237 ;  /* 0x0000001fff087819 */ /* 0x010fe400000114ed */
        /* <DEDUP_REMOVED lines=147> */
[----:B------:R-:W4:Y:S04]  /*66e90*/  LDL.LU R237, [R1+0x970] ;  /* 0x0009700001ed7983 */ /* 0x000f280000300800 */
[----:B------:R-:W4:Y:S01]  /*66ea0*/  LDL.LU R144, [R1+0x974] ;  /* 0x0009740001907983 */ /* 0x000f220000300800 */
[----:B------:R-:W-:Y:S01]  /*66eb0*/  IMAD.X R39, R8, 0x1, R6, P0 ;  /* 0x0000000108277824 */ /* 0x000fe200000e0606 */
[----:B------:R-:W-:Y:S02]  /*66ec0*/  SHF.R.S32.HI R8, RZ, 0x1f, R251 ;  /* 0x0000001fff087819 */ /* 0x000fe400000114fb */
[----:B------:R-:W-:-:S05]  /*66ed0*/  IADD3 R40, P0, R251, R0, RZ ;  /* 0x00000000fb287210 */ /* 0x000fca0007f1e0ff */
[C---:B------:R-:W-:Y:S01]  /*66ee0*/  IMAD.X R41, R8.reuse, 0x1, R7, P0 ;  /* 0x0000000108297824 */ /* 0x040fe200000e0607 */
[----:B------:R-:W-:Y:S02]  /*66ef0*/  IADD3 R36, P0, R251, R5, RZ ;  /* 0x00000005fb247210 */ /* 0x000fe40007f1e0ff */
[----:B------:R-:W4:Y:S03]  /*66f00*/  LDL.LU R251, [R1+0xa44] ;  /* 0x000a440001fb7983 */ /* 0x000f260000300800 */
[----:B------:R-:W-:Y:S01]  /*66f10*/  IMAD.X R37, R8, 0x1, R6, P0 ;  /* 0x0000000108257824 */ /* 0x000fe200000e0606 */
[----:B------:R-:W-:Y:S01]  /*66f20*/  SHF.R.S32.HI R8, RZ, 0x1f, R21 ;  /* 0x0000001fff087819 */ /* 0x000fe20000011415 */
[----:B------:R-:W4:Y:S01]  /*66f30*/  LDL.LU R152, [R1+0x978] ;  /* 0x0009780001987983 */ /* 0x000f220000300800 */
[----:B------:R-:W-:-:S03]  /*66f40*/  IADD3 R34, P0, R21, R0, RZ ;  /* 0x0000000015227210 */ /* 0x000fc60007f1e0ff */
[----:B------:R-:W4:Y:S02]  /*66f50*/  LDL.LU R145, [R1+0x97c] ;  /* 0x00097c0001917983 */ /* 0x000f240000300800 */
        /* <DEDUP_REMOVED lines=8> */
[----:B--2---:R-:W-:Y:S02]  /*66fe0*/  SHF.R.S32.HI R8, RZ, 0x1f, R19 ;  /* 0x0000001fff087819 */ /* 0x004fe40000011413 */
[----:B------:R-:W-:-:S05]  /*66ff0*/  IADD3 R28, P0, R19, R0, RZ ;  /* 0x00000000131c7210 */ /* 0x000fca0007f1e0ff */
[----:B------:R-:W-:Y:S01]  /*67000*/  IMAD.X R29, R8, 0x1, R7, P0 ;  /* 0x00000001081d7824 */ /* 0x000fe200000e0607 */
[----:B------:R-:W-:-:S05]  /*67010*/  IADD3 R16, P0, R19, R5, RZ ;  /* 0x0000000513107210 */ /* 0x000fca0007f1e0ff */
[----:B------:R-:W-:Y:S01]  /*67020*/  IMAD.X R17, R8, 0x1, R6, P0 ;  /* 0x0000000108117824 */ /* 0x000fe200000e0606 */
[----:B---3--:R-:W-:Y:S02]  /*67030*/  SHF.R.S32.HI R8, RZ, 0x1f, R18 ;  /* 0x0000001fff087819 */ /* 0x008fe40000011412 */
[----:B------:R-:W-:-:S05]  /*67040*/  IADD3 R24, P0, R18, R0, RZ ;  /* 0x0000000012187210 */ /* 0x000fca0007f1e0ff */
[----:B------:R-:W-:Y:S01]  /*67050*/  IMAD.X R25, R8, 0x1, R7, P0 ;  /* 0x0000000108197824 */ /* 0x000fe200000e0607 */
[----:B------:R-:W-:-:S05]  /*67060*/  IADD3 R26, P0, R18, R5, RZ ;  /* 0x00000005121a7210 */ /* 0x000fca0007f1e0ff */
[----:B------:R-:W-:Y:S01]  /*67070*/  IMAD.X R27, R8, 0x1, R6, P0 ;  /* 0x00000001081b7824 */ /* 0x000fe200000e0606 */
[----:B----4-:R-:W-:Y:S02]  /*67080*/  SHF.R.S32.HI R8, RZ, 0x1f, R237 ;  /* 0x0000001fff087819 */ /* 0x010fe400000114ed */
        /* <DEDUP_REMOVED lines=9> */
[----:B------:R-:W-:-:S03]  /*67120*/  SHF.R.S32.HI R9, RZ, 0x1f, R251 ;  /* 0x0000001fff097819 */ /* 0x000fc600000114fb */
[----:B------:R-:W-:Y:S01]  /*67130*/  IMAD.X R15, R8, 0x1, R6, P0 ;  /* 0x00000001080f7824 */ /* 0x000fe200000e0606 */
[----:B0-----:R-:W-:-:S05]  /*67140*/  IADD3 R10, P0, R251, R0, RZ ;  /* 0x00000000fb0a7210 */ /* 0x001fca0007f1e0ff */
[----:B------:R-:W-:Y:S01]  /*67150*/  IMAD.X R11, R9, 0x1, R7, P0 ;  /* 0x00000001090b7824 */ /* 0x000fe200000e0607 */
[----:B------:R-:W-:Y:S02]  /*67160*/  IADD3 R8, P0, R251, R5, RZ ;  /* 0x00000005fb087210 */ /* 0x000fe40007f1e0ff */
[----:B------:R-:W3:Y:S04]  /*67170*/  LDL.LU R251, [R1+0x984] ;  /* 0x0009840001fb7983 */ /* 0x000ee80000300800 */
[----:B------:R-:W4:Y:S04]  /*67180*/  LDL.LU R144, [R1+0x988] ;  /* 0x0009880001907983 */ /* 0x000f280000300800 */
[----:B------:R-:W4:Y:S01]  /*67190*/  LDL.LU R166, [R1+0x98c] ;  /* 0x00098c0001a67983 */ /* 0x000f220000300800 */
[----:B------:R-:W-:-:S02]  /*671a0*/  LOP3.LUT P6, RZ, R236, 0x400000, RZ, 0xc0, !PT ;  /* 0x00400000ecff7812 */ /* 0x000fc400078cc0ff */
[----:B------:R-:W-:Y:S01]  /*671b0*/  PRMT R178, R178, 0x7773, RZ ;  /* 0x00007773b2b27816 */ /* 0x000fe200000000ff */
[----:B------:R-:W-:Y:S01]  /*671c0*/  IMAD.X R9, R9, 0x1, R6, P0 ;  /* 0x0000000109097824 */ /* 0x000fe200000e0606 */
[----:B------:R-:W-:-:S09]  /*671d0*/  IADD3 R160, P0, R152, R0, RZ ;  /* 0x0000000098a07210 */ /* 0x000fd20007f1e0ff */
[----:B------:R0:W-:Y:S02]  /*671e0*/  @P6 STG.E.U8 desc[UR58][R142.64], R178 ;  /* 0x000000b28e006986 */ /* 0x0001e4000c10113a */
[----:B0-----:R-:W-:-:S05]  /*671f0*/  SHF.R.S32.HI R142, RZ, 0x1f, R152 ;  /* 0x0000001fff8e7819 */ /* 0x001fca0000011498 */
[----:B------:R-:W-:Y:S01]  /*67200*/  IMAD.X R161, R142, 0x1, R7, P0 ;  /* 0x000000018ea17824 */ /* 0x000fe200000e0607 */
[----:B------:R-:W-:Y:S02]  /*67210*/  IADD3 R156, P0, R152, R5, RZ ;  /* 0x00000005989c7210 */ /* 0x000fe40007f1e0ff */
[----:B------:R-:W-:-:S03]  /*67220*/  SHF.R.S32.HI R143, RZ, 0x1f, R145 ;  /* 0x0000001fff8f7819 */ /* 0x000fc60000011491 */
[----:B------:R-:W-:Y:S01]  /*67230*/  IMAD.X R157, R142, 0x1, R6, P0 ;  /* 0x000000018e9d7824 */ /* 0x000fe200000e0606 */
[----:B------:R-:W-:-:S05]  /*67240*/  IADD3 R158, P0, R145, R0, RZ ;  /* 0x00000000919e7210 */ /* 0x000fca0007f1e0ff */
[----:B------:R-:W-:Y:S01]  /*67250*/  IMAD.X R159, R143, 0x1, R7, P0 ;  /* 0x000000018f9f7824 */ /* 0x000fe200000e0607 */
[----:B------:R-:W-:Y:S01]  /*67260*/  IADD3 R152, P0, R145, R5, RZ ;  /* 0x0000000591987210 */ /* 0x000fe20007f1e0ff */
[----:B------:R-:W-:-:S04]  /*67270*/  IMAD.MOV.U32 R184, RZ, RZ, R148 ;  /* 0x000000ffffb87224 */ /* 0x000fc800078e0094 */
[----:B------:R-:W-:Y:S02]  /*67280*/  IMAD.X R153, R143, 0x1, R6, P0 ;  /* 0x000000018f997824 */ /* 0x000fe400000e0606 */
[----:B------:R-:W-:Y:S02]  /*67290*/  IMAD.MOV.U32 R185, RZ, RZ, R149 ;  /* 0x000000ffffb97224 */ /* 0x000fe400078e0095 */
[----:B------:R-:W-:Y:S02]  /*672a0*/  IMAD.MOV.U32 R180, RZ, RZ, R154 ;  /* 0x000000ffffb47224 */ /* 0x000fe400078e009a */
[----:B------:R-:W-:Y:S02]  /*672b0*/  IMAD.MOV.U32 R181, RZ, RZ, R155 ;  /* 0x000000ffffb57224 */ /* 0x000fe400078e009b */
[----:B------:R-:W-:Y:S02]  /*672c0*/  IMAD.MOV.U32 R182, RZ, RZ, R150 ;  /* 0x000000ffffb67224 */ /* 0x000fe400078e0096 */
[----:B------:R-:W-:Y:S01]  /*672d0*/  IMAD.MOV.U32 R183, RZ, RZ, R151 ;  /* 0x000000ffffb77224 */ /* 0x000fe200078e0097 */
[----:B------:R-:W-:Y:S01]  /*672e0*/  LOP3.LUT P6, RZ, R250, 0x400, RZ, 0xc0, !PT ;  /* 0x00000400faff7812 */ /* 0x000fe200078cc0ff */
[----:B------:R-:W-:-:S02]  /*672f0*/  IMAD.MOV.U32 R250, RZ, RZ, R146 ;  /* 0x000000fffffa7224 */ /* 0x000fc400078e0092 */
[----:B------:R-:W-:Y:S01]  /*67300*/  IMAD.MOV.U32 R188, RZ, RZ, R162 ;  /* 0x000000ffffbc7224 */ /* 0x000fe200078e00a2 */
[C---:B------:R-:W-:Y:S01]  /*67310*/  LOP3.LUT P1, RZ, R236.reuse, 0x800000, RZ, 0xc0, !PT ;  /* 0x00800000ecff7812 */ /* 0x040fe2000782c0ff */
[----:B------:R-:W-:Y:S01]  /*67320*/  IMAD.MOV.U32 R189, RZ, RZ, R163 ;  /* 0x000000ffffbd7224 */ /* 0x000fe200078e00a3 */
[----:B------:R-:W-:Y:S02]  /*67330*/  LOP3.LUT P2, RZ, R236, 0x2000000, RZ, 0xc0, !PT ;  /* 0x02000000ecff7812 */ /* 0x000fe4000784c0ff */
[----:B--2---:R-:W-:Y:S02]  /*67340*/  SHF.R.S32.HI R142, RZ, 0x1f, R237 ;  /* 0x0000001fff8e7819 */ /* 0x004fe400000114ed */
[----:B------:R-:W-:-:S05]  /*67350*/  IADD3 R148, P0, R237, R0, RZ ;  /* 0x00000000ed947210 */ /* 0x000fca0007f1e0ff */
[C---:B------:R-:W-:Y:S01]  /*67360*/  IMAD.X R149, R142.reuse, 0x1, R7, P0 ;  /* 0x000000018e957824 */ /* 0x040fe200000e0607 */
[----:B------:R-:W-:Y:S02]  /*67370*/  IADD3 R154, P0, R237, R5, RZ ;  /* 0x00000005ed9a7210 */ /* 0x000fe40007f1e0ff */
[----:B------:R-:W2:Y:S03]  /*67380*/  LDL.LU R237, [R1+0x50] ;  /* 0x0000500001ed7983 */ /* 0x000ea60000300800 */
[----:B------:R-:W-:Y:S01]  /*67390*/  IMAD.X R155, R142, 0x1, R6, P0 ;  /* 0x000000018e9b7824 */ /* 0x000fe200000e0606 */
[----:B------:R-:W2:Y:S01]  /*673a0*/  LDL.LU.64 R186, [R1+0x7f8] ;  /* 0x0007f80001ba7983 */ /* 0x000ea20000300a00 */
[----:B---3--:R-:W-:Y:S02]  /*673b0*/  SHF.R.S32.HI R143, RZ, 0x1f, R251 ;  /* 0x0000001fff8f7819 */ /* 0x008fe400000114fb */
[----:B------:R-:W-:-:S05]  /*673c0*/  IADD3 R150, P0, R251, R0, RZ ;  /* 0x00000000fb967210 */ /* 0x000fca0007f1e0ff */
[----:B------:R-:W-:Y:S01]  /*673d0*/  IMAD.X R151, R143, 0x1, R7, P0 ;  /* 0x000000018f977824 */ /* 0x000fe200000e0607 */
[----:B------:R-:W-:Y:S02]  /*673e0*/  IADD3 R142, P0, R251, R5, RZ ;  /* 0x00000005fb8e7210 */ /* 0x000fe40007f1e0ff */
[----:B----4-:R-:W-:-:S03]  /*673f0*/  SHF.R.S32.HI R145, RZ, 0x1f, R144 ;  /* 0x0000001fff917819 */ /* 0x010fc60000011490 */
[----:B------:R-:W-:Y:S01]  /*67400*/  IMAD.X R143, R143, 0x1, R6, P0 ;  /* 0x000000018f8f7824 */ /* 0x000fe200000e0606 */
[----:B------:R-:W-:Y:S01]  /*67410*/  IADD3 R146, P0, R144, R0, RZ ;  /* 0x0000000090927210 */ /* 0x000fe20007f1e0ff */
[----:B------:R-:W-:-:S04]  /*67420*/  IMAD.MOV.U32 R251, RZ, RZ, R147 ;  /* 0x000000fffffb7224 */ /* 0x000fc800078e0093 */
[----:B------:R-:W-:Y:S01]  /*67430*/  IMAD.X R147, R145, 0x1, R7, P0 ;  /* 0x0000000191937824 */ /* 0x000fe200000e0607 */
[----:B------:R-:W-:-:S05]  /*67440*/  IADD3 R144, P0, R144, R5, RZ ;  /* 0x0000000590907210 */ /* 0x000fca0007f1e0ff */
[----:B------:R-:W-:Y:S01]  /*67450*/  IMAD.X R145, R145, 0x1, R6, P0 ;  /* 0x0000000191917824 */ /* 0x000fe200000e0606 */
[----:B------:R-:W-:Y:S02]  /*67460*/  IADD3 R162, P0, R166, R0, RZ ;  /* 0x00000000a6a27210 */ /* 0x000fe40007f1e0ff */
[----:B------:R-:W-:-:S05]  /*67470*/  SHF.R.S32.HI R0, RZ, 0x1f, R166 ;  /* 0x0000001fff007819 */ /* 0x000fca00000114a6 */
[----:B------:R-:W-:Y:S01]  /*67480*/  IMAD.X R163, R0, 0x1, R7, P0 ;  /* 0x0000000100a37824 */ /* 0x000fe200000e0607 */
[----:B------:R-:W-:Y:S02]  /*67490*/  IADD3 R166, P0, R166, R5, RZ ;  /* 0x00000005a6a67210 */ /* 0x000fe40007f1e0ff */
[----:B------:R-:W-:-:S03]  /*674a0*/  PRMT R5, R179, 0x7770, RZ ;  /* 0x00007770b3057816 */ /* 0x000fc600000000ff */
[----:B------:R-:W-:Y:S01]  /*674b0*/  IMAD.X R167, R0, 0x1, R6, P0 ;  /* 0x0000000100a77824 */ /* 0x000fe200000e0606 */
[----:B------:R-:W-:Y:S01]  /*674c0*/  PRMT R6, R179, 0x7771, RZ ;  /* 0x00007771b3067816 */ /* 0x000fe200000000ff */
[----:B------:R-:W-:Y:S01]  /*674d0*/  @P1 STG.E.U8 desc[UR58][R188.64], R5 ;  /* 0x00000005bc001986 */ /* 0x000fe2000c10113a */
[----:B------:R-:W-:-:S03]  /*674e0*/  IMAD.MOV.U32 R7, RZ, RZ, R181 ;  /* 0x000000ffff077224 */ /* 0x000fc600078e00b5 */
[----:B------:R0:W-:Y:S02]  /*674f0*/  @P2 STG.E.U8 desc[UR58][R184.64], R6 ;  /* 0x00000006b8002986 */ /* 0x0001e4000c10113a */
[----:B0-----:R-:W-:Y:S02]  /*67500*/  IMAD.MOV.U32 R6, RZ, RZ, R180 ;  /* 0x000000ffff067224 */ /* 0x001fe400078e00b4 */
[----:B------:R-:W3:Y:S01]  /*67510*/  LDL.LU.64 R180, [R1+0x7f0] ;  /* 0x0007f00001b47983 */ /* 0x000ee20000300a00 */
[----:B------:R-:W-:Y:S01]  /*67520*/  LOP3.LUT P3, RZ, R236, 0x8000000, RZ, 0xc0, !PT ;  /* 0x08000000ecff7812 */ /* 0x000fe2000786c0ff */
[----:B------:R-:W-:Y:S01]  /*67530*/  VIADD R0, R2, 0x159 ;  /* 0x0000015902007836 */ /* 0x000fe20000000000 */
[C---:B------:R-:W-:Y:S01]  /*67540*/  LOP3.LUT P4, RZ, R236.reuse, 0x10000000, RZ, 0xc0, !PT ;  /* 0x10000000ecff7812 */ /* 0x040fe2000788c0ff */
[----:B------:R-:W4:Y:S01]  /*67550*/  LDL.LU.64 R188, [R1+0x7e8] ;  /* 0x0007e80001bc7983 */ /* 0x000f220000300a00 */
[----:B------:R-:W-:Y:S02]  /*67560*/  LOP3.LUT P5, RZ, R236, 0x40000000, RZ, 0xc0, !PT ;  /* 0x40000000ecff7812 */ /* 0x000fe400078ac0ff */
[----:B------:R-:W-:Y:S01]  /*67570*/  ISETP.GE.AND P0, PT, R0, UR37, PT ;  /* 0x0000002500007c0c */ /* 0x000fe2000bf06270 */
[----:B------:R-:W-:Y:S01]  /*67580*/  VIADD R5, R2, 0x15a ;  /* 0x0000015a02057836 */ /* 0x000fe20000000000 */
[C---:B------:R-:W-:Y:S01]  /*67590*/  PRMT R0, R179.reuse, 0x7772, RZ ;  /* 0x00007772b3007816 */ /* 0x040fe200000000ff */
[----:B------:R-:W4:Y:S01]  /*675a0*/  LDL.LU R178, [R1+0x54] ;  /* 0x0000540001b27983 */ /* 0x000f220000300800 */
[----:B------:R-:W-:-:S02]  /*675b0*/  PRMT R179, R179, 0x7773, RZ ;  /* 0x00007773b3b37816 */ /* 0x000fc400000000ff */
[----:B------:R-:W-:Y:S01]  /*675c0*/  ISETP.GE.AND P1, PT, R5, UR55, PT ;  /* 0x0000003705007c0c */ /* 0x000fe2000bf26270 */
[----:B------:R0:W-:Y:S01]  /*675d0*/  @P3 STG.E.U8 desc[UR58][R182.64], R0 ;  /* 0x00000000b6003986 */ /* 0x0001e2000c10113a */
[----:B------:R-:W-:-:S03]  /*675e0*/  VIADD R5, R2, 0x15b ;  /* 0x0000015b02057836 */ /* 0x000fc60000000000 */
[----:B------:R-:W4:Y:S02]  /*675f0*/  LDL.LU.64 R184, [R1+0x7e0] ;  /* 0x0007e00001b87983 */ /* 0x000f240000300a00 */
[----:B------:R-:W-:Y:S02]  /*67600*/  ISETP.GE.AND P2, PT, R5, UR35, PT ;  /* 0x0000002305007c0c */ /* 0x000fe4000bf46270 */
[----:B------:R-:W-:Y:S01]  /*67610*/  @P4 STG.E.U8 desc[UR58][R6.64], R179 ;  /* 0x000000b306004986 */ /* 0x000fe2000c10113a */
[----:B------:R-:W-:Y:S01]  /*67620*/  ISETP.LT.AND P4, PT, R3, UR10, !P0 ;  /* 0x0000000a03007c0c */ /* 0x000fe2000c781270 */
[----:B------:R-:W-:Y:S02]  /*67630*/  VIADD R5, R2, 0x15c ;  /* 0x0000015c02057836 */ /* 0x000fe40000000000 */
[----:B0-----:R-:W4:Y:S03]  /*67640*/  LDL.LU.64 R182, [R1+0x7d8] ;  /* 0x0007d80001b67983 */ /* 0x001f260000300a00 */
[----:B------:R-:W-:Y:S01]  /*67650*/  ISETP.GE.AND P3, PT, R5, UR7, PT ;  /* 0x0000000705007c0c */ /* 0x000fe2000bf66270 */
[----:B------:R-:W-:Y:S01]  /*67660*/  ULDC.64 UR6, c[0x0][0x228] ;  /* 0x00008a0000067ab9 */ /* 0x000fe20000000a00 */
[----:B--2---:R-:W-:-:S05]  /*67670*/  PRMT R0, R237, 0x7770, RZ ;  /* 0x00007770ed007816 */ /* 0x004fca00000000ff */
[----:B------:R0:W-:Y:S01]  /*67680*/  @P5 STG.E.U8 desc[UR58][R250.64], R0 ;  /* 0x00000000fa005986 */ /* 0x0001e2000c10113a */
[C---:B------:R-:W-:Y:S02]  /*67690*/  PRMT R5, R237.reuse, 0x7772, RZ ;  /* 0x00007772ed057816 */ /* 0x040fe400000000ff */
[----:B0-----:R-:W-:-:S05]  /*676a0*/  PRMT R0, R237, 0x7771, RZ ;  /* 0x00007771ed007816 */ /* 0x001fca00000000ff */
[----:B------:R0:W-:Y:S04]  /*676b0*/  @P6 STG.E.U8 desc[UR58][R186.64], R0 ;  /* 0x00000000ba006986 */ /* 0x0001e8000c10113a */
[----:B0-----:R-:W2:Y:S04]  /*676c0*/  LDL.LU.64 R186, [R1+0x7d0] ;  /* 0x0007d00001ba7983 */ /* 0x001ea80000300a00 */
[----:B------:R-:W2:Y:S04]  /*676d0*/  LDL.LU.64 R250, [R1+0x7c8] ;  /* 0x0007c80001fa7983 */ /* 0x000ea80000300a00 */
[----:B------:R-:W2:Y:S04]  /*676e0*/  LDL.LU R236, [R1+0x58] ;  /* 0x0000580001ec7983 */ /* 0x000ea80000300800 */
[----:B---3--:R0:W-:Y:S04]  /*676f0*/  @P4 STG.E.U8 desc[UR58][R180.64], R5 ;  /* 0x00000005b4004986 */ /* 0x0081e8000c10113a */
[----:B0-----:R-:W3:Y:S01]  /*67700*/  LDL.LU.64 R180, [R1+0x7c0] ;  /* 0x0007c00001b47983 */ /* 0x001ee20000300a00 */
[----:B------:R-:W-:Y:S01]  /*67710*/  ISETP.LT.AND P0, PT, R4, UR4, !P0 ;  /* 0x0000000404007c0c */ /* 0x000fe2000c701270 */
[----:B------:R-:W-:Y:S01]  /*67720*/  VIADD R6, R2, 0x15d ;  /* 0x0000015d02067836 */ /* 0x000fe20000000000 */
[----:B------:R-:W-:Y:S01]  /*67730*/  ISETP.LT.AND P5, PT, R3, UR12, !P1 ;  /* 0x0000000c03007c0c */ /* 0x000fe2000cfa1270 */
[----:B------:R-:W-:Y:S01]  /*67740*/  ULDC UR4, c[0x0][0x228] ;  /* 0x00008a0000047ab9 */ /* 0x000fe20000000800 */
[----:B------:R-:W-:Y:S01]  /*67750*/  ISETP.LT.AND P6, PT, R4, UR6, !P1 ;  /* 0x0000000604007c0c */ /* 0x000fe2000cfc1270 */
[----:B------:R-:W-:Y:S01]  /*67760*/  ULDC UR6, c[0x0][0x228] ;  /* 0x00008a0000067ab9 */ /* 0x000fe20000000800 */
[----:B------:R-:W-:-:S02]  /*67770*/  PRMT R0, R237, 0x7773, RZ ;  /* 0x00007773ed007816 */ /* 0x000fc400000000ff */
[----:B----4-:R-:W-:Y:S02]  /*67780*/  PRMT R5, R178, 0x7770, RZ ;  /* 0x00007770b2057816 */ /* 0x010fe400000000ff */
[----:B------:R-:W-:-:S03]  /*67790*/  ISETP.LT.AND P4, PT, R3, UR20, !P2 ;  /* 0x0000001403007c0c */ /* 0x000fc6000d781270 */
[----:B------:R0:W-:Y:S04]  /*677a0*/  @P0 STG.E.U8 desc[UR58][R188.64], R0 ;  /* 0x00000000bc000986 */ /* 0x0001e8000c10113a */
[----:B------:R1:W-:Y:S01]  /*677b0*/  @P5 STG.E.U8 desc[UR58][R184.64], R5 ;  /* 0x00000005b8005986 */ /* 0x0003e2000c10113a */
[----:B------:R-:W-:Y:S02]  /*677c0*/  ISETP.LT.AND P2, PT, R4, UR16, !P2 ;  /* 0x0000001004007c0c */ /* 0x000fe4000d741270 */
[----:B0-----:R-:W-:Y:S01]  /*677d0*/  PRMT R0, R178, 0x7771, RZ ;  /* 0x00007771b2007816 */ /* 0x001fe200000000ff */
[----:B-1----:R-:W4:Y:S01]  /*677e0*/  LDL.LU.64 R184, [R1+0x7b8] ;  /* 0x0007b80001b87983 */ /* 0x002f220000300a00 */
[----:B------:R-:W-:Y:S01]  /*677f0*/  ISETP.LT.AND P5, PT, R3, UR14, !P3 ;  /* 0x0000000e03007c0c */ /* 0x000fe2000dfa1270 */
[----:B------:R-:W-:-:S02]  /*67800*/  VIADD R5, R2, 0x15e ;  /* 0x0000015e02057836 */ /* 0x000fc40000000000 */
[----:B------:R0:W-:Y:S03]  /*67810*/  @P6 STG.E.U8 desc[UR58][R182.64], R0 ;  /* 0x00000000b6006986 */ /* 0x0001e6000c10113a */
[----:B------:R-:W-:Y:S02]  /*67820*/  ISETP.GE.AND P0, PT, R5, UR39, PT ;  /* 0x0000002705007c0c */ /* 0x000fe4000bf06270 */
[C---:B------:R-:W-:Y:S01]  /*67830*/  PRMT R5, R178.reuse, 0x7773, RZ ;  /* 0x00007773b2057816 */ /* 0x040fe200000000ff */
[----:B0-----:R-:W4:Y:S01]  /*67840*/  LDL.LU.64 R182, [R1+0x7b0] ;  /* 0x0007b00001b67983 */ /* 0x001f220000300a00 */
[----:B------:R-:W-:-:S03]  /*67850*/  PRMT R0, R178, 0x7772, RZ ;  /* 0x00007772b2007816 */ /* 0x000fc600000000ff */
[----:B------:R-:W4:Y:S04]  /*67860*/  LDL.LU R237, [R1+0x5c] ;  /* 0x00005c0001ed7983 */ /* 0x000f280000300800 */
[----:B------:R-:W4:Y:S04]  /*67870*/  LDL.LU.64 R188, [R1+0x7a8] ;  /* 0x0007a80001bc7983 */ /* 0x000f280000300a00 */
[----:B--2---:R0:W-:Y:S04]  /*67880*/  @P4 STG.E.U8 desc[UR58][R186.64], R0 ;  /* 0x00000000ba004986 */ /* 0x0041e8000c10113a */
[----:B------:R-:W-:Y:S04]  /*67890*/  @P2 STG.E.U8 desc[UR58][R250.64], R5 ;  /* 0x00000005fa002986 */ /* 0x000fe8000c10113a */
[----:B0-----:R-:W2:Y:S01]  /*678a0*/  LDL.LU.64 R186, [R1+0x7a0] ;  /* 0x0007a00001ba7983 */ /* 0x001ea20000300a00 */
[----:B------:R-:W-:-:S05]  /*678b0*/  PRMT R0, R236, 0x7770, RZ ;  /* 0x00007770ec007816 */ /* 0x000fca00000000ff */
[----:B---3--:R0:W-:Y:S04]  /*678c0*/  @P5 STG.E.U8 desc[UR58][R180.64], R0 ;  /* 0x00000000b4005986 */ /* 0x0081e8000c10113a */
[----:B0-----:R-:W3:Y:S01]  /*678d0*/  LDL.LU.64 R180, [R1+0x798] ;  /* 0x0007980001b47983 */ /* 0x001ee20000300a00 */
[----:B------:R-:W-:Y:S02]  /*678e0*/  ISETP.LT.AND P3, PT, R4, UR28, !P3 ;  /* 0x0000001c04007c0c */ /* 0x000fe4000df61270 */
[----:B------:R-:W-:Y:S01]  /*678f0*/  ISETP.GE.AND P1, PT, R6, UR57, PT ;  /* 0x0000003906007c0c */ /* 0x000fe2000bf26270 */
[----:B------:R-:W-:-:S03]  /*67900*/  VIADD R6, R2, 0x15f ;  /* 0x0000015f02067836 */ /* 0x000fc60000000000 */
[C---:B------:R-:W-:Y:S02]  /*67910*/  ISETP.LT.AND P2, PT, R3.reuse, UR24, !P1 ;  /* 0x0000001803007c0c */ /* 0x040fe4000cf41270 */
[----:B------:R-:W-:Y:S02]  /*67920*/  PRMT R5, R236, 0x7771, RZ ;  /* 0x00007771ec057816 */ /* 0x000fe400000000ff */
[----:B------:R-:W-:Y:S01]  /*67930*/  ISETP.GE.AND P4, PT, R6, UR9, PT ;  /* 0x0000000906007c0c */ /* 0x000fe2000bf86270 */
[----:B------:R-:W-:Y:S01]  /*67940*/  ULDC.64 UR8, c[0x0][0x228] ;  /* 0x00008a0000087ab9 */ /* 0x000fe20000000a00 */
[----:B------:R-:W-:Y:S02]  /*67950*/  ISETP.LT.AND P1, PT, R4, UR22, !P1 ;  /* 0x0000001604007c0c */ /* 0x000fe4000cf21270 */
[----:B------:R-:W-:Y:S02]  /*67960*/  ISETP.LT.AND P5, PT, R3, UR8, !P0 ;  /* 0x0000000803007c0c */ /* 0x000fe4000c7a1270 */
[----:B------:R-:W-:Y:S01]  /*67970*/  PRMT R0, R236, 0x7772, RZ ;  /* 0x00007772ec007816 */ /* 0x000fe200000000ff */
[----:B----4-:R0:W-:Y:S01]  /*67980*/  @P3 STG.E.U8 desc[UR58][R184.64], R5 ;  /* 0x00000005b8003986 */ /* 0x0101e2000c10113a */
[----:B------:R-:W-:Y:S01]  /*67990*/  VIADD R6, R2, 0x160 ;  /* 0x0000016002067836 */ /* 0x000fe20000000000 */
[----:B------:R-:W-:-:S02]  /*679a0*/  ULDC UR8, c[0x0][0x228] ;  /* 0x00008a0000087ab9 */ /* 0x000fc40000000800 */
[----:B0-----:R-:W4:Y:S04]  /*679b0*/  LDL.LU.64 R184, [R1+0x790] ;  /* 0x0007900001b87983 */ /* 0x001f280000300a00 */
[----:B------:R-:W4:Y:S01]  /*679c0*/  LDL.LU R251, [R1+0x40] ;  /* 0x0000400001fb7983 */ /* 0x000f220000300800 */
[----:B------:R-:W-:-:S03]  /*679d0*/  PRMT R5, R236, 0x7773, RZ ;  /* 0x00007773ec057816 */ /* 0x000fc600000000ff */
[----:B------:R0:W-:Y:S01]  /*679e0*/  @P2 STG.E.U8 desc[UR58][R182.64], R0 ;  /* 0x00000000b6002986 */ /* 0x0001e2000c10113a */
[----:B------:R-:W-:-:S03]  /*679f0*/  ISETP.LT.AND P2, PT, R4, UR30, !P0 ;  /* 0x0000001e04007c0c */ /* 0x000fc6000c741270 */
[----:B------:R-:W-:Y:S04]  /*67a00*/  @P1 STG.E.U8 desc[UR58][R188.64], R5 ;  /* 0x00000005bc001986 */ /* 0x000fe8000c10113a */
[----:B0-----:R-:W4:Y:S01]  /*67a10*/  LDL.LU.64 R182, [R1+0x788] ;  /* 0x0007880001b67983 */ /* 0x001f220000300a00 */
[----:B------:R-:W-:-:S03]  /*67a20*/  PRMT R0, R237, 0x7770, RZ ;  /* 0x00007770ed007816 */ /* 0x000fc600000000ff */
[----:B------:R-:W4:Y:S04]  /*67a30*/  LDL.LU.64 R178, [R1+0x780] ;  /* 0x0007800001b27983 */ /* 0x000f280000300a00 */
[----:B--2---:R0:W-:Y:S04]  /*67a40*/  @P5 STG.E.U8 desc[UR58][R186.64], R0 ;  /* 0x00000000ba005986 */ /* 0x0041e8000c10113a */
[----:B0-----:R-:W2:Y:S01]  /*67a50*/  LDL.LU.64 R186, [R1+0x778] ;  /* 0x0007780001ba7983 */ /* 0x001ea20000300a00 */
[----:B------:R-:W-:-:S05]  /*67a60*/  PRMT R0, R237, 0x7771, RZ ;  /* 0x00007771ed007816 */ /* 0x000fca00000000ff */
[----:B---3--:R0:W-:Y:S04]  /*67a70*/  @P2 STG.E.U8 desc[UR58][R180.64], R0 ;  /* 0x00000000b4002986 */ /* 0x0081e8000c10113a */
[----:B0-----:R-:W3:Y:S01]  /*67a80*/  LDL.LU.64 R180, [R1+0x770] ;  /* 0x0007700001b47983 */ /* 0x001ee20000300a00 */
[----:B------:R-:W-:Y:S01]  /*67a90*/  VIADD R5, R2, 0x162 ;  /* 0x0000016202057836 */ /* 0x000fe20000000000 */
[----:B------:R-:W-:Y:S01]  /*67aa0*/  ISETP.LT.AND P5, PT, R3, UR4, !P4 ;  /* 0x0000000403007c0c */ /* 0x000fe2000e7a1270 */
[----:B------:R-:W-:Y:S01]  /*67ab0*/  ULDC UR4, c[0x0][0x228] ;  /* 0x00008a0000047ab9 */ /* 0x000fe20000000800 */
[----:B------:R-:W-:Y:S01]  /*67ac0*/  ISETP.GE.AND P3, PT, R6, UR61, PT ;  /* 0x0000003d06007c0c */ /* 0x000fe2000bf66270 */
[----:B------:R-:W3:Y:S01]  /*67ad0*/  LDL.LU R7, [R1+0x44] ;  /* 0x0000440001077983 */ /* 0x000ee20000300800 */
[----:B------:R-:W-:-:S02]  /*67ae0*/  ISETP.GE.AND P1, PT, R5, UR41, PT ;  /* 0x0000002905007c0c */ /* 0x000fc4000bf26270 */
[----:B------:R-:W-:Y:S02]  /*67af0*/  ISETP.LT.AND P4, PT, R4, UR4, !P4 ;  /* 0x0000000404007c0c */ /* 0x000fe4000e781270 */
[C---:B------:R-:W-:Y:S01]  /*67b00*/  PRMT R0, R237.reuse, 0x7772, RZ ;  /* 0x00007772ed007816 */ /* 0x040fe200000000ff */
[----:B------:R-:W-:Y:S01]  /*67b10*/  VIADD R6, R2, 0x161 ;  /* 0x0000016102067836 */ /* 0x000fe20000000000 */
[----:B------:R-:W-:Y:S01]  /*67b20*/  PRMT R5, R237, 0x7773, RZ ;  /* 0x00007773ed057816 */ /* 0x000fe200000000ff */
[----:B------:R-:W-:Y:S01]  /*67b30*/  ULDC UR4, c[0x0][0x228] ;  /* 0x00008a0000047ab9 */ /* 0x000fe20000000800 */
[----:B------:R-:W-:Y:S01]  /*67b40*/  ISETP.LT.AND P6, PT, R3, UR6, !P3 ;  /* 0x0000000603007c0c */ /* 0x000fe2000dfc1270 */
[----:B------:R-:W3:Y:S01]  /*67b50*/  LDL.LU.64 R236, [R1+0x768] ;  /* 0x0007680001ec7983 */ /* 0x000ee20000300a00 */
[----:B------:R-:W-:Y:S01]  /*67b60*/  ISETP.LT.AND P3, PT, R4, UR4, !P3 ;  /* 0x0000000404007c0c */ /* 0x000fe2000df61270 */
[----:B------:R-:W-:Y:S02]  /*67b70*/  ULDC UR4, c[0x0][0x228] ;  /* 0x00008a0000047ab9 */ /* 0x000fe40000000800 */
[----:B----4-:R0:W-:Y:S01]  /*67b80*/  @P5 STG.E.U8 desc[UR58][R184.64], R0 ;  /* 0x00000000b8005986 */ /* 0x0101e2000c10113a */
[----:B------:R-:W-:Y:S01]  /*67b90*/  ISETP.GE.AND P0, PT, R6, UR27, PT ;  /* 0x0000001b06007c0c */ /* 0x000fe2000bf06270 */
[----:B------:R-:W-:-:S02]  /*67ba0*/  ULDC UR6, c[0x0][0x228] ;  /* 0x00008a0000067ab9 */ /* 0x000fc40000000800 */
[----:B------:R-:W4:Y:S01]  /*67bb0*/  LDL.LU.64 R188, [R1+0x760] ;  /* 0x0007600001bc7983 */ /* 0x000f220000300a00 */
[----:B------:R-:W-:Y:S01]  /*67bc0*/  ISETP.LT.AND P5, PT, R3, UR4, !P0 ;  /* 0x0000000403007c0c */ /* 0x000fe2000c7a1270 */
[----:B------:R-:W-:Y:S02]  /*67bd0*/  ULDC UR4, c[0x0][0x228] ;  /* 0x00008a0000047ab9 */ /* 0x000fe40000000800 */
[----:B0-----:R-:W4:Y:S01]  /*67be0*/  LDL.LU.64 R184, [R1+0x758] ;  /* 0x0007580001b87983 */ /* 0x001f220000300a00 */
[----:B------:R-:W-:-:S03]  /*67bf0*/  PRMT R0, R251, 0x7770, RZ ;  /* 0x00007770fb007816 */ /* 0x000fc600000000ff */
[----:B------:R0:W-:Y:S04]  /*67c00*/  @P4 STG.E.U8 desc[UR58][R182.64], R5 ;  /* 0x00000005b6004986 */ /* 0x0001e8000c10113a */
[----:B------:R1:W-:Y:S01]  /*67c10*/  @P6 STG.E.U8 desc[UR58][R178.64], R0 ;  /* 0x00000000b2006986 */ /* 0x0003e2000c10113a */
[----:B0-----:R-:W-:-:S03]  /*67c20*/  VIADD R5, R2, 0x1ff ;  /* 0x000001ff02057836 */ /* 0x001fc60000000000 */
[----:B------:R-:W4:Y:S01]  /*67c30*/  LDL.LU.64 R182, [R1+0x1728] ;  /* 0x0017280001b67983 */ /* 0x000f220000300a00 */
[----:B-1----:R-:W-:Y:S02]  /*67c40*/  PRMT R0, R251, 0x7771, RZ ;  /* 0x00007771fb007816 */ /* 0x002fe400000000ff */
[----:B------:R-:W-:Y:S02]  /*67c50*/  ISETP.GE.AND P4, PT, R5, UR31, PT ;  /* 0x0000001f05007c0c */ /* 0x000fe4000bf86270 */
[----:B------:R-:W-:Y:S01]  /*67c60*/  PRMT R5, R251, 0x7772, RZ ;  /* 0x00007772fb057816 */ /* 0x000fe200000000ff */
[----:B--2---:R0:W-:Y:S04]  /*67c70*/  @P3 STG.E.U8 desc[UR58][R186.64], R0 ;  /* 0x00000000ba003986 */ /* 0x0041e8000c10113a */
[----:B0-----:R-:W2:Y:S04]  /*67c80*/  LDL.LU.64 R186, [R1+0x750] ;  /* 0x0007500001ba7983 */ /* 0x001ea80000300a00 */
[----:B------:R-:W2:Y:S04]  /*67c90*/  LDL.LU R250, [R1+0x48] ;  /* 0x0000480001fa7983 */ /* 0x000ea80000300800 */
[----:B---3--:R0:W-:Y:S04]  /*67ca0*/  @P5 STG.E.U8 desc[UR58][R180.64], R5 ;  /* 0x00000005b4005986 */ /* 0x0081e8000c10113a */
[----:B0-----:R-:W3:Y:S01]  /*67cb0*/  LDL.LU.64 R180, [R1+0x748] ;  /* 0x0007480001b47983 */ /* 0x001ee20000300a00 */
[----:B------:R-:W-:Y:S01]  /*67cc0*/  ISETP.LT.AND P0, PT, R4, UR4, !P0 ;  /* 0x0000000404007c0c */ /* 0x000fe2000c701270 */
[----:B------:R-:W-:Y:S01]  /*67cd0*/  ULDC UR4, c[0x0][0x228] ;  /* 0x00008a0000047ab9 */ /* 0x000fe20000000800 */
[----:B------:R-:W-:Y:S01]  /*67ce0*/  VIADD R6, R2, 0x163 ;  /* 0x0000016302067836 */ /* 0x000fe20000000000 */
[----:B------:R-:W-:Y:S01]  /*67cf0*/  ISETP.LT.AND P3, PT, R3, UR4, !P1 ;  /* 0x0000000403007c0c */ /* 0x000fe2000cf61270 */
[----:B------:R-:W3:Y:S01]  /*67d00*/  LDL.LU.64 R178, [R1+0x740] ;  /* 0x0007400001b27983 */ /* 0x000ee20000300a00 */
[----:B------:R-:W-:Y:S01]  /*67d10*/  ISETP.LT.AND P6, PT, R4, UR6, !P1 ;  /* 0x0000000604007c0c */ /* 0x000fe2000cfc1270 */
[----:B------:R-:W-:Y:S01]  /*67d20*/  ULDC UR4, c[0x0][0x22c] ;  /* 0x00008b0000047ab9 */ /* 0x000fe20000000800 */
[----:B------:R-:W-:Y:S01]  /*67d30*/  PRMT R0, R251, 0x7773, RZ ;  /* 0x00007773fb007816 */ /* 0x000fe200000000ff */
[----:B------:R-:W-:Y:S01]  /*67d40*/  ULDC UR6, c[0x0][0x228] ;  /* 0x00008a0000067ab9 */ /* 0x000fe20000000800 */
[----:B------:R-:W-:Y:S01]  /*67d50*/  ISETP.GE.AND P2, PT, R6, UR19, PT ;  /* 0x0000001306007c0c */ /* 0x000fe2000bf46270 */
[----:B------:R-:W-:Y:S01]  /*67d60*/  VIADD R6, R2, 0x164 ;  /* 0x0000016402067836 */ /* 0x000fe20000000000 */
[----:B------:R-:W-:-:S02]  /*67d70*/  PRMT R5, R7, 0x7770, RZ ;  /* 0x0000777007057816 */ /* 0x000fc400000000ff */
[----:B------:R0:W-:Y:S02]  /*67d80*/  @P0 STG.E.U8 desc[UR58][R236.64], R0 ;  /* 0x00000000ec000986 */ /* 0x0001e4000c10113a */
[----:B------:R-:W-:Y:S01]  /*67d90*/  ISETP.GE.AND P1, PT, R6, UR4, PT ;  /* 0x0000000406007c0c */ /* 0x000fe2000bf26270 */
[----:B------:R-:W-:Y:S01]  /*67da0*/  ULDC UR4, c[0x0][0x228] ;  /* 0x00008a0000047ab9 */ /* 0x000fe20000000800 */
[----:B----4-:R1:W-:Y:S01]  /*67db0*/  @P3 STG.E.U8 desc[UR58][R188.64], R5 ;  /* 0x00000005bc003986 */ /* 0x0103e2000c10113a */
[----:B------:R-:W-:Y:S01]  /*67dc0*/  ISETP.LT.AND P3, PT, R3, UR4, !P2 ;  /* 0x0000000403007c0c */ /* 0x000fe2000d761270 */
[----:B------:R-:W-:Y:S02]  /*67dd0*/  ULDC UR4, c[0x0][0x22c] ;  /* 0x00008b0000047ab9 */ /* 0x000fe40000000800 */
[----:B0-----:R-:W4:Y:S01]  /*67de0*/  LDL.LU.64 R236, [R1+0x738] ;  /* 0x0007380001ec7983 */ /* 0x001f220000300a00 */
[----:B------:R-:W-:-:S05]  /*67df0*/  PRMT R0, R7, 0x7771, RZ ;  /* 0x0000777107007816 */ /* 0x000fca00000000ff */
[----:B------:R0:W-:Y:S01]  /*67e00*/  @P6 STG.E.U8 desc[UR58][R184.64], R0 ;  /* 0x00000000b8006986 */ /* 0x0001e2000c10113a */
[----:B------:R-:W-:Y:S01]  /*67e10*/  ISETP.LT.AND P2, PT, R4, UR6, !P2 ;  /* 0x0000000604007c0c */ /* 0x000fe2000d741270 */
[----:B------:R-:W-:Y:S01]  /*67e20*/  ULDC UR6, c[0x0][0x228] ;  /* 0x00008a0000067ab9 */ /* 0x000fe20000000800 */
[C---:B-1----:R-:W-:Y:S01]  /*67e30*/  PRMT R5, R7.reuse, 0x7772, RZ ;  /* 0x0000777207057816 */ /* 0x042fe200000000ff */
[----:B0-----:R-:W4:Y:S04]  /*67e40*/  LDL.LU.64 R184, [R1+0x730] ;  /* 0x0007300001b87983 */ /* 0x001f280000300a00 */
[----:B------:R-:W4:Y:S04]  /*67e50*/  LDL.LU R251, [R1+0x4c] ;  /* 0x00004c0001fb7983 */ /* 0x000f280000300800 */
[----:B------:R-:W4:Y:S04]  /*67e60*/  LDL.LU.64 R188, [R1+0x728] ;  /* 0x0007280001bc7983 */ /* 0x000f280000300a00 */
[----:B--2---:R0:W-:Y:S02]  /*67e70*/  @P3 STG.E.U8 desc[UR58][R186.64], R5 ;  /* 0x00000005ba003986 */ /* 0x0041e4000c10113a */
[----:B0-----:R-:W-:-:S02]  /*67e80*/  PRMT R5, R7, 0x7773, RZ ;  /* 0x0000777307057816 */ /* 0x001fc400000000ff */
[----:B------:R-:W2:Y:S04]  /*67e90*/  LDL.LU.64 R186, [R1+0x720] ;  /* 0x0007200001ba7983 */ /* 0x000ea80000300a00 */
[----:B---3--:R0:W-:Y:S04]  /*67ea0*/  @P2 STG.E.U8 desc[UR58][R180.64], R5 ;  /* 0x00000005b4002986 */ /* 0x0081e8000c10113a */
[----:B0-----:R-:W3:Y:S01]  /*67eb0*/  LDL.LU.64 R180, [R1+0x718] ;  /* 0x0007180001b47983 */ /* 0x001ee20000300a00 */
[C---:B------:R-:W-:Y:S01]  /*67ec0*/  VIADD R0, R2.reuse, 0x165 ;  /* 0x0000016502007836 */ /* 0x040fe20000000000 */
[----:B------:R-:W-:Y:S01]  /*67ed0*/  ISETP.LT.AND P5, PT, R3, UR8, !P1 ;  /* 0x0000000803007c0c */ /* 0x000fe2000cfa1270 */
[----:B------:R-:W-:Y:S01]  /*67ee0*/  VIADD R5, R2, 0x167 ;  /* 0x0000016702057836 */ /* 0x000fe20000000000 */
[----:B------:R-:W-:-:S02]  /*67ef0*/  ULDC UR8, c[0x0][0x228] ;  /* 0x00008a0000087ab9 */ /* 0x000fc40000000800 */
[----:B------:R-:W-:Y:S01]  /*67f00*/  ISETP.GE.AND P0, PT, R0, UR4, PT ;  /* 0x0000000400007c0c */ /* 0x000fe2000bf06270 */
[----:B------:R-:W-:Y:S01]  /*67f10*/  VIADD R0, R2, 0x166 ;  /* 0x0000016602007836 */ /* 0x000fe20000000000 */
[----:B------:R-:W-:-:S04]  /*67f20*/  ULDC UR4, c[0x0][0x22c] ;  /* 0x00008b0000047ab9 */ /* 0x000fc80000000800 */
[----:B------:R-:W-:Y:S01]  /*67f30*/  ISETP.GE.AND P3, PT, R0, UR4, PT ;  /* 0x0000000400007c0c */ /* 0x000fe2000bf66270 */
[----:B------:R-:W-:Y:S01]  /*67f40*/  ULDC UR4, c[0x0][0x228] ;  /* 0x00008a0000047ab9 */ /* 0x000fe20000000800 */
[----:B------:R-:W-:Y:S02]  /*67f50*/  PRMT R0, R250, 0x7770, RZ ;  /* 0x00007770fa007816 */ /* 0x000fe400000000ff */
[----:B------:R-:W-:Y:S01]  /*67f60*/  ISETP.LT.AND P1, PT, R4, UR4, !P1 ;  /* 0x0000000404007c0c */ /* 0x000fe2000cf21270 */
[----:B------:R-:W-:Y:S02]  /*67f70*/  ULDC UR4, c[0x0][0x22c] ;  /* 0x00008b0000047ab9 */ /* 0x000fe40000000800 */
[----:B------:R0:W-:Y:S01]  /*67f80*/  @P5 STG.E.U8 desc[UR58][R178.64], R0 ;  /* 0x00000000b2005986 */ /* 0x0001e2000c10113a */
[----:B------:R-:W-:Y:S01]  /*67f90*/  ISETP.LT.AND P5, PT, R3, UR6, !P0 ;  /* 0x0000000603007c0c */ /* 0x000fe2000c7a1270 */
[----:B------:R-:W-:Y:S01]  /*67fa0*/  ULDC UR6, c[0x0][0x228] ;  /* 0x00008a0000067ab9 */ /* 0x000fe20000000800 */
[----:B------:R-:W-:Y:S01]  /*67fb0*/  ISETP.GE.AND P2, PT, R5, UR4, PT ;  /* 0x0000000405007c0c */ /* 0x000fe2000bf46270 */
[----:B------:R-:W-:Y:S01]  /*67fc0*/  VIADD R6, R2, 0x168 ;  /* 0x0000016802067836 */ /* 0x000fe20000000000 */
[C---:B------:R-:W-:Y:S01]  /*67fd0*/  PRMT R5, R250.reuse, 0x7772, RZ ;  /* 0x00007772fa057816 */ /* 0x040fe200000000ff */
[----:B------:R-:W-:Y:S01]  /*67fe0*/  ULDC UR4, c[0x0][0x228] ;  /* 0x00008a0000047ab9 */ /* 0x000fe20000000800 */
[----:B0-----:R-:W-:-:S05]  /*67ff0*/  PRMT R0, R250, 0x7771, RZ ;  /* 0x00007771fa007816 */ /* 0x001fca00000000ff */
[----:B----4-:R0:W-:Y:S01]  /*68000*/  @P1 STG.E.U8 desc[UR58][R236.64], R0 ;  /* 0x00000000ec001986 */ /* 0x0101e2000c10113a */
[----:B------:R-:W-:Y:S01]  /*68010*/  ISETP.LT.AND P0, PT, R4, UR6, !P0 ;  /* 0x0000000604007c0c */ /* 0x000fe2000c701270 */
[----:B------:R-:W-:Y:S02]  /*68020*/  ULDC UR6, c[0x0][0x228] ;  /* 0x00008a0000067ab9 */ /* 0x000fe40000000800 */
[----:B------:R1:W-:Y:S04]  /*68030*/  @P5 STG.E.U8 desc[UR58][R184.64], R5 ;  /* 0x00000005b8005986 */ /* 0x0003e8000c10113a */
[----:B0-----:R-:W4:Y:S04]  /*68040*/  LDL.LU.64 R236, [R1+0x710] ;  /* 0x0007100001ec7983 */ /* 0x001f280000300a00 */
[----:B------:R-:W4:Y:S01]  /*68050*/  LDL.LU R178, [R1+0x30] ;  /* 0x0000300001b27983 */ /* 0x000f220000300800 */
[----:B------:R-:W-:Y:S01]  /*68060*/  ISETP.LT.AND P6, PT, R3, UR4, !P3 ;  /* 0x0000000403007c0c */ /* 0x000fe2000dfc1270 */
[----:B------:R-:W-:-:S02]  /*68070*/  ULDC UR4, c[0x0][0x22c] ;  /* 0x00008b0000047ab9 */ /* 0x000fc40000000800 */
[----:B-1----:R-:W4:Y:S01]  /*68080*/  LDL.LU.64 R184, [R1+0x708] ;  /* 0x0007080001b87983 */ /* 0x002f220000300a00 */
[----:B------:R-:W-:Y:S01]  /*68090*/  ISETP.LT.AND P3, PT, R4, UR6, !P3 ;  /* 0x0000000604007c0c */ /* 0x000fe2000df61270 */
[----:B------:R-:W-:Y:S01]  /*680a0*/  ULDC UR6, c[0x0][0x228] ;  /* 0x00008a0000067ab9 */ /* 0x000fe20000000800 */
[----:B------:R-:W-:Y:S01]  /*680b0*/  ISETP.GE.AND P1, PT, R6, UR4, PT ;  /* 0x0000000406007c0c */ /* 0x000fe2000bf26270 */
[----:B------:R-:W-:Y:S01]  /*680c0*/  ULDC UR4, c[0x0][0x228] ;  /* 0x00008a0000047ab9 */ /* 0x000fe20000000800 */
[----:B------:R-:W-:Y:S01]  /*680d0*/  PRMT R0, R250, 0x7773, RZ ;  /* 0x00007773fa007816 */ /* 0x000fe200000000ff */
[----:B------:R-:W4:Y:S01]  /*680e0*/  LDL.LU.64 R6, [R1+0x700] ;  /* 0x0007000001067983 */ /* 0x000f220000300a00 */
[----:B------:R-:W-:-:S03]  /*680f0*/  PRMT R5, R251, 0x7770, RZ ;  /* 0x00007770fb057816 */ /* 0x000fc600000000ff */
[----:B------:R0:W-:Y:S02]  /*68100*/  @P0 STG.E.U8 desc[UR58][R188.64], R0 ;  /* 0x00000000bc000986 */ /* 0x0001e4000c10113a */
[----:B0-----:R-:W-:Y:S02]  /*68110*/  PRMT R0, R251, 0x7771, RZ ;  /* 0x00007771fb007816 */ /* 0x001fe400000000ff */
[----:B------:R-:W4:Y:S04]  /*68120*/  LDL.LU.64 R188, [R1+0x6f8] ;  /* 0x0006f80001bc7983 */ /* 0x000f280000300a00 */
[----:B--2---:R-:W-:Y:S04]  /*68130*/  @P6 STG.E.U8 desc[UR58][R186.64], R5 ;  /* 0x00000005ba006986 */ /* 0x004fe8000c10113a */
[----:B---3--:R0:W-:Y:S04]  /*68140*/  @P3 STG.E.U8 desc[UR58][R180.64], R0 ;  /* 0x00000000b4003986 */ /* 0x0081e8000c10113a */
[----:B0-----:R-:W2:Y:S01]  /*68150*/  LDL.LU.64 R180, [R1+0x6f0] ;  /* 0x0006f00001b47983 */ /* 0x001ea20000300a00 */
[----:B------:R-:W-:Y:S01]  /*68160*/  ISETP.LT.AND P5, PT, R3, UR4, !P2 ;  /* 0x0000000403007c0c */ /* 0x000fe2000d7a1270 */
[----:B------:R-:W-:Y:S01]  /*68170*/  VIADD R0, R2, 0x169 ;  /* 0x0000016902007836 */ /* 0x000fe20000000000 */
[----:B------:R-:W-:Y:S01]  /*68180*/  ISETP.LT.AND P2, PT, R4, UR6, !P2 ;  /* 0x0000000604007c0c */ /* 0x000fe2000d741270 */
[----:B------:R-:W-:Y:S01]  /*68190*/  ULDC UR4, c[0x0][0x22c] ;  /* 0x00008b0000047ab9 */ /* 0x000fe20000000800 */
[----:B------:R-:W-:Y:S01]  /*681a0*/  PRMT R5, R251, 0x7772, RZ ;  /* 0x00007772fb057816 */ /* 0x000fe200000000ff */
[----:B------:R-:W3:Y:S01]  /*681b0*/  LDL.LU R187, [R1+0x34] ;  /* 0x0000340001bb7983 */ /* 0x000ee20000300800 */
[----:B------:R-:W-:Y:S01]  /*681c0*/  ISETP.GE.AND P0, PT, R0, UR4, PT ;  /* 0x0000000400007c0c */ /* 0x000fe2000bf06270 */
[----:B------:R-:W-:Y:S01]  /*681d0*/  VIADD R0, R2, 0x16a ;  /* 0x0000016a02007836 */ /* 0x000fe20000000000 */
[----:B------:R-:W-:Y:S01]  /*681e0*/  ISETP.LT.AND P6, PT, R3, UR8, !P1 ;  /* 0x0000000803007c0c */ /* 0x000fe2000cfc1270 */
[----:B------:R-:W-:Y:S01]  /*681f0*/  ULDC UR4, c[0x0][0x22c] ;  /* 0x00008b0000047ab9 */ /* 0x000fe20000000800 */
[----:B------:R-:W-:Y:S01]  /*68200*/  ULDC UR6, c[0x0][0x228] ;  /* 0x00008a0000067ab9 */ /* 0x000fe20000000800 */
[----:B------:R-:W-:Y:S01]  /*68210*/  ULDC UR8, c[0x0][0x228] ;  /* 0x00008a0000087ab9 */ /* 0x000fe20000000800 */
[----:B------:R-:W-:Y:S01]  /*68220*/  ISETP.GE.AND P3, PT, R0, UR4, PT ;  /* 0x0000000400007c0c */ /* 0x000fe2000bf66270 */
[----:B------:R-:W-:-:S02]  /*68230*/  ULDC UR4, c[0x0][0x228] ;  /* 0x00008a0000047ab9 */ /* 0x000fc40000000800 */
[----:B------:R-:W-:Y:S01]  /*68240*/  ISETP.LT.AND P1, PT, R4, UR4, !P1 ;  /* 0x0000000404007c0c */ /* 0x000fe2000cf21270 */
[----:B------:R-:W-:Y:S01]  /*68250*/  ULDC UR4, c[0x0][0x22c] ;  /* 0x00008b0000047ab9 */ /* 0x000fe20000000800 */
[----:B----4-:R0:W-:Y:S01]  /*68260*/  @P5 STG.E.U8 desc[UR58][R236.64], R5 ;  /* 0x00000005ec005986 */ /* 0x0101e2000c10113a */
[----:B------:R-:W-:Y:S02]  /*68270*/  PRMT R0, R178, 0x7770, RZ ;  /* 0x00007770b2007816 */ /* 0x000fe400000000ff */
[----:B0-----:R-:W-:Y:S02]  /*68280*/  PRMT R5, R251, 0x7773, RZ ;  /* 0x00007773fb057816 */ /* 0x001fe400000000ff */
[----:B------:R-:W4:Y:S04]  /*68290*/  LDL.LU.64 R250, [R1+0x6e8] ;  /* 0x0006e80001fa7983 */ /* 0x000f280000300a00 */
[----:B------:R-:W4:Y:S04]  /*682a0*/  LDL.LU.64 R236, [R1+0x6e0] ;  /* 0x0006e00001ec7983 */ /* 0x000f280000300a00 */
[----:B------:R0:W-:Y:S01]  /*682b0*/  @P2 STG.E.U8 desc[UR58][R184.64], R5 ;  /* 0x00000005b8002986 */ /* 0x0001e2000c10113a */
[----:B------:R-:W-:Y:S01]  /*682c0*/  ISETP.LT.AND P5, PT, R3, UR6, !P0 ;  /* 0x0000000603007c0c */ /* 0x000fe2000c7a1270 */
[----:B------:R-:W-:-:S02]  /*682d0*/  ULDC UR6, c[0x0][0x228] ;  /* 0x00008a0000067ab9 */ /* 0x000fc40000000800 */
[----:B------:R1:W-:Y:S04]  /*682e0*/  @P6 STG.E.U8 desc[UR58][R6.64], R0 ;  /* 0x0000000006006986 */ /* 0x0003e8000c10113a */
[----:B0-----:R-:W4:Y:S01]  /*682f0*/  LDL.LU.64 R184, [R1+0x6d8] ;  /* 0x0006d80001b87983 */ /* 0x001f220000300a00 */
[----:B------:R-:W-:Y:S01]  /*68300*/  VIADD R5, R2, 0x16b ;  /* 0x0000016b02057836 */ /* 0x000fe20000000000 */
[----:B-1----:R-:W-:-:S04]  /*68310*/  PRMT R0, R178, 0x7771, RZ ;  /* 0x00007771b2007816 */ /* 0x002fc800000000ff */
[----:B------:R-:W-:Y:S01]  /*68320*/  ISETP.GE.AND P2, PT, R5, UR4, PT ;  /* 0x0000000405007c0c */ /* 0x000fe2000bf46270 */
[----:B------:R-:W-:Y:S01]  /*68330*/  ULDC UR4, c[0x0][0x228] ;  /* 0x00008a0000047ab9 */ /* 0x000fe20000000800 */
[----:B------:R-:W-:Y:S01]  /*68340*/  PRMT R5, R178, 0x7772, RZ ;  /* 0x00007772b2057816 */ /* 0x000fe200000000ff */
[----:B------:R0:W-:Y:S04]  /*68350*/  @P1 STG.E.U8 desc[UR58][R188.64], R0 ;  /* 0x00000000bc001986 */ /* 0x0001e8000c10113a */
[----:B0-----:R-:W4:Y:S04]  /*68360*/  LDL.LU.64 R188, [R1+0x6d0] ;  /* 0x0006d00001bc7983 */ /* 0x001f280000300a00 */
[----:B------:R-:W4:Y:S04]  /*68370*/  LDL.LU R186, [R1+0x38] ;  /* 0x0000380001ba7983 */ /* 0x000f280000300800 */
[----:B--2---:R0:W-:Y:S04]  /*68380*/  @P5 STG.E.U8 desc[UR58][R180.64], R5 ;  /* 0x00000005b4005986 */ /* 0x0041e8000c10113a */
[----:B0-----:R-:W2:Y:S01]  /*68390*/  LDL.LU.64 R180, [R1+0x6c8] ;  /* 0x0006c80001b47983 */ /* 0x001ea20000300a00 */
[----:B------:R-:W-:Y:S01]  /*683a0*/  ISETP.LT.AND P0, PT, R4, UR6, !P0 ;  /* 0x0000000604007c0c */ /* 0x000fe2000c701270 */
[----:B------:R-:W-:Y:S01]  /*683b0*/  ULDC UR6, c[0x0][0x228] ;  /* 0x00008a0000067ab9 */ /* 0x000fe20000000800 */
[----:B------:R-:W-:Y:S01]  /*683c0*/  ISETP.LT.AND P6, PT, R3, UR4, !P3 ;  /* 0x0000000403007c0c */ /* 0x000fe2000dfc1270 */
[----:B------:R-:W-:Y:S01]  /*683d0*/  VIADD R6, R2, 0x16c ;  /* 0x0000016c02067836 */ /* 0x000fe20000000000 */
[----:B------:R-:W-:Y:S01]  /*683e0*/  ISETP.LT.AND P3, PT, R4, UR6, !P3 ;  /* 0x0000000604007c0c */ /* 0x000fe2000df61270 */
[----:B------:R-:W-:Y:S01]  /*683f0*/  ULDC UR4, c[0x0][0x22c] ;  /* 0x00008b0000047ab9 */ /* 0x000fe20000000800 */
[----:B------:R-:W-:Y:S01]  /*68400*/  PRMT R0, R178, 0x7773, RZ ;  /* 0x00007773b2007816 */ /* 0x000fe200000000ff */
[----:B------:R-:W-:Y:S01]  /*68410*/  ULDC UR6, c[0x0][0x228] ;  /* 0x00008a0000067ab9 */ /* 0x000fe20000000800 */
[----:B------:R-:W-:Y:S01]  /*68420*/  ISETP.GE.AND P1, PT, R6, UR4, PT ;  /* 0x0000000406007c0c */ /* 0x000fe2000bf26270 */
[----:B------:R-:W-:Y:S01]  /*68430*/  ULDC UR4, c[0x0][0x228] ;  /* 0x00008a0000047ab9 */ /* 0x000fe20000000800 */
[----:B---3--:R-:W-:Y:S01]  /*68440*/  PRMT R5, R187, 0x7770, RZ ;  /* 0x00007770bb057816 */ /* 0x008fe200000000ff */
[----:B------:R-:W3:Y:S01]  /*68450*/  LDL.LU.64 R6, [R1+0x6c0] ;  /* 0x0006c00001067983 */ /* 0x000ee20000300a00 */
[----:B------:R-:W-:Y:S01]  /*68460*/  ISETP.LT.AND P5, PT, R3, UR4, !P2 ;  /* 0x0000000403007c0c */ /* 0x000fe2000d7a1270 */
[----:B------:R-:W-:Y:S01]  /*68470*/  ULDC UR4, c[0x0][0x22c] ;  /* 0x00008b0000047ab9 */ /* 0x000fe20000000800 */
[----:B------:R-:W-:Y:S01]  /*68480*/  ISETP.LT.AND P2, PT, R4, UR6, !P2 ;  /* 0x0000000604007c0c */ /* 0x000fe2000d741270 */
[----:B------:R-:W-:Y:S01]  /*68490*/  ULDC UR6, c[0x0][0x228] ;  /* 0x00008a0000067ab9 */ /* 0x000fe20000000800 */
[----:B----4-:R0:W-:Y:S04]  /*684a0*/  @P0 STG.E.U8 desc[UR58][R250.64], R0 ;  /* 0x00000000fa000986 */ /* 0x0101e8000c10113a */
[----:B------:R1:W-:Y:S01]  /*684b0*/  @P6 STG.E.U8 desc[UR58][R236.64], R5 ;  /* 0x00000005ec006986 */ /* 0x0003e2000c10113a */
[----:B0-----:R-:W-:-:S05]  /*684c0*/  PRMT R0, R187, 0x7771, RZ ;  /* 0x00007771bb007816 */ /* 0x001fca00000000ff */
[----:B------:R0:W-:Y:S01]  /*684d0*/  @P3 STG.E.U8 desc[UR58][R184.64], R0 ;  /* 0x00000000b8003986 */ /* 0x0001e2000c10113a */
[----:B-1----:R-:W-:-:S03]  /*684e0*/  PRMT R5, R187, 0x7772, RZ ;  /* 0x00007772bb057816 */ /* 0x002fc600000000ff */
[----:B0-----:R-:W4:Y:S04]  /*684f0*/  LDL.LU.64 R184, [R1+0x6b8] ;  /* 0x0006b80001b87983 */ /* 0x001f280000300a00 */
[----:B------:R-:W4:Y:S04]  /*68500*/  LDL.LU.64 R236, [R1+0x6b0] ;  /* 0x0006b00001ec7983 */ /* 0x000f280000300a00 */
[----:B------:R-:W4:Y:S04]  /*68510*/  LDL.LU R251, [R1+0x3c] ;  /* 0x00003c0001fb7983 */ /* 0x000f280000300800 */
[----:B------:R0:W-:Y:S04]  /*68520*/  @P5 STG.E.U8 desc[UR58][R188.64], R5 ;  /* 0x00000005bc005986 */ /* 0x0001e8000c10113a */
[----:B------:R-:W4:Y:S01]  /*68530*/  LDL.LU.64 R178, [R1+0x6a8] ;  /* 0x0006a80001b27983 */ /* 0x000f220000300a00 */
[----:B0-----:R-:W-:-:S03]  /*68540*/  PRMT R5, R187, 0x7773, RZ ;  /* 0x00007773bb057816 */ /* 0x001fc600000000ff */
[----:B------:R-:W4:Y:S04]  /*68550*/  LDL.LU.64 R188, [R1+0x6a0] ;  /* 0x0006a00001bc7983 */ /* 0x000f280000300a00 */
[----:B--2---:R0:W-:Y:S04]  /*68560*/  @P2 STG.E.U8 desc[UR58][R180.64], R5 ;  /* 0x00000005b4002986 */ /* 0x0041e8000c10113a */
[----:B0-----:R-:W2:Y:S01]  /*68570*/  LDL.LU.64 R180, [R1+0x698] ;  /* 0x0006980001b47983 */ /* 0x001ea20000300a00 */
        /* <DEDUP_REMOVED lines=8> */
[----:B------:R-:W-:Y:S02]  /*68600*/  ULDC UR4, c[0x0][0x228] ;  /* 0x00008a0000047ab9 */ /* 0x000fe40000000800 */
[----:B------:R-:W-:Y:S01]  /*68610*/  ISETP.LT.AND P1, PT, R4, UR4, !P1 ;  /* 0x0000000404007c0c */ /* 0x000fe2000cf21270 */
[----:B------:R-:W-:Y:S01]  /*68620*/  ULDC UR4, c[0x0][0x22c] ;  /* 0x00008b0000047ab9 */ /* 0x000fe20000000800 */
[C---:B------:R-:W-:Y:S02]  /*68630*/  PRMT R0, R186.reuse, 0x7770, RZ ;  /* 0x00007770ba007816 */ /* 0x040fe400000000ff */
[----:B------:R-:W-:Y:S01]  /*68640*/  ISETP.LT.AND P5, PT, R3, UR6, !P0 ;  /* 0x0000000603007c0c */ /* 0x000fe2000c7a1270 */
[----:B------:R-:W-:Y:S02]  /*68650*/  ULDC UR6, c[0x0][0x228] ;  /* 0x00008a0000067ab9 */ /* 0x000fe40000000800 */
[----:B---3--:R0:W-:Y:S01]  /*68660*/  @P6 STG.E.U8 desc[UR58][R6.64], R0 ;  /* 0x0000000006006986 */ /* 0x0081e2000c10113a */
[----:B------:R-:W-:Y:S01]  /*68670*/  ISETP.GE.AND P2, PT, R5, UR4, PT ;  /* 0x0000000405007c0c */ /* 0x000fe2000bf46270 */
[----:B------:R-:W-:Y:S01]  /*68680*/  ULDC UR4, c[0x0][0x228] ;  /* 0x00008a0000047ab9 */ /* 0x000fe20000000800 */
[----:B------:R-:W-:-:S02]  /*68690*/  PRMT R5, R186, 0x7772, RZ ;  /* 0x00007772ba057816 */ /* 0x000fc400000000ff */
[----:B------:R-:W-:Y:S01]  /*686a0*/  ISETP.LT.AND P0, PT, R4, UR6, !P0 ;  /* 0x0000000604007c0c */ /* 0x000fe2000c701270 */
[----:B------:R-:W-:Y:S01]  /*686b0*/  ULDC UR6, c[0x0][0x228] ;  /* 0x00008a0000067ab9 */ /* 0x000fe20000000800 */
[----:B------:R-:W-:Y:S01]  /*686c0*/  ISETP.LT.AND P6, PT, R3, UR4, !P3 ;  /* 0x0000000403007c0c */ /* 0x000fe2000dfc1270 */
[----:B------:R-:W-:Y:S01]  /*686d0*/  ULDC UR4, c[0x0][0x22c] ;  /* 0x00008b0000047ab9 */ /* 0x000fe20000000800 */
[----:B0-----:R-:W-:Y:S01]  /*686e0*/  PRMT R0, R186, 0x7771, RZ ;  /* 0x00007771ba007816 */ /* 0x001fe200000000ff */
[----:B------:R-:W-:Y:S01]  /*686f0*/  VIADD R6, R2, 0x170 ;  /* 0x0000017002067836 */ /* 0x000fe20000000000 */
[----:B------:R-:W-:Y:S01]  /*68700*/  ISETP.LT.AND P3, PT, R4, UR6, !P3 ;  /* 0x0000000604007c0c */ /* 0x000fe2000df61270 */
[----:B------:R-:W-:Y:S02]  /*68710*/  ULDC UR6, c[0x0][0x228] ;  /* 0x00008a0000067ab9 */ /* 0x000fe40000000800 */
[----:B----4-:R0:W-:Y:S01]  /*68720*/  @P1 STG.E.U8 desc[UR58][R184.64], R0 ;  /* 0x00000000b8001986 */ /* 0x0101e2000c10113a */
[----:B------:R-:W-:Y:S01]  /*68730*/  ISETP.GE.AND P1, PT, R6, UR4, PT ;  /* 0x0000000406007c0c */ /* 0x000fe2000bf26270 */
[----:B------:R-:W-:-:S02]  /*68740*/  ULDC UR4, c[0x0][0x228] ;  /* 0x00008a0000047ab9 */ /* 0x000fc40000000800 */
[----:B------:R1:W-:Y:S04]  /*68750*/  @P5 STG.E.U8 desc[UR58][R236.64], R5 ;  /* 0x00000005ec005986 */ /* 0x0003e8000c10113a */
[----:B0-----:R-:W3:Y:S04]  /*68760*/  LDL.LU.64 R184, [R1+0x688] ;  /* 0x0006880001b87983 */ /* 0x001ee80000300a00 */
[----:B------:R-:W4:Y:S04]  /*68770*/  LDL.LU R187, [R1+0x20] ;  /* 0x0000200001bb7983 */ /* 0x000f280000300800 */
[----:B-1----:R-:W3:Y:S04]  /*68780*/  LDL.LU.64 R236, [R1+0x680] ;  /* 0x0006800001ec7983 */ /* 0x002ee80000300a00 */
[----:B------:R-:W3:Y:S01]  /*68790*/  LDL.LU.64 R6, [R1+0x690] ;  /* 0x0006900001067983 */ /* 0x000ee20000300a00 */
[----:B------:R-:W-:-:S02]  /*687a0*/  PRMT R0, R186, 0x7773, RZ ;  /* 0x00007773ba007816 */ /* 0x000fc400000000ff */
[----:B------:R-:W-:-:S03]  /*687b0*/  PRMT R5, R251, 0x7770, RZ ;  /* 0x00007770fb057816 */ /* 0x000fc600000000ff */
[----:B------:R0:W-:Y:S04]  /*687c0*/  @P0 STG.E.U8 desc[UR58][R178.64], R0 ;  /* 0x00000000b2000986 */ /* 0x0001e8000c10113a */
[----:B------:R-:W-:Y:S01]  /*687d0*/  @P6 STG.E.U8 desc[UR58][R188.64], R5 ;  /* 0x00000005bc006986 */ /* 0x000fe2000c10113a */
[----:B0-----:R-:W-:-:S05]  /*687e0*/  PRMT R0, R251, 0x7771, RZ ;  /* 0x00007771fb007816 */ /* 0x001fca00000000ff */
[----:B--2---:R0:W-:Y:S04]  /*687f0*/  @P3 STG.E.U8 desc[UR58][R180.64], R0 ;  /* 0x00000000b4003986 */ /* 0x0041e8000c10113a */
[----:B0-----:R-:W2:Y:S04]  /*68800*/  LDL.LU.64 R180, [R1+0x678] ;  /* 0x0006780001b47983 */ /* 0x001ea80000300a00 */
[----:B------:R-:W2:Y:S01]  /*68810*/  LDL.LU.64 R188, [R1+0x670] ;  /* 0x0006700001bc7983 */ /* 0x000ea20000300a00 */
[----:B------:R-:W-:Y:S01]  /*68820*/  ISETP.LT.AND P5, PT, R3, UR4, !P2 ;  /* 0x0000000403007c0c */ /* 0x000fe2000d7a1270 */
[----:B------:R-:W-:Y:S01]  /*68830*/  VIADD R0, R2, 0x171 ;  /* 0x0000017102007836 */ /* 0x000fe20000000000 */
[----:B------:R-:W-:Y:S01]  /*68840*/  ULDC UR4, c[0x0][0x22c] ;  /* 0x00008b0000047ab9 */ /* 0x000fe20000000800 */
[----:B------:R-:W-:Y:S01]  /*68850*/  ISETP.LT.AND P2, PT, R4, UR6, !P2 ;  /* 0x0000000604007c0c */ /* 0x000fe2000d741270 */
[----:B------:R-:W-:Y:S01]  /*68860*/  ULDC UR6, c[0x0][0x228] ;  /* 0x00008a0000067ab9 */ /* 0x000fe20000000800 */
[----:B------:R-:W-:Y:S01]  /*68870*/  PRMT R5, R251, 0x7772, RZ ;  /* 0x00007772fb057816 */ /* 0x000fe200000000ff */
[----:B------:R-:W2:Y:S01]  /*68880*/  LDL.LU R178, [R1+0x24] ;  /* 0x0000240001b27983 */ /* 0x000ea20000300800 */
[----:B------:R-:W-:Y:S01]  /*68890*/  ISETP.GE.AND P0, PT, R0, UR4, PT ;  /* 0x0000000400007c0c */ /* 0x000fe2000bf06270 */
[----:B------:R-:W-:Y:S01]  /*688a0*/  VIADD R0, R2, 0x172 ;  /* 0x0000017202007836 */ /* 0x000fe20000000000 */
[----:B------:R-:W-:Y:S01]  /*688b0*/  ISETP.LT.AND P6, PT, R3, UR8, !P1 ;  /* 0x0000000803007c0c */ /* 0x000fe2000cfc1270 */
[----:B------:R-:W-:Y:S01]  /*688c0*/  ULDC UR4, c[0x0][0x22c] ;  /* 0x00008b0000047ab9 */ /* 0x000fe20000000800 */
[----:B------:R-:W-:-:S02]  /*688d0*/  ULDC UR8, c[0x0][0x228] ;  /* 0x00008a0000087ab9 */ /* 0x000fc40000000800 */
[----:B------:R-:W-:Y:S01]  /*688e0*/  ISETP.GE.AND P3, PT, R0, UR4, PT ;  /* 0x0000000400007c0c */ /* 0x000fe2000bf66270 */
[----:B------:R-:W-:Y:S02]  /*688f0*/  ULDC UR4, c[0x0][0x228] ;  /* 0x00008a0000047ab9 */ /* 0x000fe40000000800 */
[----:B------:R-:W-:Y:S01]  /*68900*/  ISETP.LT.AND P1, PT, R4, UR4, !P1 ;  /* 0x0000000404007c0c */ /* 0x000fe2000cf21270 */
[----:B------:R-:W-:Y:S01]  /*68910*/  ULDC UR4, c[0x0][0x22c] ;  /* 0x00008b0000047ab9 */ /* 0x000fe20000000800 */
[----:B----4-:R-:W-:Y:S01]  /*68920*/  PRMT R0, R187, 0x7770, RZ ;  /* 0x00007770bb007816 */ /* 0x010fe200000000ff */
[----:B---3--:R0:W-:Y:S01]  /*68930*/  @P5 STG.E.U8 desc[UR58][R6.64], R5 ;  /* 0x0000000506005986 */ /* 0x0081e2000c10113a */
[----:B------:R-:W-:Y:S01]  /*68940*/  ISETP.LT.AND P5, PT, R3, UR6, !P0 ;  /* 0x0000000603007c0c */ /* 0x000fe2000c7a1270 */
[----:B------:R-:W-:Y:S01]  /*68950*/  ULDC UR6, c[0x0][0x228] ;  /* 0x00008a0000067ab9 */ /* 0x000fe20000000800 */
[----:B0-----:R-:W-:Y:S01]  /*68960*/  PRMT R5, R251, 0x7773, RZ ;  /* 0x00007773fb057816 */ /* 0x001fe200000000ff */
[C---:B------:R-:W-:Y:S01]  /*68970*/  VIADD R6, R2.reuse, 0x174 ;  /* 0x0000017402067836 */ /* 0x040fe20000000000 */
[----:B------:R-:W3:Y:S04]  /*68980*/  LDL.LU.64 R250, [R1+0x660] ;  /* 0x0006600001fa7983 */ /* 0x000ee80000300a00 */
[----:B------:R0:W-:Y:S04]  /*68990*/  @P2 STG.E.U8 desc[UR58][R184.64], R5 ;  /* 0x00000005b8002986 */ /* 0x0001e8000c10113a */
[----:B------:R1:W-:Y:S01]  /*689a0*/  @P6 STG.E.U8 desc[UR58][R236.64], R0 ;  /* 0x00000000ec006986 */ /* 0x0003e2000c10113a */
[----:B0-----:R-:W-:-:S03]  /*689b0*/  VIADD R5, R2, 0x173 ;  /* 0x0000017302057836 */ /* 0x001fc60000000000 */
[----:B------:R-:W4:Y:S01]  /*689c0*/  LDL.LU.64 R184, [R1+0x658] ;  /* 0x0006580001b87983 */ /* 0x000f220000300a00 */
[----:B-1----:R-:W-:-:S03]  /*689d0*/  PRMT R0, R187, 0x7771, RZ ;  /* 0x00007771bb007816 */ /* 0x002fc600000000ff */
[----:B------:R-:W4:Y:S01]  /*689e0*/  LDL.LU.64 R236, [R1+0x650] ;  /* 0x0006500001ec7983 */ /* 0x000f220000300a00 */
[----:B------:R-:W-:Y:S01]  /*689f0*/  ISETP.GE.AND P2, PT, R5, UR4, PT ;  /* 0x0000000405007c0c */ /* 0x000fe2000bf46270 */
[----:B------:R-:W-:Y:S01]  /*68a00*/  ULDC UR4, c[0x0][0x228] ;  /* 0x00008a0000047ab9 */ /* 0x000fe20000000800 */
[----:B------:R-:W-:Y:S02]  /*68a10*/  PRMT R5, R187, 0x7772, RZ ;  /* 0x00007772bb057816 */ /* 0x000fe400000000ff */
[----:B------:R-:W-:Y:S01]  /*68a20*/  ISETP.LT.AND P6, PT, R3, UR4, !P3 ;  /* 0x0000000403007c0c */ /* 0x000fe2000dfc1270 */
[----:B------:R-:W-:Y:S01]  /*68a30*/  ULDC UR4, c[0x0][0x22c] ;  /* 0x00008b0000047ab9 */ /* 0x000fe20000000800 */
[----:B--2---:R0:W-:Y:S01]  /*68a40*/  @P1 STG.E.U8 desc[UR58][R180.64], R0 ;  /* 0x00000000b4001986 */ /* 0x0041e2000c10113a */
[----:B------:R-:W-:Y:S01]  /*68a50*/  ISETP.GE.AND P1, PT, R6, UR4, PT ;  /* 0x0000000406007c0c */ /* 0x000fe2000bf26270 */
[----:B------:R-:W-:Y:S02]  /*68a60*/  ULDC UR4, c[0x0][0x228] ;  /* 0x00008a0000047ab9 */ /* 0x000fe40000000800 */
[----:B------:R1:W-:Y:S04]  /*68a70*/  @P5 STG.E.U8 desc[UR58][R188.64], R5 ;  /* 0x00000005bc005986 */ /* 0x0003e8000c10113a */
[----:B0-----:R-:W2:Y:S04]  /*68a80*/  LDL.LU.64 R180, [R1+0x648] ;  /* 0x0006480001b47983 */ /* 0x001ea80000300a00 */
[----:B------:R-:W2:Y:S04]  /*68a90*/  LDL.LU R186, [R1+0x28] ;  /* 0x0000280001ba7983 */ /* 0x000ea80000300800 */
[----:B-1----:R-:W2:Y:S04]  /*68aa0*/  LDL.LU.64 R188, [R1+0x640] ;  /* 0x0006400001bc7983 */ /* 0x002ea80000300a00 */
[----:B------:R-:W3:Y:S01]  /*68ab0*/  LDL.LU.64 R6, [R1+0x668] ;  /* 0x0006680001067983 */ /* 0x000ee20000300a00 */
[----:B------:R-:W-:Y:S01]  /*68ac0*/  ISETP.LT.AND P0, PT, R4, UR6, !P0 ;  /* 0x0000000604007c0c */ /* 0x000fe2000c701270 */
[----:B------:R-:W-:-:S02]  /*68ad0*/  ULDC UR6, c[0x0][0x228] ;  /* 0x00008a0000067ab9 */ /* 0x000fc40000000800 */
[----:B------:R-:W-:Y:S01]  /*68ae0*/  ISETP.LT.AND P3, PT, R4, UR6, !P3 ;  /* 0x0000000604007c0c */ /* 0x000fe2000df61270 */
[----:B------:R-:W-:Y:S01]  /*68af0*/  ULDC UR6, c[0x0][0x228] ;  /* 0x00008a0000067ab9 */ /* 0x000fe20000000800 */
[----:B------:R-:W-:Y:S02]  /*68b00*/  PRMT R0, R187, 0x7773, RZ ;  /* 0x00007773bb007816 */ /* 0x000fe400000000ff */
[----:B------:R-:W-:Y:S02]  /*68b10*/  PRMT R5, R178, 0x7770, RZ ;  /* 0x00007770b2057816 */ /* 0x000fe400000000ff */
[----:B------:R-:W-:Y:S01]  /*68b20*/  ISETP.LT.AND P5, PT, R3, UR4, !P2 ;  /* 0x0000000403007c0c */ /* 0x000fe2000d7a1270 */
[----:B------:R-:W-:Y:S01]  /*68b30*/  ULDC UR4, c[0x0][0x22c] ;  /* 0x00008b0000047ab9 */ /* 0x000fe20000000800 */
[----:B------:R-:W-:Y:S01]  /*68b40*/  ISETP.LT.AND P2, PT, R4, UR6, !P2 ;  /* 0x0000000604007c0c */ /* 0x000fe2000d741270 */
[----:B------:R-:W-:Y:S01]  /*68b50*/  ULDC UR6, c[0x0][0x228] ;  /* 0x00008a0000067ab9 */ /* 0x000fe20000000800 */
[----:B---3--:R0:W-:Y:S04]  /*68b60*/  @P0 STG.E.U8 desc[UR58][R6.64], R0 ;  /* 0x0000000006000986 */ /* 0x0081e8000c10113a */
[----:B------:R-:W-:Y:S01]  /*68b70*/  @P6 STG.E.U8 desc[UR58][R250.64], R5 ;  /* 0x00000005fa006986 */ /* 0x000fe2000c10113a */
[----:B0-----:R-:W-:-:S05]  /*68b80*/  PRMT R0, R178, 0x7771, RZ ;  /* 0x00007771b2007816 */ /* 0x001fca00000000ff */
[----:B----4-:R0:W-:Y:S04]  /*68b90*/  @P3 STG.E.U8 desc[UR58][R184.64], R0 ;  /* 0x00000000b8003986 */ /* 0x0101e8000c10113a */
[----:B0-----:R-:W3:Y:S04]  /*68ba0*/  LDL.LU.64 R184, [R1+0x638] ;  /* 0x0006380001b87983 */ /* 0x001ee80000300a00 */
[----:B------:R-:W4:Y:S01]  /*68bb0*/  LDL.LU.64 R250, [R1+0x630] ;  /* 0x0006300001fa7983 */ /* 0x000f220000300a00 */
[----:B------:R-:W-:Y:S01]  /*68bc0*/  VIADD R0, R2, 0x175 ;  /* 0x0000017502007836 */ /* 0x000fe20000000000 */
[----:B------:R-:W-:-:S02]  /*68bd0*/  PRMT R5, R178, 0x7772, RZ ;  /* 0x00007772b2057816 */ /* 0x000fc400000000ff */
[----:B------:R-:W-:Y:S01]  /*68be0*/  ISETP.LT.AND P6, PT, R3, UR8, !P1 ;  /* 0x0000000803007c0c */ /* 0x000fe2000cfc1270 */
[----:B------:R-:W4:Y:S01]  /*68bf0*/  LDL.LU R187, [R1+0x2c] ;  /* 0x00002c0001bb7983 */ /* 0x000f220000300800 */
[----:B------:R-:W-:Y:S01]  /*68c00*/  ISETP.GE.AND P0, PT, R0, UR4, PT ;  /* 0x0000000400007c0c */ /* 0x000fe2000bf06270 */
[C---:B------:R-:W-:Y:S01]  /*68c10*/  VIADD R0, R2.reuse, 0x176 ;  /* 0x0000017602007836 */ /* 0x040fe20000000000 */
[----:B------:R-:W-:Y:S01]  /*68c20*/  ULDC UR4, c[0x0][0x22c] ;  /* 0x00008b0000047ab9 */ /* 0x000fe20000000800 */
[----:B------:R0:W-:Y:S01]  /*68c30*/  @P5 STG.E.U8 desc[UR58][R236.64], R5 ;  /* 0x00000005ec005986 */ /* 0x0001e2000c10113a */
[----:B------:R-:W-:Y:S01]  /*68c40*/  VIADD R6, R2, 0x178 ;  /* 0x0000017802067836 */ /* 0x000fe20000000000 */
[----:B------:R-:W-:Y:S01]  /*68c50*/  ULDC UR8, c[0x0][0x228] ;  /* 0x00008a0000087ab9 */ /* 0x000fe20000000800 */
[----:B------:R-:W-:Y:S01]  /*68c60*/  ISETP.GE.AND P3, PT, R0, UR4, PT ;  /* 0x0000000400007c0c */ /* 0x000fe2000bf66270 */
[----:B------:R-:W-:Y:S02]  /*68c70*/  ULDC UR4, c[0x0][0x228] ;  /* 0x00008a0000047ab9 */ /* 0x000fe40000000800 */
[----:B------:R-:W-:Y:S01]  /*68c80*/  ISETP.LT.AND P1, PT, R4, UR4, !P1 ;  /* 0x0000000404007c0c */ /* 0x000fe2000cf21270 */
[----:B------:R-:W-:Y:S01]  /*68c90*/  ULDC UR4, c[0x0][0x22c] ;  /* 0x00008b0000047ab9 */ /* 0x000fe20000000800 */
[----:B--2---:R-:W-:-:S02]  /*68ca0*/  PRMT R0, R186, 0x7770, RZ ;  /* 0x00007770ba007816 */ /* 0x004fc400000000ff */
[----:B0-----:R-:W-:Y:S01]  /*68cb0*/  PRMT R5, R178, 0x7773, RZ ;  /* 0x00007773b2057816 */ /* 0x001fe200000000ff */
[----:B------:R-:W2:Y:S01]  /*68cc0*/  LDL.LU.64 R236, [R1+0x620] ;  /* 0x0006200001ec7983 */ /* 0x000ea20000300a00 */
[----:B------:R-:W-:Y:S01]  /*68cd0*/  ISETP.LT.AND P5, PT, R3, UR6, !P0 ;  /* 0x0000000603007c0c */ /* 0x000fe2000c7a1270 */
[----:B------:R-:W-:Y:S02]  /*68ce0*/  ULDC UR6, c[0x0][0x228] ;  /* 0x00008a0000067ab9 */ /* 0x000fe40000000800 */
[----:B------:R0:W-:Y:S04]  /*68cf0*/  @P2 STG.E.U8 desc[UR58][R180.64], R5 ;  /* 0x00000005b4002986 */ /* 0x0001e8000c10113a */
[----:B------:R1:W-:Y:S01]  /*68d00*/  @P6 STG.E.U8 desc[UR58][R188.64], R0 ;  /* 0x00000000bc006986 */ /* 0x0003e2000c10113a */
[----:B0-----:R-:W-:-:S03]  /*68d10*/  VIADD R5, R2, 0x177 ;  /* 0x0000017702057836 */ /* 0x001fc60000000000 */
[----:B------:R-:W2:Y:S01]  /*68d20*/  LDL.LU.64 R180, [R1+0x618] ;  /* 0x0006180001b47983 */ /* 0x000ea20000300a00 */
[----:B-1----:R-:W-:-:S03]  /*68d30*/  PRMT R0, R186, 0x7771, RZ ;  /* 0x00007771ba007816 */ /* 0x002fc600000000ff */
[----:B------:R-:W2:Y:S01]  /*68d40*/  LDL.LU.64 R178, [R1+0x610] ;  /* 0x0006100001b27983 */ /* 0x000ea20000300a00 */
[----:B------:R-:W-:Y:S01]  /*68d50*/  ISETP.GE.AND P2, PT, R5, UR4, PT ;  /* 0x0000000405007c0c */ /* 0x000fe2000bf46270 */
[----:B------:R-:W-:Y:S01]  /*68d60*/  ULDC UR4, c[0x0][0x228] ;  /* 0x00008a0000047ab9 */ /* 0x000fe20000000800 */
[----:B------:R-:W-:Y:S02]  /*68d70*/  PRMT R5, R186, 0x7772, RZ ;  /* 0x00007772ba057816 */ /* 0x000fe400000000ff */
[----:B------:R-:W-:Y:S01]  /*68d80*/  ISETP.LT.AND P6, PT, R3, UR4, !P3 ;  /* 0x0000000403007c0c */ /* 0x000fe2000dfc1270 */
[----:B------:R-:W-:Y:S01]  /*68d90*/  ULDC UR4, c[0x0][0x22c] ;  /* 0x00008b0000047ab9 */ /* 0x000fe20000000800 */
[----:B---3--:R0:W-:Y:S01]  /*68da0*/  @P1 STG.E.U8 desc[UR58][R184.64], R0 ;  /* 0x00000000b8001986 */ /* 0x0081e2000c10113a */
[----:B------:R-:W-:Y:S01]  /*68db0*/  ISETP.GE.AND P1, PT, R6, UR4, PT ;  /* 0x0000000406007c0c */ /* 0x000fe2000bf26270 */
[----:B------:R-:W-:Y:S02]  /*68dc0*/  ULDC UR4, c[0x0][0x228] ;  /* 0x00008a0000047ab9 */ /* 0x000fe40000000800 */
[----:B----4-:R1:W-:Y:S04]  /*68dd0*/  @P5 STG.E.U8 desc[UR58][R250.64], R5 ;  /* 0x00000005fa005986 */ /* 0x0103e8000c10113a */
[----:B0-----:R-:W3:Y:S04]  /*68de0*/  LDL.LU.64 R184, [R1+0x608] ;  /* 0x0006080001b87983 */ /* 0x001ee80000300a00 */
[----:B------:R-:W4:Y:S04]  /*68df0*/  LDL.LU R189, [R1+0x10] ;  /* 0x0000100001bd7983 */ /* 0x000f280000300800 */
[----:B-1----:R-:W3:Y:S04]  /*68e00*/  LDL.LU.64 R250, [R1+0x600] ;  /* 0x0006000001fa7983 */ /* 0x002ee80000300a00 */
[----:B------:R-:W2:Y:S01]  /*68e10*/  LDL.LU.64 R6, [R1+0x628] ;  /* 0x0006280001067983 */ /* 0x000ea20000300a00 */
        /* <DEDUP_REMOVED lines=10> */
[----:B--2---:R0:W-:Y:S04]  /*68ec0*/  @P0 STG.E.U8 desc[UR58][R6.64], R0 ;  /* 0x0000000006000986 */ /* 0x0041e8000c10113a */
[----:B------:R-:W-:Y:S01]  /*68ed0*/  @P6 STG.E.U8 desc[UR58][R236.64], R5 ;  /* 0x00000005ec006986 */ /* 0x000fe2000c10113a */
[----:B0-----:R-:W-:-:S05]  /*68ee0*/  PRMT R0, R187, 0x7771, RZ ;  /* 0x00007771bb007816 */ /* 0x001fca00000000ff */
[----:B------:R0:W-:Y:S04]  /*68ef0*/  @P3 STG.E.U8 desc[UR58][R180.64], R0 ;  /* 0x00000000b4003986 */ /* 0x0001e8000c10113a */
[----:B0-----:R-:W2:Y:S04]  /*68f00*/  LDL.LU.64 R180, [R1+0x5f8] ;  /* 0x0005f80001b47983 */ /* 0x001ea80000300a00 */
[----:B------:R-:W2:Y:S01]  /*68f10*/  LDL.LU.64 R236, [R1+0x5f0] ;  /* 0x0005f00001ec7983 */ /* 0x000ea20000300a00 */
[----:B------:R-:W-:Y:S01]  /*68f20*/  VIADD R0, R2, 0x179 ;  /* 0x0000017902007836 */ /* 0x000fe20000000000 */
[----:B------:R-:W-:-:S02]  /*68f30*/  PRMT R5, R187, 0x7772, RZ ;  /* 0x00007772bb057816 */ /* 0x000fc400000000ff */
[----:B------:R-:W-:Y:S01]  /*68f40*/  ISETP.LT.AND P6, PT, R3, UR8, !P1 ;  /* 0x0000000803007c0c */ /* 0x000fe2000cfc1270 */
[----:B------:R-:W2:Y:S01]  /*68f50*/  LDL.LU R188, [R1+0x14] ;  /* 0x0000140001bc7983 */ /* 0x000ea20000300800 */
        /* <DEDUP_REMOVED lines=10> */
[----:B----4-:R-:W-:-:S02]  /*69000*/  PRMT R0, R189, 0x7770, RZ ;  /* 0x00007770bd007816 */ /* 0x010fc400000000ff */
[----:B0-----:R-:W-:Y:S02]  /*69010*/  PRMT R5, R187, 0x7773, RZ ;  /* 0x00007773bb057816 */ /* 0x001fe400000000ff */
[----:B------:R-:W-:Y:S01]  /*69020*/  ISETP.LT.AND P5, PT, R3, UR6, !P0 ;  /* 0x0000000603007c0c */ /* 0x000fe2000c7a1270 */
[----:B------:R-:W4:Y:S01]  /*69030*/  LDL.LU.64 R186, [R1+0x5e0] ;  /* 0x0005e00001ba7983 */ /* 0x000f220000300a00 */
[----:B------:R-:W-:-:S03]  /*69040*/  ULDC UR6, c[0x0][0x228] ;  /* 0x00008a0000067ab9 */ /* 0x000fc60000000800 */
[----:B---3--:R0:W-:Y:S04]  /*69050*/  @P2 STG.E.U8 desc[UR58][R184.64], R5 ;  /* 0x00000005b8002986 */ /* 0x0081e8000c10113a */
[----:B------:R1:W-:Y:S01]  /*69060*/  @P6 STG.E.U8 desc[UR58][R250.64], R0 ;  /* 0x00000000fa006986 */ /* 0x0003e2000c10113a */
[----:B0-----:R-:W-:-:S03]  /*69070*/  VIADD R5, R2, 0x17b ;  /* 0x0000017b02057836 */ /* 0x001fc60000000000 */
[----:B------:R-:W3:Y:S01]  /*69080*/  LDL.LU.64 R184, [R1+0x5d8] ;  /* 0x0005d80001b87983 */ /* 0x000ee20000300a00 */
[----:B-1----:R-:W-:-:S03]  /*69090*/  PRMT R0, R189, 0x7771, RZ ;  /* 0x00007771bd007816 */ /* 0x002fc600000000ff */
[----:B------:R-:W3:Y:S01]  /*690a0*/  LDL.LU.64 R178, [R1+0x5d0] ;  /* 0x0005d00001b27983 */ /* 0x000ee20000300a00 */
        /* <DEDUP_REMOVED lines=12> */
[----:B------:R-:W4:Y:S01]  /*69170*/  LDL.LU.64 R6, [R1+0x5e8] ;  /* 0x0005e80001067983 */ /* 0x000f220000300a00 */
        /* <DEDUP_REMOVED lines=10> */
[----:B----4-:R0:W-:Y:S04]  /*69220*/  @P0 STG.E.U8 desc[UR58][R6.64], R0 ;  /* 0x0000000006000986 */ /* 0x0101e8000c10113a */
[----:B------:R1:W-:Y:S01]  /*69230*/  @P6 STG.E.U8 desc[UR58][R186.64], R5 ;  /* 0x00000005ba006986 */ /* 0x0003e2000c10113a */
[----:B0-----:R-:W-:-:S03]  /*69240*/  PRMT R0, R188, 0x7771, RZ ;  /* 0x00007771bc007816 */ /* 0x001fc600000000ff */
[----:B-1----:R-:W4:Y:S04]  /*69250*/  LDL.LU.64 R186, [R1+0x5b8] ;  /* 0x0005b80001ba7983 */ /* 0x002f280000300a00 */
[----:B---3--:R0:W-:Y:S04]  /*69260*/  @P3 STG.E.U8 desc[UR58][R184.64], R0 ;  /* 0x00000000b8003986 */ /* 0x0081e8000c10113a */
[----:B0-----:R-:W3:Y:S01]  /*69270*/  LDL.LU.64 R184, [R1+0x5b0] ;  /* 0x0005b00001b87983 */ /* 0x001ee20000300a00 */
[----:B------:R-:W-:Y:S01]  /*69280*/  VIADD R0, R2, 0x17d ;  /* 0x0000017d02007836 */ /* 0x000fe20000000000 */
[----:B------:R-:W-:-:S02]  /*69290*/  PRMT R5, R188, 0x7772, RZ ;  /* 0x00007772bc057816 */ /* 0x000fc400000000ff */
[----:B------:R-:W-:Y:S01]  /*692a0*/  ISETP.LT.AND P6, PT, R3, UR8, !P1 ;  /* 0x0000000803007c0c */ /* 0x000fe2000cfc1270 */
[----:B------:R-:W3:Y:S01]  /*692b0*/  LDL.LU R189, [R1+0x1c] ;  /* 0x00001c0001bd7983 */ /* 0x000ee20000300800 */
        /* <DEDUP_REMOVED lines=19> */
[----:B-1----:R-:W-:Y:S02]  /*693f0*/  PRMT R0, R251, 0x7771, RZ ;  /* 0x00007771fb007816 */ /* 0x002fe400000000ff */
[----:B------:R-:W-:Y:S01]  /*69400*/  ISETP.GE.AND P2, PT, R5, UR4, PT ;  /* 0x0000000405007c0c */ /* 0x000fe2000bf46270 */
[----:B------:R-:W-:Y:S01]  /*69410*/  ULDC UR4, c[0x0][0x228] ;  /* 0x00008a0000047ab9 */ /* 0x000fe20000000800 */
[----:B------:R-:W-:Y:S02]  /*69420*/  PRMT R5, R251, 0x7772, RZ ;  /* 0x00007772fb057816 */ /* 0x000fe400000000ff */
[----:B------:R-:W-:Y:S01]  /*69430*/  ISETP.LT.AND P6, PT, R3, UR4, !P3 ;  /* 0x0000000403007c0c */ /* 0x000fe2000dfc1270 */
[----:B------:R-:W-:Y:S01]  /*69440*/  ULDC UR4, c[0x0][0x22c] ;  /* 0x00008b0000047ab9 */ /* 0x000fe20000000800 */
[----:B----4-:R0:W-:Y:S01]  /*69450*/  @P1 STG.E.U8 desc[UR58][R186.64], R0 ;  /* 0x00000000ba001986 */ /* 0x0101e2000c10113a */
[----:B------:R-:W-:Y:S01]  /*69460*/  ISETP.GE.AND P1, PT, R6, UR4, PT ;  /* 0x0000000406007c0c */ /* 0x000fe2000bf26270 */
[----:B------:R-:W-:-:S02]  /*69470*/  ULDC UR4, c[0x0][0x228] ;  /* 0x00008a0000047ab9 */ /* 0x000fc40000000800 */
[----:B0-----:R-:W4:Y:S01]  /*69480*/  LDL.LU.64 R186, [R1+0x590] ;  /* 0x0005900001ba7983 */ /* 0x001f220000300a00 */
[----:B------:R-:W-:-:S03]  /*69490*/  PRMT R0, R251, 0x7773, RZ ;  /* 0x00007773fb007816 */ /* 0x000fc600000000ff */
[----:B------:R-:W4:Y:S04]  /*694a0*/  LDL.LU R237, [R1+0x70] ;  /* 0x0000700001ed7983 */ /* 0x000f280000300800 */
[----:B---3--:R0:W-:Y:S04]  /*694b0*/  @P5 STG.E.U8 desc[UR58][R184.64], R5 ;  /* 0x00000005b8005986 */ /* 0x0081e8000c10113a */
[----:B0-----:R-:W3:Y:S04]  /*694c0*/  LDL.LU.64 R184, [R1+0x588] ;  /* 0x0005880001b87983 */ /* 0x001ee80000300a00 */
[----:B------:R-:W3:Y:S04]  /*694d0*/  LDL.LU.64 R250, [R1+0x580] ;  /* 0x0005800001fa7983 */ /* 0x000ee80000300a00 */
[----:B------:R-:W2:Y:S01]  /*694e0*/  LDL.LU.64 R6, [R1+0x5a8] ;  /* 0x0005a80001067983 */ /* 0x000ea20000300a00 */
[----:B------:R-:W-:Y:S01]  /*694f0*/  ISETP.LT.AND P0, PT, R4, UR6, !P0 ;  /* 0x0000000604007c0c */ /* 0x000fe2000c701270 */
[----:B------:R-:W-:-:S02]  /*69500*/  ULDC UR6, c[0x0][0x228] ;  /* 0x00008a0000067ab9 */ /* 0x000fc40000000800 */
[C---:B------:R-:W-:Y:S01]  /*69510*/  ISETP.LT.AND P3, PT, R4.reuse, UR6, !P3 ;  /* 0x0000000604007c0c */ /* 0x040fe2000df61270 */
[----:B------:R-:W-:Y:S01]  /*69520*/  ULDC UR6, c[0x0][0x228] ;  /* 0x00008a0000067ab9 */ /* 0x000fe20000000800 */
[----:B------:R-:W-:Y:S02]  /*69530*/  PRMT R5, R189, 0x7770, RZ ;  /* 0x00007770bd057816 */ /* 0x000fe400000000ff */
[----:B------:R-:W-:Y:S01]  /*69540*/  ISETP.LT.AND P5, PT, R3, UR4, !P2 ;  /* 0x0000000403007c0c */ /* 0x000fe2000d7a1270 */
[----:B------:R-:W-:Y:S01]  /*69550*/  ULDC UR4, c[0x0][0x22c] ;  /* 0x00008b0000047ab9 */ /* 0x000fe20000000800 */
[----:B------:R-:W-:Y:S01]  /*69560*/  ISETP.LT.AND P2, PT, R4, UR6, !P2 ;  /* 0x0000000604007c0c */ /* 0x000fe2000d741270 */
[----:B------:R-:W-:-:S03]  /*69570*/  ULDC UR6, c[0x0][0x228] ;  /* 0x00008a0000067ab9 */ /* 0x000fc60000000800 */
[----:B--2---:R0:W-:Y:S04]  /*69580*/  @P0 STG.E.U8 desc[UR58][R6.64], R0 ;  /* 0x0000000006000986 */ /* 0x0041e8000c10113a */
[----:B------:R1:W-:Y:S01]  /*69590*/  @P6 STG.E.U8 desc[UR58][R178.64], R5 ;  /* 0x00000005b2006986 */ /* 0x0003e2000c10113a */
[----:B0-----:R-:W-:-:S05]  /*695a0*/  PRMT R0, R189, 0x7771, RZ ;  /* 0x00007771bd007816 */ /* 0x001fca00000000ff */
[----:B------:R0:W-:Y:S01]  /*695b0*/  @P3 STG.E.U8 desc[UR58][R180.64], R0 ;  /* 0x00000000b4003986 */ /* 0x0001e2000c10113a */
[----:B-1----:R-:W-:-:S05]  /*695c0*/  PRMT R5, R189, 0x7772, RZ ;  /* 0x00007772bd057816 */ /* 0x002fca00000000ff */
[----:B----4-:R1:W-:Y:S04]  /*695d0*/  @P5 STG.E.U8 desc[UR58][R186.64], R5 ;  /* 0x00000005ba005986 */ /* 0x0103e8000c10113a */
[----:B0-----:R-:W2:Y:S04]  /*695e0*/  LDL.LU.64 R180, [R1+0x578] ;  /* 0x0005780001b47983 */ /* 0x001ea80000300a00 */
[----:B------:R-:W4:Y:S04]  /*695f0*/  LDL.LU R7, [R1+0x74] ;  /* 0x0000740001077983 */ /* 0x000f280000300800 */
[----:B-1----:R-:W4:Y:S01]  /*69600*/  LDL.LU.64 R186, [R1+0x570] ;  /* 0x0005700001ba7983 */ /* 0x002f220000300a00 */
[C---:B------:R-:W-:Y:S01]  /*69610*/  VIADD R0, R2.reuse, 0x181 ;  /* 0x0000018102007836 */ /* 0x040fe20000000000 */
[----:B------:R-:W-:Y:S01]  /*69620*/  ISETP.LT.AND P6, PT, R3, UR8, !P1 ;  /* 0x0000000803007c0c */ /* 0x000fe2000cfc1270 */
[----:B------:R-:W-:Y:S01]  /*69630*/  VIADD R6, R2, 0x184 ;  /* 0x0000018402067836 */ /* 0x000fe20000000000 */
[----:B------:R-:W-:Y:S01]  /*69640*/  PRMT R5, R189, 0x7773, RZ ;  /* 0x00007773bd057816 */ /* 0x000fe200000000ff */
[----:B------:R-:W4:Y:S01]  /*69650*/  LDL.LU.64 R178, [R1+0x568] ;  /* 0x0005680001b27983 */ /* 0x000f220000300a00 */
[----:B------:R-:W-:Y:S01]  /*69660*/  ISETP.GE.AND P0, PT, R0, UR4, PT ;  /* 0x0000000400007c0c */ /* 0x000fe2000bf06270 */
[----:B------:R-:W-:Y:S01]  /*69670*/  VIADD R0, R2, 0x182 ;  /* 0x0000018202007836 */ /* 0x000fe20000000000 */
[----:B------:R-:W-:Y:S01]  /*69680*/  ULDC UR4, c[0x0][0x22c] ;  /* 0x00008b0000047ab9 */ /* 0x000fe20000000800 */
[----:B------:R-:W4:Y:S01]  /*69690*/  LDL.LU.64 R188, [R1+0x560] ;  /* 0x0005600001bc7983 */ /* 0x000f220000300a00 */
[----:B------:R-:W-:-:S02]  /*696a0*/  ULDC UR8, c[0x0][0x228] ;  /* 0x00008a0000087ab9 */ /* 0x000fc40000000800 */
[----:B------:R-:W-:Y:S01]  /*696b0*/  ISETP.GE.AND P3, PT, R0, UR4, PT ;  /* 0x0000000400007c0c */ /* 0x000fe2000bf66270 */
[----:B------:R-:W-:Y:S02]  /*696c0*/  ULDC UR4, c[0x0][0x228] ;  /* 0x00008a0000047ab9 */ /* 0x000fe40000000800 */
[----:B------:R-:W-:Y:S01]  /*696d0*/  ISETP.LT.AND P1, PT, R4, UR4, !P1 ;  /* 0x0000000404007c0c */ /* 0x000fe2000cf21270 */
[----:B---3--:R0:W-:Y:S01]  /*696e0*/  @P2 STG.E.U8 desc[UR58][R184.64], R5 ;  /* 0x00000005b8002986 */ /* 0x0081e2000c10113a */
[----:B------:R-:W-:Y:S01]  /*696f0*/  PRMT R0, R237, 0x7770, RZ ;  /* 0x00007770ed007816 */ /* 0x000fe200000000ff */
[----:B------:R-:W-:Y:S01]  /*69700*/  ULDC UR4, c[0x0][0x22c] ;  /* 0x00008b0000047ab9 */ /* 0x000fe20000000800 */
[----:B------:R-:W-:Y:S01]  /*69710*/  ISETP.LT.AND P5, PT, R3, UR6, !P0 ;  /* 0x0000000603007c0c */ /* 0x000fe2000c7a1270 */
[----:B------:R-:W-:Y:S02]  /*69720*/  ULDC UR6, c[0x0][0x228] ;  /* 0x00008a0000067ab9 */ /* 0x000fe40000000800 */
[----:B------:R1:W-:Y:S04]  /*69730*/  @P6 STG.E.U8 desc[UR58][R250.64], R0 ;  /* 0x00000000fa006986 */ /* 0x0003e8000c10113a */
[----:B0-----:R-:W3:Y:S01]  /*69740*/  LDL.LU.64 R184, [R1+0x558] ;  /* 0x0005580001b87983 */ /* 0x001ee20000300a00 */
[----:B------:R-:W-:Y:S01]  /*69750*/  VIADD R5, R2, 0x183 ;  /* 0x0000018302057836 */ /* 0x000fe20000000000 */
[----:B-1----:R-:W-:-:S04]  /*69760*/  PRMT R0, R237, 0x7771, RZ ;  /* 0x00007771ed007816 */ /* 0x002fc800000000ff */
[----:B------:R-:W-:Y:S01]  /*69770*/  ISETP.GE.AND P2, PT, R5, UR4, PT ;  /* 0x0000000405007c0c */ /* 0x000fe2000bf46270 */
[----:B------:R-:W-:Y:S01]  /*69780*/  ULDC UR4, c[0x0][0x228] ;  /* 0x00008a0000047ab9 */ /* 0x000fe20000000800 */
[----:B------:R-:W-:Y:S01]  /*69790*/  PRMT R5, R237, 0x7772, RZ ;  /* 0x00007772ed057816 */ /* 0x000fe200000000ff */
[----:B--2---:R0:W-:Y:S04]  /*697a0*/  @P1 STG.E.U8 desc[UR58][R180.64], R0 ;  /* 0x00000000b4001986 */ /* 0x0041e8000c10113a */
[----:B0-----:R-:W2:Y:S04]  /*697b0*/  LDL.LU.64 R180, [R1+0x550] ;  /* 0x0005500001b47983 */ /* 0x001ea80000300a00 */
[----:B------:R-:W2:Y:S04]  /*697c0*/  LDL.LU.64 R250, [R1+0x548] ;  /* 0x0005480001fa7983 */ /* 0x000ea80000300a00 */
[----:B------:R-:W2:Y:S04]  /*697d0*/  LDL.LU R236, [R1+0x78] ;  /* 0x0000780001ec7983 */ /* 0x000ea80000300800 */
[----:B----4-:R0:W-:Y:S04]  /*697e0*/  @P5 STG.E.U8 desc[UR58][R186.64], R5 ;  /* 0x00000005ba005986 */ /* 0x0101e8000c10113a */
[----:B0-----:R-:W4:Y:S01]  /*697f0*/  LDL.LU.64 R186, [R1+0x540] ;  /* 0x0005400001ba7983 */ /* 0x001f220000300a00 */
[C---:B------:R-:W-:Y:S01]  /*69800*/  ISETP.LT.AND P0, PT, R4.reuse, UR6, !P0 ;  /* 0x0000000604007c0c */ /* 0x040fe2000c701270 */
[----:B------:R-:W-:Y:S01]  /*69810*/  ULDC UR6, c[0x0][0x228] ;  /* 0x00008a0000067ab9 */ /* 0x000fe20000000800 */
[----:B------:R-:W-:Y:S01]  /*69820*/  ISETP.LT.AND P6, PT, R3, UR4, !P3 ;  /* 0x0000000403007c0c */ /* 0x000fe2000dfc1270 */
[----:B------:R-:W-:Y:S01]  /*69830*/  ULDC UR4, c[0x0][0x22c] ;  /* 0x00008b0000047ab9 */ /* 0x000fe20000000800 */
[----:B------:R-:W-:Y:S01]  /*69840*/  ISETP.LT.AND P3, PT, R4, UR6, !P3 ;  /* 0x0000000604007c0c */ /* 0x000fe2000df61270 */
[----:B------:R-:W-:Y:S01]  /*69850*/  ULDC UR6, c[0x0][0x228] ;  /* 0x00008a0000067ab9 */ /* 0x000fe20000000800 */
[----:B------:R-:W-:-:S02]  /*69860*/  PRMT R0, R237, 0x7773, RZ ;  /* 0x00007773ed007816 */ /* 0x000fc400000000ff */
[----:B------:R-:W-:Y:S02]  /*69870*/  PRMT R5, R7, 0x7770, RZ ;  /* 0x0000777007057816 */ /* 0x000fe400000000ff */
[----:B------:R-:W-:Y:S01]  /*69880*/  ISETP.GE.AND P1, PT, R6, UR4, PT ;  /* 0x0000000406007c0c */ /* 0x000fe2000bf26270 */
[----:B------:R-:W-:Y:S02]  /*69890*/  ULDC UR4, c[0x0][0x228] ;  /* 0x00008a0000047ab9 */ /* 0x000fe40000000800 */
[----:B------:R0:W-:Y:S01]  /*698a0*/  @P0 STG.E.U8 desc[UR58][R178.64], R0 ;  /* 0x00000000b2000986 */ /* 0x0001e2000c10113a */
[----:B------:R-:W-:Y:S01]  /*698b0*/  ISETP.LT.AND P5, PT, R3, UR4, !P2 ;  /* 0x0000000403007c0c */ /* 0x000fe2000d7a1270 */
[----:B------:R-:W-:Y:S02]  /*698c0*/  ULDC UR4, c[0x0][0x22c] ;  /* 0x00008b0000047ab9 */ /* 0x000fe40000000800 */
[----:B------:R1:W-:Y:S01]  /*698d0*/  @P6 STG.E.U8 desc[UR58][R188.64], R5 ;  /* 0x00000005bc006986 */ /* 0x0003e2000c10113a */
[----:B0-----:R-:W-:-:S03]  /*698e0*/  PRMT R0, R7, 0x7771, RZ ;  /* 0x0000777107007816 */ /* 0x001fc600000000ff */
[----:B-1----:R-:W4:Y:S04]  /*698f0*/  LDL.LU.64 R188, [R1+0x538] ;  /* 0x0005380001bc7983 */ /* 0x002f280000300a00 */
[----:B---3--:R0:W-:Y:S01]  /*69900*/  @P3 STG.E.U8 desc[UR58][R184.64], R0 ;  /* 0x00000000b8003986 */ /* 0x0081e2000c10113a */
[----:B------:R-:W-:Y:S01]  /*69910*/  ISETP.LT.AND P2, PT, R4, UR6, !P2 ;  /* 0x0000000604007c0c */ /* 0x000fe2000d741270 */
[----:B------:R-:W-:Y:S01]  /*69920*/  ULDC UR6, c[0x0][0x228] ;  /* 0x00008a0000067ab9 */ /* 0x000fe20000000800 */
[----:B------:R-:W-:Y:S01]  /*69930*/  ISETP.LT.AND P6, PT, R3, UR8, !P1 ;  /* 0x0000000803007c0c */ /* 0x000fe2000cfc1270 */
[----:B------:R-:W3:Y:S01]  /*69940*/  LDL.LU.64 R178, [R1+0x530] ;  /* 0x0005300001b27983 */ /* 0x000ee20000300a00 */
[----:B------:R-:W-:Y:S01]  /*69950*/  PRMT R5, R7, 0x7772, RZ ;  /* 0x0000777207057816 */ /* 0x000fe200000000ff */
[C---:B------:R-:W-:Y:S01]  /*69960*/  VIADD R6, R2.reuse, 0x188 ;  /* 0x0000018802067836 */ /* 0x040fe20000000000 */
[----:B------:R-:W-:Y:S01]  /*69970*/  ULDC UR8, c[0x0][0x228] ;  /* 0x00008a0000087ab9 */ /* 0x000fe20000000800 */
[----:B0-----:R-:W-:Y:S01]  /*69980*/  VIADD R0, R2, 0x185 ;  /* 0x0000018502007836 */ /* 0x001fe20000000000 */
[----:B------:R-:W3:Y:S04]  /*69990*/  LDL.LU.64 R184, [R1+0x528] ;  /* 0x0005280001b87983 */ /* 0x000ee80000300a00 */
[----:B------:R-:W-:Y:S01]  /*699a0*/  ISETP.GE.AND P0, PT, R0, UR4, PT ;  /* 0x0000000400007c0c */ /* 0x000fe2000bf06270 */
[----:B------:R-:W-:Y:S01]  /*699b0*/  VIADD R0, R2, 0x186 ;  /* 0x0000018602007836 */ /* 0x000fe20000000000 */
[----:B------:R-:W-:-:S04]  /*699c0*/  ULDC UR4, c[0x0][0x22c] ;  /* 0x00008b0000047ab9 */ /* 0x000fc80000000800 */
[----:B------:R-:W-:Y:S01]  /*699d0*/  ISETP.GE.AND P3, PT, R0, UR4, PT ;  /* 0x0000000400007c0c */ /* 0x000fe2000bf66270 */
[----:B------:R-:W-:Y:S01]  /*699e0*/  ULDC UR4, c[0x0][0x228] ;  /* 0x00008a0000047ab9 */ /* 0x000fe20000000800 */
[----:B--2---:R0:W-:Y:S01]  /*699f0*/  @P5 STG.E.U8 desc[UR58][R180.64], R5 ;  /* 0x00000005b4005986 */ /* 0x0041e2000c10113a */
[----:B------:R-:W-:-:S03]  /*69a00*/  PRMT R0, R236, 0x7770, RZ ;  /* 0x00007770ec007816 */ /* 0x000fc600000000ff */
[----:B0-----:R-:W2:Y:S01]  /*69a10*/  LDL.LU.64 R180, [R1+0x1720] ;  /* 0x0017200001b47983 */ /* 0x001ea20000300a00 */
[----:B------:R-:W-:-:S03]  /*69a20*/  PRMT R5, R7, 0x7773, RZ ;  /* 0x0000777307057816 */ /* 0x000fc600000000ff */
[----:B------:R-:W2:Y:S04]  /*69a30*/  LDL.LU R237, [R1+0x7c] ;  /* 0x00007c0001ed7983 */ /* 0x000ea80000300800 */
[----:B------:R0:W-:Y:S04]  /*69a40*/  @P2 STG.E.U8 desc[UR58][R250.64], R5 ;  /* 0x00000005fa002986 */ /* 0x0001e8000c10113a */
[----:B----4-:R1:W-:Y:S04]  /*69a50*/  @P6 STG.E.U8 desc[UR58][R186.64], R0 ;  /* 0x00000000ba006986 */ /* 0x0103e8000c10113a */
[----:B0-----:R-:W4:Y:S04]  /*69a60*/  LDL.LU.64 R250, [R1+0x520] ;  /* 0x0005200001fa7983 */ /* 0x001f280000300a00 */
[----:B-1----:R-:W4:Y:S01]  /*69a70*/  LDL.LU.64 R186, [R1+0x518] ;  /* 0x0005180001ba7983 */ /* 0x002f220000300a00 */
[C---:B------:R-:W-:Y:S01]  /*69a80*/  ISETP.LT.AND P1, PT, R4.reuse, UR4, !P1 ;  /* 0x0000000404007c0c */ /* 0x040fe2000cf21270 */
[----:B------:R-:W-:Y:S01]  /*69a90*/  ULDC UR4, c[0x0][0x228] ;  /* 0x00008a0000047ab9 */ /* 0x000fe20000000800 */
[----:B------:R-:W-:Y:S01]  /*69aa0*/  ISETP.LT.AND P2, PT, R4, UR6, !P0 ;  /* 0x0000000604007c0c */ /* 0x000fe2000c741270 */
[----:B------:R-:W-:Y:S01]  /*69ab0*/  VIADD R5, R2, 0x187 ;  /* 0x0000018702057836 */ /* 0x000fe20000000000 */
[----:B------:R-:W-:Y:S01]  /*69ac0*/  ISETP.LT.AND P5, PT, R3, UR4, !P0 ;  /* 0x0000000403007c0c */ /* 0x000fe2000c7a1270 */
[----:B------:R-:W-:Y:S01]  /*69ad0*/  ULDC UR4, c[0x0][0x22c] ;  /* 0x00008b0000047ab9 */ /* 0x000fe20000000800 */
[C---:B------:R-:W-:Y:S01]  /*69ae0*/  PRMT R0, R236.reuse, 0x7771, RZ ;  /* 0x00007771ec007816 */ /* 0x040fe200000000ff */
[----:B------:R-:W-:Y:S01]  /*69af0*/  ULDC UR6, c[0x0][0x228] ;  /* 0x00008a0000067ab9 */ /* 0x000fe20000000800 */
[----:B------:R-:W-:Y:S01]  /*69b00*/  ISETP.GE.AND P0, PT, R5, UR4, PT ;  /* 0x0000000405007c0c */ /* 0x000fe2000bf06270 */
[----:B------:R-:W-:Y:S01]  /*69b10*/  ULDC UR4, c[0x0][0x22c] ;  /* 0x00008b0000047ab9 */ /* 0x000fe20000000800 */
[----:B------:R-:W-:-:S02]  /*69b20*/  PRMT R5, R236, 0x7772, RZ ;  /* 0x00007772ec057816 */ /* 0x000fc400000000ff */
[----:B------:R-:W-:Y:S01]  /*69b30*/  ISETP.LT.AND P6, PT, R3, UR6, !P3 ;  /* 0x0000000603007c0c */ /* 0x000fe2000dfc1270 */
[----:B------:R-:W-:Y:S01]  /*69b40*/  ULDC UR6, c[0x0][0x228] ;  /* 0x00008a0000067ab9 */ /* 0x000fe20000000800 */
[----:B------:R0:W-:Y:S01]  /*69b50*/  @P1 STG.E.U8 desc[UR58][R188.64], R0 ;  /* 0x00000000bc001986 */ /* 0x0001e2000c10113a */
[----:B------:R-:W-:Y:S01]  /*69b60*/  ISETP.GE.AND P1, PT, R6, UR4, PT ;  /* 0x0000000406007c0c */ /* 0x000fe2000bf26270 */
[----:B------:R-:W-:Y:S02]  /*69b70*/  ULDC UR4, c[0x0][0x228] ;  /* 0x00008a0000047ab9 */ /* 0x000fe40000000800 */
[----:B------:R-:W-:Y:S01]  /*69b80*/  ISETP.LT.AND P3, PT, R4, UR4, !P3 ;  /* 0x0000000404007c0c */ /* 0x000fe2000df61270 */
[----:B------:R-:W-:Y:S01]  /*69b90*/  ULDC UR4, c[0x0][0x228] ;  /* 0x00008a0000047ab9 */ /* 0x000fe20000000800 */
[----:B---3--:R1:W-:Y:S01]  /*69ba0*/  @P5 STG.E.U8 desc[UR58][R178.64], R5 ;  /* 0x00000005b2005986 */ /* 0x0083e2000c10113a */
[----:B0-----:R-:W-:-:S03]  /*69bb0*/  PRMT R0, R236, 0x7773, RZ ;  /* 0x00007773ec007816 */ /* 0x001fc600000000ff */
[----:B------:R-:W3:Y:S04]  /*69bc0*/  LDL.LU.64 R188, [R1+0x508] ;  /* 0x0005080001bc7983 */ /* 0x000ee80000300a00 */
[----:B------:R0:W-:Y:S01]  /*69bd0*/  @P2 STG.E.U8 desc[UR58][R184.64], R0 ;  /* 0x00000000b8002986 */ /* 0x0001e2000c10113a */
[----:B------:R-:W-:Y:S01]  /*69be0*/  ISETP.LT.AND P2, PT, R3, UR6, !P0 ;  /* 0x0000000603007c0c */ /* 0x000fe2000c741270 */
[----:B------:R-:W-:Y:S01]  /*69bf0*/  ULDC UR6, c[0x0][0x228] ;  /* 0x00008a0000067ab9 */ /* 0x000fe20000000800 */
[----:B-1----:R-:W-:Y:S01]  /*69c00*/  VIADD R5, R2, 0x189 ;  /* 0x0000018902057836 */ /* 0x002fe20000000000 */
[----:B------:R-:W-:Y:S01]  /*69c10*/  ISETP.LT.AND P5, PT, R4, UR4, !P0 ;  /* 0x0000000404007c0c */ /* 0x000fe2000c7a1270 */
[----:B------:R-:W-:-:S03]  /*69c20*/  ULDC UR4, c[0x0][0x22c] ;  /* 0x00008b0000047ab9 */ /* 0x000fc60000000800 */
[----:B------:R-:W-:Y:S01]  /*69c30*/  ISETP.GE.AND P0, PT, R5, UR4, PT ;  /* 0x0000000405007c0c */ /* 0x000fe2000bf06270 */
[----:B------:R-:W-:Y:S01]  /*69c40*/  ULDC UR4, c[0x0][0x228] ;  /* 0x00008a0000047ab9 */ /* 0x000fe20000000800 */
[----:B0-----:R-:W3:Y:S04]  /*69c50*/  LDL.LU.64 R184, [R1+0x500] ;  /* 0x0005000001b87983 */ /* 0x001ee80000300a00 */
[----:B------:R-:W3:Y:S01]  /*69c60*/  LDL.LU.64 R178, [R1+0x4f8] ;  /* 0x0004f80001b27983 */ /* 0x000ee20000300a00 */
[C---:B--2---:R-:W-:Y:S02]  /*69c70*/  PRMT R0, R237.reuse, 0x7770, RZ ;  /* 0x00007770ed007816 */ /* 0x044fe400000000ff */
[C---:B------:R-:W-:Y:S02]  /*69c80*/  PRMT R6, R237.reuse, 0x7771, RZ ;  /* 0x00007771ed067816 */ /* 0x040fe400000000ff */
[C---:B------:R-:W-:Y:S01]  /*69c90*/  PRMT R5, R237.reuse, 0x7772, RZ ;  /* 0x00007772ed057816 */ /* 0x040fe200000000ff */
[----:B----4-:R0:W-:Y:S04]  /*69ca0*/  @P6 STG.E.U8 desc[UR58][R250.64], R0 ;  /* 0x00000000fa006986 */ /* 0x0101e8000c10113a */
[----:B------:R-:W-:Y:S04]  /*69cb0*/  @P3 STG.E.U8 desc[UR58][R186.64], R6 ;  /* 0x00000006ba003986 */ /* 0x000fe8000c10113a */
[----:B------:R1:W-:Y:S04]  /*69cc0*/  @P2 STG.E.U8 desc[UR58][R180.64], R5 ;  /* 0x00000005b4002986 */ /* 0x0003e8000c10113a */
[----:B0-----:R-:W2:Y:S04]  /*69cd0*/  LDL.LU.64 R250, [R1+0x4f0] ;  /* 0x0004f00001fa7983 */ /* 0x001ea80000300a00 */
[----:B-1----:R-:W4:Y:S01]  /*69ce0*/  LDL.LU.64 R180, [R1+0x1718] ;  /* 0x0017180001b47983 */ /* 0x002f220000300a00 */
[----:B------:R-:W-:-:S03]  /*69cf0*/  PRMT R0, R237, 0x7773, RZ ;  /* 0x00007773ed007816 */ /* 0x000fc600000000ff */
[----:B------:R-:W2:Y:S04]  /*69d00*/  LDL.LU.64 R186, [R1+0x4e8] ;  /* 0x0004e80001ba7983 */ /* 0x000ea80000300a00 */
[----:B------:R-:W2:Y:S01]  /*69d10*/  LDL.LU.64 R236, [R1+0x4e0] ;  /* 0x0004e00001ec7983 */ /* 0x000ea20000300a00 */
[C---:B------:R-:W-:Y:S01]  /*69d20*/  ISETP.LT.AND P3, PT, R3.reuse, UR4, !P1 ;  /* 0x0000000403007c0c */ /* 0x040fe2000cf61270 */
[----:B------:R-:W-:Y:S02]  /*69d30*/  ULDC UR4, c[0x0][0x22c] ;  /* 0x00008b0000047ab9 */ /* 0x000fe40000000800 */
[----:B---3--:R0:W-:Y:S04]  /*69d40*/  @P5 STG.E.U8 desc[UR58][R188.64], R0 ;  /* 0x00000000bc005986 */ /* 0x0081e8000c10113a */
[----:B0-----:R-:W3:Y:S01]  /*69d50*/  LDL.LU.64 R188, [R1+0x4d0] ;  /* 0x0004d00001bc7983 */ /* 0x001ee20000300a00 */
[----:B------:R-:W-:Y:S01]  /*69d60*/  VIADD R0, R2, 0x18a ;  /* 0x0000018a02007836 */ /* 0x000fe20000000000 */
[----:B------:R-:W-:Y:S01]  /*69d70*/  ISETP.LT.AND P2, PT, R4, UR6, !P1 ;  /* 0x0000000604007c0c */ /* 0x000fe2000cf41270 */
[----:B------:R-:W-:Y:S01]  /*69d80*/  ULDC UR6, c[0x0][0x228] ;  /* 0x00008a0000067ab9 */ /* 0x000fe20000000800 */
[----:B------:R-:W-:Y:S01]  /*69d90*/  ISETP.LT.AND P5, PT, R3, UR8, !P0 ;  /* 0x0000000803007c0c */ /* 0x000fe2000c7a1270 */
[----:B------:R-:W-:Y:S01]  /*69da0*/  ULDC UR8, c[0x0][0x228] ;  /* 0x00008a0000087ab9 */ /* 0x000fe20000000800 */
[----:B------:R-:W-:Y:S01]  /*69db0*/  ISETP.GE.AND P1, PT, R0, UR4, PT ;  /* 0x0000000400007c0c */ /* 0x000fe2000bf26270 */
[----:B------:R-:W-:Y:S01]  /*69dc0*/  VIADD R0, R2, 0x18b ;  /* 0x0000018b02007836 */ /* 0x000fe20000000000 */
[----:B------:R-:W-:Y:S01]  /*69dd0*/  ULDC UR4, c[0x0][0x22c] ;  /* 0x00008b0000047ab9 */ /* 0x000fe20000000800 */
[----:B----4-:R-:W-:-:S05]  /*69de0*/  PRMT R5, R180, 0x7770, RZ ;  /* 0x00007770b4057816 */ /* 0x010fca00000000ff */
[----:B------:R0:W-:Y:S04]  /*69df0*/  @P3 STG.E.U8 desc[UR58][R184.64], R5 ;  /* 0x00000005b8003986 */ /* 0x0001e8000c10113a */
[----:B0-----:R-:W4:Y:S01]  /*69e00*/  LDL.LU.64 R184, [R1+0x4c8] ;  /* 0x0004c80001b87983 */ /* 0x001f220000300a00 */
[----:B------:R-:W-:Y:S01]  /*69e10*/  ISETP.GE.AND P3, PT, R0, UR4, PT ;  /* 0x0000000400007c0c */ /* 0x000fe2000bf66270 */
[----:B------:R-:W-:Y:S01]  /*69e20*/  ULDC UR4, c[0x0][0x228] ;  /* 0x00008a0000047ab9 */ /* 0x000fe20000000800 */
[C---:B------:R-:W-:Y:S02]  /*69e30*/  PRMT R5, R180.reuse, 0x7771, RZ ;  /* 0x00007771b4057816 */ /* 0x040fe400000000ff */
[----:B------:R-:W-:Y:S02]  /*69e40*/  PRMT R0, R180, 0x7772, RZ ;  /* 0x00007772b4007816 */ /* 0x000fe400000000ff */
[----:B------:R-:W-:Y:S01]  /*69e50*/  ISETP.LT.AND P0, PT, R4, UR4, !P0 ;  /* 0x0000000404007c0c */ /* 0x000fe2000c701270 */
[----:B------:R0:W-:Y:S01]  /*69e60*/  @P2 STG.E.U8 desc[UR58][R178.64], R5 ;  /* 0x00000005b2002986 */ /* 0x0001e2000c10113a */
[----:B------:R-:W-:-:S03]  /*69e70*/  ULDC UR4, c[0x0][0x22c] ;  /* 0x00008b0000047ab9 */ /* 0x000fc60000000800 */
[----:B--2---:R1:W-:Y:S01]  /*69e80*/  @P5 STG.E.U8 desc[UR58][R250.64], R0 ;  /* 0x00000000fa005986 */ /* 0x0043e2000c10113a */
[----:B------:R-:W-:Y:S01]  /*69e90*/  ISETP.LT.AND P5, PT, R3, UR6, !P1 ;  /* 0x0000000603007c0c */ /* 0x000fe2000cfa1270 */
[----:B------:R-:W-:Y:S01]  /*69ea0*/  ULDC UR6, c[0x0][0x228] ;  /* 0x00008a0000067ab9 */ /* 0x000fe20000000800 */
[----:B------:R-:W-:Y:S01]  /*69eb0*/  ISETP.LT.AND P1, PT, R4, UR8, !P1 ;  /* 0x0000000804007c0c */ /* 0x000fe2000cf21270 */
[----:B------:R-:W-:Y:S01]  /*69ec0*/  VIADD R6, R2, 0x18d ;  /* 0x0000018d02067836 */ /* 0x000fe20000000000 */
[----:B------:R-:W-:Y:S01]  /*69ed0*/  PRMT R180, R180, 0x7773, RZ ;  /* 0x00007773b4b47816 */ /* 0x000fe200000000ff */
[----:B------:R-:W-:Y:S01]  /*69ee0*/  ULDC UR8, c[0x0][0x228] ;  /* 0x00008a0000087ab9 */ /* 0x000fe20000000800 */
[----:B0-----:R-:W-:Y:S01]  /*69ef0*/  PRMT R5, R181, 0x7770, RZ ;  /* 0x00007770b5057816 */ /* 0x001fe200000000ff */
[----:B------:R-:W2:Y:S01]  /*69f00*/  LDL.LU.64 R178, [R1+0x4c0] ;  /* 0x0004c00001b27983 */ /* 0x000ea20000300a00 */
[----:B-1----:R-:W-:-:S03]  /*69f10*/  VIADD R0, R2, 0x18c ;  /* 0x0000018c02007836 */ /* 0x002fc60000000000 */
[----:B------:R0:W-:Y:S02]  /*69f20*/  @P0 STG.E.U8 desc[UR58][R186.64], R180 ;  /* 0x000000b4ba000986 */ /* 0x0001e4000c10113a */
[----:B------:R-:W-:Y:S02]  /*69f30*/  ISETP.GE.AND P2, PT, R0, UR4, PT ;  /* 0x0000000400007c0c */ /* 0x000fe4000bf46270 */
[----:B------:R-:W2:Y:S01]  /*69f40*/  LDL.LU.64 R250, [R1+0x4b8] ;  /* 0x0004b80001fa7983 */ /* 0x000ea20000300a00 */
[----:B------:R-:W-:Y:S01]  /*69f50*/  PRMT R0, R181, 0x7771, RZ ;  /* 0x00007771b5007816 */ /* 0x000fe200000000ff */
[----:B------:R-:W-:Y:S02]  /*69f60*/  ULDC UR4, c[0x0][0x228] ;  /* 0x00008a0000047ab9 */ /* 0x000fe40000000800 */
[----:B------:R-:W-:Y:S04]  /*69f70*/  @P5 STG.E.U8 desc[UR58][R236.64], R5 ;  /* 0x00000005ec005986 */ /* 0x000fe8000c10113a */
[----:B0-----:R-:W2:Y:S04]  /*69f80*/  LDL.LU.64 R186, [R1+0x4b0] ;  /* 0x0004b00001ba7983 */ /* 0x001ea80000300a00 */
[----:B------:R0:W-:Y:S01]  /*69f90*/  @P1 STG.E.U8 desc[UR58][R182.64], R0 ;  /* 0x00000000b6001986 */ /* 0x0001e2000c10113a */
[----:B------:R-:W-:Y:S01]  /*69fa0*/  ISETP.LT.AND P6, PT, R3, UR4, !P3 ;  /* 0x0000000403007c0c */ /* 0x000fe2000dfc1270 */
[----:B------:R-:W-:Y:S01]  /*69fb0*/  ULDC UR4, c[0x0][0x22c] ;  /* 0x00008b0000047ab9 */ /* 0x000fe20000000800 */
[----:B------:R-:W-:Y:S01]  /*69fc0*/  ISETP.LT.AND P3, PT, R4, UR6, !P3 ;  /* 0x0000000604007c0c */ /* 0x000fe2000df61270 */
[----:B------:R-:W-:Y:S01]  /*69fd0*/  ULDC UR6, c[0x0][0x228] ;  /* 0x00008a0000067ab9 */ /* 0x000fe20000000800 */
[----:B0-----:R-:W2:Y:S01]  /*69fe0*/  LDL.LU.64 R182, [R1+0x1710] ;  /* 0x0017100001b67983 */ /* 0x001ea20000300a00 */
[----:B------:R-:W-:-:S02]  /*69ff0*/  PRMT R0, R181, 0x7772, RZ ;  /* 0x00007772b5007816 */ /* 0x000fc400000000ff */
[----:B------:R-:W-:-:S06]  /*6a000*/  PRMT R181, R181, 0x7773, RZ ;  /* 0x00007773b5b57816 */ /* 0x000fcc00000000ff */
[----:B---3--:R-:W-:Y:S04]  /*6a010*/  @P6 STG.E.U8 desc[UR58][R188.64], R0 ;  /* 0x00000000bc006986 */ /* 0x008fe8000c10113a */
[----:B----4-:R0:W-:Y:S04]  /*6a020*/  @P3 STG.E.U8 desc[UR58][R184.64], R181 ;  /* 0x000000b5b8003986 */ /* 0x0101e8000c10113a */
[----:B0-----:R-:W3:Y:S01]  /*6a030*/  LDL.LU.64 R184, [R1+0x4a8] ;  /* 0x0004a80001b87983 */ /* 0x001ee20000300a00 */
[----:B------:R-:W-:Y:S01]  /*6a040*/  ISETP.GE.AND P0, PT, R6, UR4, PT ;  /* 0x0000000406007c0c */ /* 0x000fe2000bf06270 */
[----:B------:R-:W-:-:S02]  /*6a050*/  ULDC UR4, c[0x0][0x228] ;  /* 0x00008a0000047ab9 */ /* 0x000fc40000000800 */
[C---:B------:R-:W-:Y:S01]  /*6a060*/  ISETP.LT.AND P5, PT, R3.reuse, UR4, !P2 ;  /* 0x0000000403007c0c */ /* 0x040fe2000d7a1270 */
[----:B------:R-:W-:Y:S01]  /*6a070*/  VIADD R0, R2, 0x1f4 ;  /* 0x000001f402007836 */ /* 0x000fe20000000000 */
[----:B------:R-:W-:Y:S01]  /*6a080*/  ULDC UR4, c[0x0][0x228] ;  /* 0x00008a0000047ab9 */ /* 0x000fe20000000800 */
[----:B------:R-:W4:Y:S01]  /*6a090*/  LDL.LU.64 R236, [R1+0x4a0] ;  /* 0x0004a00001ec7983 */ /* 0x000f220000300a00 */
[----:B------:R-:W-:Y:S01]  /*6a0a0*/  ISETP.LT.AND P2, PT, R4, UR4, !P2 ;  /* 0x0000000404007c0c */ /* 0x000fe2000d741270 */
[----:B------:R-:W-:Y:S01]  /*6a0b0*/  ULDC UR4, c[0x0][0x22c] ;  /* 0x00008b0000047ab9 */ /* 0x000fe20000000800 */
[----:B------:R-:W-:Y:S01]  /*6a0c0*/  ISETP.GE.AND P1, PT, R0, UR11, PT ;  /* 0x0000000b00007c0c */ /* 0x000fe2000bf26270 */
[----:B------:R-:W-:Y:S01]  /*6a0d0*/  VIADD R0, R2, 0x18e ;  /* 0x0000018e02007836 */ /* 0x000fe20000000000 */
[----:B------:R-:W-:Y:S01]  /*6a0e0*/  ISETP.LT.AND P3, PT, R3, UR6, !P0 ;  /* 0x0000000603007c0c */ /* 0x000fe2000c761270 */
[----:B------:R-:W4:Y:S01]  /*6a0f0*/  LDL.LU.64 R188, [R1+0x498] ;  /* 0x0004980001bc7983 */ /* 0x000f220000300a00 */
[----:B------:R-:W-:Y:S01]  /*6a100*/  ULDC UR6, c[0x0][0x228] ;  /* 0x00008a0000067ab9 */ /* 0x000fe20000000800 */
[----:B--2---:R-:W-:-:S05]  /*6a110*/  PRMT R5, R182, 0x7770, RZ ;  /* 0x00007770b6057816 */ /* 0x004fca00000000ff */
[----:B------:R0:W-:Y:S01]  /*6a120*/  @P5 STG.E.U8 desc[UR58][R178.64], R5 ;  /* 0x00000005b2005986 */ /* 0x0001e2000c10113a */
[----:B------:R-:W-:Y:S01]  /*6a130*/  ISETP.GE.AND P5, PT, R0, UR4, PT ;  /* 0x0000000400007c0c */ /* 0x000fe2000bfa6270 */
[----:B------:R-:W-:Y:S01]  /*6a140*/  ULDC UR4, c[0x0][0x228] ;  /* 0x00008a0000047ab9 */ /* 0x000fe20000000800 */
[----:B------:R-:W-:Y:S02]  /*6a150*/  PRMT R0, R182, 0x7772, RZ ;  /* 0x00007772b6007816 */ /* 0x000fe400000000ff */
[----:B------:R-:W-:Y:S01]  /*6a160*/  ISETP.LT.AND P0, PT, R4, UR4, !P0 ;  /* 0x0000000404007c0c */ /* 0x000fe2000c701270 */
[----:B------:R-:W-:Y:S01]  /*6a170*/  ULDC UR4, c[0x0][0x228] ;  /* 0x00008a0000047ab9 */ /* 0x000fe20000000800 */
[C---:B0-----:R-:W-:Y:S02]  /*6a180*/  PRMT R5, R182.reuse, 0x7771, RZ ;  /* 0x00007771b6057816 */ /* 0x041fe400000000ff */
[----:B------:R-:W-:-:S03]  /*6a190*/  PRMT R182, R182, 0x7773, RZ ;  /* 0x00007773b6b67816 */ /* 0x000fc600000000ff */
[----:B------:R-:W-:Y:S04]  /*6a1a0*/  @P2 STG.E.U8 desc[UR58][R250.64], R5 ;  /* 0x00000005fa002986 */ /* 0x000fe8000c10113a */
[----:B------:R0:W-:Y:S04]  /*6a1b0*/  @P3 STG.E.U8 desc[UR58][R186.64], R0 ;  /* 0x00000000ba003986 */ /* 0x0001e8000c10113a */
[----:B0-----:R-:W2:Y:S04]  /*6a1c0*/  LDL.LU.64 R186, [R1+0x490] ;  /* 0x0004900001ba7983 */ /* 0x001ea80000300a00 */
[----:B------:R-:W2:Y:S04]  /*6a1d0*/  LDL.LU R251, [R1] ;  /* 0x0000000001fb7983 */ /* 0x000ea80000300800 */
[----:B------:R-:W2:Y:S04]  /*6a1e0*/  LDL.LU.64 R180, [R1+0x488] ;  /* 0x0004880001b47983 */ /* 0x000ea80000300a00 */
        /* <DEDUP_REMOVED lines=9> */
[----:B------:R-:W-:Y:S01]  /*6a280*/  PRMT R5, R183, 0x7770, RZ ;  /* 0x00007770b7057816 */ /* 0x000fe200000000ff */
[----:B------:R-:W-:-:S03]  /*6a290*/  ULDC UR4, c[0x0][0x22c] ;  /* 0x00008b0000047ab9 */ /* 0x000fc60000000800 */
[----:B------:R-:W-:Y:S01]  /*6a2a0*/  ISETP.GE.AND P0, PT, R0, UR4, PT ;  /* 0x0000000400007c0c */ /* 0x000fe2000bf06270 */
[----:B------:R-:W-:Y:S01]  /*6a2b0*/  ULDC UR4, c[0x0][0x228] ;  /* 0x00008a0000047ab9 */ /* 0x000fe20000000800 */
[----:B------:R-:W-:Y:S01]  /*6a2c0*/  PRMT R0, R183, 0x7771, RZ ;  /* 0x00007771b7007816 */ /* 0x000fe200000000ff */
[----:B----4-:R0:W-:Y:S01]  /*6a2d0*/  @P3 STG.E.U8 desc[UR58][R236.64], R5 ;  /* 0x00000005ec003986 */ /* 0x0101e2000c10113a */
[C---:B------:R-:W-:Y:S01]  /*6a2e0*/  ISETP.LT.AND P3, PT, R3.reuse, UR4, !P2 ;  /* 0x0000000403007c0c */ /* 0x040fe2000d761270 */
[----:B------:R-:W-:Y:S02]  /*6a2f0*/  ULDC UR4, c[0x0][0x22c] ;  /* 0x00008b0000047ab9 */ /* 0x000fe40000000800 */
[----:B------:R1:W-:Y:S01]  /*6a300*/  @P5 STG.E.U8 desc[UR58][R188.64], R0 ;  /* 0x00000000bc005986 */ /* 0x0003e2000c10113a */
[----:B------:R-:W-:Y:S01]  /*6a310*/  ISETP.LT.AND P2, PT, R4, UR6, !P2 ;  /* 0x0000000604007c0c */ /* 0x000fe2000d741270 */
[----:B------:R-:W-:Y:S02]  /*6a320*/  ULDC UR6, c[0x0][0x228] ;  /* 0x00008a0000067ab9 */ /* 0x000fe40000000800 */
[----:B0-----:R-:W4:Y:S01]  /*6a330*/  LDL.LU.64 R236, [R1+0x478] ;  /* 0x0004780001ec7983 */ /* 0x001f220000300a00 */
[----:B-1----:R-:W-:Y:S01]  /*6a340*/  VIADD R0, R2, 0x191 ;  /* 0x0000019102007836 */ /* 0x002fe20000000000 */
[----:B------:R-:W-:-:S02]  /*6a350*/  ISETP.LT.AND P6, PT, R3, UR8, !P0 ;  /* 0x0000000803007c0c */ /* 0x000fc4000c7c1270 */
[----:B------:R-:W4:Y:S01]  /*6a360*/  LDL.LU R7, [R1+0x4] ;  /* 0x0000040001077983 */ /* 0x000f220000300800 */
[C---:B------:R-:W-:Y:S01]  /*6a370*/  PRMT R5, R183.reuse, 0x7772, RZ ;  /* 0x00007772b7057816 */ /* 0x040fe200000000ff */
[----:B------:R-:W-:Y:S01]  /*6a380*/  VIADD R6, R2, 0x194 ;  /* 0x0000019402067836 */ /* 0x000fe20000000000 */
[----:B------:R-:W-:Y:S01]  /*6a390*/  ISETP.GE.AND P5, PT, R0, UR4, PT ;  /* 0x0000000400007c0c */ /* 0x000fe2000bfa6270 */
[----:B------:R-:W-:Y:S01]  /*6a3a0*/  VIADD R0, R2, 0x192 ;  /* 0x0000019202007836 */ /* 0x000fe20000000000 */
[----:B------:R-:W-:Y:S01]  /*6a3b0*/  ULDC UR4, c[0x0][0x22c] ;  /* 0x00008b0000047ab9 */ /* 0x000fe20000000800 */
[----:B------:R-:W4:Y:S01]  /*6a3c0*/  LDL.LU.64 R188, [R1+0x470] ;  /* 0x0004700001bc7983 */ /* 0x000f220000300a00 */
[----:B------:R-:W-:Y:S01]  /*6a3d0*/  PRMT R183, R183, 0x7773, RZ ;  /* 0x00007773b7b77816 */ /* 0x000fe200000000ff */
[----:B------:R-:W-:Y:S02]  /*6a3e0*/  ULDC UR8, c[0x0][0x228] ;  /* 0x00008a0000087ab9 */ /* 0x000fe40000000800 */
[----:B--2---:R0:W-:Y:S01]  /*6a3f0*/  @P3 STG.E.U8 desc[UR58][R186.64], R5 ;  /* 0x00000005ba003986 */ /* 0x0041e2000c10113a */
[----:B------:R-:W-:Y:S01]  /*6a400*/  ISETP.GE.AND P3, PT, R0, UR4, PT ;  /* 0x0000000400007c0c */ /* 0x000fe2000bf66270 */
[----:B------:R-:W-:Y:S01]  /*6a410*/  ULDC UR4, c[0x0][0x228] ;  /* 0x00008a0000047ab9 */ /* 0x000fe20000000800 */
[C---:B------:R-:W-:Y:S01]  /*6a420*/  PRMT R0, R251.reuse, 0x7770, RZ ;  /* 0x00007770fb007816 */ /* 0x040fe200000000ff */
[----:B------:R-:W-:Y:S04]  /*6a430*/  @P2 STG.E.U8 desc[UR58][R180.64], R183 ;  /* 0x000000b7b4002986 */ /* 0x000fe8000c10113a */
[----:B0-----:R-:W2:Y:S04]  /*6a440*/  LDL.LU.64 R186, [R1+0x468] ;  /* 0x0004680001ba7983 */ /* 0x001ea80000300a00 */
[----:B------:R-:W2:Y:S04]  /*6a450*/  LDL.LU.64 R178, [R1+0x460] ;  /* 0x0004600001b27983 */ /* 0x000ea80000300a00 */
[----:B---3--:R0:W-:Y:S04]  /*6a460*/  @P6 STG.E.U8 desc[UR58][R184.64], R0 ;  /* 0x00000000b8006986 */ /* 0x0081e8000c10113a */
[----:B0-----:R-:W3:Y:S01]  /*6a470*/  LDL.LU.64 R184, [R1+0x458] ;  /* 0x0004580001b87983 */ /* 0x001ee20000300a00 */
[----:B------:R-:W-:Y:S01]  /*6a480*/  ISETP.LT.AND P0, PT, R4, UR4, !P0 ;  /* 0x0000000404007c0c */ /* 0x000fe2000c701270 */
[----:B------:R-:W-:Y:S01]  /*6a490*/  VIADD R5, R2, 0x193 ;  /* 0x0000019302057836 */ /* 0x000fe20000000000 */
[----:B------:R-:W-:Y:S01]  /*6a4a0*/  PRMT R0, R251, 0x7771, RZ ;  /* 0x00007771fb007816 */ /* 0x000fe200000000ff */
[----:B------:R-:W-:Y:S01]  /*6a4b0*/  ULDC UR4, c[0x0][0x22c] ;  /* 0x00008b0000047ab9 */ /* 0x000fe20000000800 */
[----:B------:R-:W-:Y:S01]  /*6a4c0*/  ISETP.LT.AND P6, PT, R3, UR6, !P5 ;  /* 0x0000000603007c0c */ /* 0x000fe2000efc1270 */
[----:B------:R-:W-:Y:S01]  /*6a4d0*/  ULDC UR6, c[0x0][0x228] ;  /* 0x00008a0000067ab9 */ /* 0x000fe20000000800 */
[----:B------:R-:W-:Y:S01]  /*6a4e0*/  ISETP.GE.AND P2, PT, R5, UR4, PT ;  /* 0x0000000405007c0c */ /* 0x000fe2000bf46270 */
[----:B------:R-:W-:Y:S01]  /*6a4f0*/  ULDC UR4, c[0x0][0x228] ;  /* 0x00008a0000047ab9 */ /* 0x000fe20000000800 */
[----:B------:R-:W-:Y:S01]  /*6a500*/  ISETP.LT.AND P5, PT, R4, UR6, !P5 ;  /* 0x0000000604007c0c */ /* 0x000fe2000efa1270 */
[----:B------:R-:W-:-:S04]  /*6a510*/  ULDC UR6, c[0x0][0x228] ;  /* 0x00008a0000067ab9 */ /* 0x000fc80000000800 */
[----:B----4-:R0:W-:Y:S01]  /*6a520*/  @P0 STG.E.U8 desc[UR58][R236.64], R0 ;  /* 0x00000000ec000986 */ /* 0x0101e2000c10113a */
[----:B------:R-:W-:Y:S01]  /*6a530*/  ISETP.LT.AND P0, PT, R3, UR4, !P3 ;  /* 0x0000000403007c0c */ /* 0x000fe2000df01270 */
[----:B------:R-:W-:Y:S01]  /*6a540*/  ULDC UR4, c[0x0][0x22c] ;  /* 0x00008b0000047ab9 */ /* 0x000fe20000000800 */
[C---:B------:R-:W-:Y:S01]  /*6a550*/  PRMT R5, R251.reuse, 0x7772, RZ ;  /* 0x00007772fb057816 */ /* 0x040fe200000000ff */
[----:B0-----:R-:W4:Y:S04]  /*6a560*/  LDL.LU.64 R236, [R1+0x450] ;  /* 0x0004500001ec7983 */ /* 0x001f280000300a00 */
[----:B------:R-:W4:Y:S04]  /*6a570*/  LDL.LU.64 R182, [R1+0x448] ;  /* 0x0004480001b67983 */ /* 0x000f280000300a00 */
[----:B------:R-:W4:Y:S04]  /*6a580*/  LDL.LU.64 R180, [R1+0x440] ;  /* 0x0004400001b47983 */ /* 0x000f280000300a00 */
[----:B------:R-:W4:Y:S01]  /*6a590*/  LDL.LU R250, [R1+0x8] ;  /* 0x0000080001fa7983 */ /* 0x000f220000300800 */
[----:B------:R-:W-:Y:S01]  /*6a5a0*/  ISETP.LT.AND P3, PT, R4, UR6, !P3 ;  /* 0x0000000604007c0c */ /* 0x000fe2000df61270 */
[----:B------:R-:W-:Y:S01]  /*6a5b0*/  ULDC UR6, c[0x0][0x228] ;  /* 0x00008a0000067ab9 */ /* 0x000fe20000000800 */
[----:B------:R-:W-:Y:S01]  /*6a5c0*/  PRMT R0, R251, 0x7773, RZ ;  /* 0x00007773fb007816 */ /* 0x000fe200000000ff */
[----:B------:R0:W-:Y:S02]  /*6a5d0*/  @P6 STG.E.U8 desc[UR58][R188.64], R5 ;  /* 0x00000005bc006986 */ /* 0x0001e4000c10113a */
[----:B0-----:R-:W-:-:S02]  /*6a5e0*/  PRMT R5, R7, 0x7770, RZ ;  /* 0x0000777007057816 */ /* 0x001fc400000000ff */
[----:B------:R-:W4:Y:S04]  /*6a5f0*/  LDL.LU.64 R188, [R1+0x1708] ;  /* 0x0017080001bc7983 */ /* 0x000f280000300a00 */
[----:B--2---:R0:W-:Y:S04]  /*6a600*/  @P5 STG.E.U8 desc[UR58][R186.64], R0 ;  /* 0x00000000ba005986 */ /* 0x0041e8000c10113a */
[----:B------:R1:W-:Y:S01]  /*6a610*/  @P0 STG.E.U8 desc[UR58][R178.64], R5 ;  /* 0x00000005b2000986 */ /* 0x0003e2000c10113a */
[----:B0-----:R-:W-:-:S03]  /*6a620*/  PRMT R0, R7, 0x7771, RZ ;  /* 0x0000777107007816 */ /* 0x001fc600000000ff */
[----:B------:R-:W2:Y:S04]  /*6a630*/  LDL.LU.64 R186, [R1+0x1700] ;  /* 0x0017000001ba7983 */ /* 0x000ea80000300a00 */
[----:B-1----:R-:W2:Y:S04]  /*6a640*/  LDL.LU.64 R178, [R1+0x438] ;  /* 0x0004380001b27983 */ /* 0x002ea80000300a00 */
[----:B---3--:R0:W-:Y:S04]  /*6a650*/  @P3 STG.E.U8 desc[UR58][R184.64], R0 ;  /* 0x00000000b8003986 */ /* 0x0081e8000c10113a */
[----:B0-----:R-:W3:Y:S01]  /*6a660*/  LDL.LU.64 R184, [R1+0x430] ;  /* 0x0004300001b87983 */ /* 0x001ee20000300a00 */
[----:B------:R-:W-:Y:S01]  /*6a670*/  ISETP.GE.AND P6, PT, R6, UR4, PT ;  /* 0x0000000406007c0c */ /* 0x000fe2000bfc6270 */
[----:B------:R-:W-:-:S02]  /*6a680*/  ULDC UR4, c[0x0][0x228] ;  /* 0x00008a0000047ab9 */ /* 0x000fc40000000800 */
[C---:B------:R-:W-:Y:S01]  /*6a690*/  ISETP.LT.AND P0, PT, R3.reuse, UR4, !P2 ;  /* 0x0000000403007c0c */ /* 0x040fe2000d701270 */
[----:B------:R-:W-:Y:S01]  /*6a6a0*/  VIADD R0, R2, 0x195 ;  /* 0x0000019502007836 */ /* 0x000fe20000000000 */
[----:B------:R-:W-:Y:S01]  /*6a6b0*/  ULDC UR4, c[0x0][0x22c] ;  /* 0x00008b0000047ab9 */ /* 0x000fe20000000800 */
[----:B------:R-:W-:Y:S01]  /*6a6c0*/  ISETP.LT.AND P2, PT, R4, UR6, !P2 ;  /* 0x0000000604007c0c */ /* 0x000fe2000d741270 */
[----:B------:R-:W-:Y:S01]  /*6a6d0*/  ULDC UR6, c[0x0][0x228] ;  /* 0x00008a0000067ab9 */ /* 0x000fe20000000800 */
[----:B------:R-:W-:Y:S01]  /*6a6e0*/  ISETP.LT.AND P5, PT, R3, UR8, !P6 ;  /* 0x0000000803007c0c */ /* 0x000fe2000f7a1270 */
[----:B------:R-:W3:Y:S01]  /*6a6f0*/  LDL.LU R251, [R1+0xc] ;  /* 0x00000c0001fb7983 */ /* 0x000ee20000300800 */
[----:B------:R-:W-:Y:S01]  /*6a700*/  PRMT R5, R7, 0x7772, RZ ;  /* 0x0000777207057816 */ /* 0x000fe200000000ff */
[----:B------:R-:W-:Y:S01]  /*6a710*/  VIADD R6, R2, 0x198 ;  /* 0x0000019802067836 */ /* 0x000fe20000000000 */
[----:B------:R-:W-:Y:S01]  /*6a720*/  ISETP.GE.AND P3, PT, R0, UR4, PT ;  /* 0x0000000400007c0c */ /* 0x000fe2000bf66270 */
[----:B------:R-:W-:Y:S01]  /*6a730*/  VIADD R0, R2, 0x196 ;  /* 0x0000019602007836 */ /* 0x000fe20000000000 */
[----:B------:R-:W-:Y:S01]  /*6a740*/  ULDC UR4, c[0x0][0x22c] ;  /* 0x00008b0000047ab9 */ /* 0x000fe20000000800 */
[----:B------:R-:W-:Y:S01]  /*6a750*/  ULDC UR8, c[0x0][0x228] ;  /* 0x00008a0000087ab9 */ /* 0x000fe20000000800 */
[----:B----4-:R0:W-:Y:S02]  /*6a760*/  @P0 STG.E.U8 desc[UR58][R236.64], R5 ;  /* 0x00000005ec000986 */ /* 0x0101e4000c10113a */
[----:B------:R-:W-:Y:S01]  /*6a770*/  ISETP.GE.AND P0, PT, R0, UR4, PT ;  /* 0x0000000400007c0c */ /* 0x000fe2000bf06270 */
[----:B------:R-:W-:-:S02]  /*6a780*/  ULDC UR4, c[0x0][0x228] ;  /* 0x00008a0000047ab9 */ /* 0x000fc40000000800 */
[----:B------:R-:W-:Y:S01]  /*6a790*/  ISETP.LT.AND P6, PT, R4, UR4, !P6 ;  /* 0x0000000404007c0c */ /* 0x000fe2000f7c1270 */
[----:B------:R-:W-:Y:S01]  /*6a7a0*/  ULDC UR4, c[0x0][0x22c] ;  /* 0x00008b0000047ab9 */ /* 0x000fe20000000800 */
[----:B------:R-:W-:Y:S02]  /*6a7b0*/  PRMT R0, R250, 0x7770, RZ ;  /* 0x00007770fa007816 */ /* 0x000fe400000000ff */
[----:B0-----:R-:W-:Y:S01]  /*6a7c0*/  PRMT R5, R7, 0x7773, RZ ;  /* 0x0000777307057816 */ /* 0x001fe200000000ff */
[----:B------:R-:W4:Y:S04]  /*6a7d0*/  LDL.LU.64 R236, [R1+0x420] ;  /* 0x0004200001ec7983 */ /* 0x000f280000300a00 */
[----:B------:R0:W-:Y:S04]  /*6a7e0*/  @P2 STG.E.U8 desc[UR58][R182.64], R5 ;  /* 0x00000005b6002986 */ /* 0x0001e8000c10113a */
[----:B------:R1:W-:Y:S01]  /*6a7f0*/  @P5 STG.E.U8 desc[UR58][R180.64], R0 ;  /* 0x00000000b4005986 */ /* 0x0003e2000c10113a */
[----:B------:R-:W-:Y:S01]  /*6a800*/  ISETP.LT.AND P5, PT, R3, UR6, !P3 ;  /* 0x0000000603007c0c */ /* 0x000fe2000dfa1270 */
[----:B------:R-:W-:Y:S01]  /*6a810*/  ULDC UR6, c[0x0][0x228] ;  /* 0x00008a0000067ab9 */ /* 0x000fe20000000800 */
[----:B0-----:R-:W-:Y:S01]  /*6a820*/  VIADD R5, R2, 0x197 ;  /* 0x0000019702057836 */ /* 0x001fe20000000000 */
[----:B------:R-:W4:Y:S01]  /*6a830*/  LDL.LU.64 R182, [R1+0x410] ;  /* 0x0004100001b67983 */ /* 0x000f220000300a00 */
[----:B-1----:R-:W-:-:S03]  /*6a840*/  PRMT R0, R250, 0x7771, RZ ;  /* 0x00007771fa007816 */ /* 0x002fc600000000ff */
[----:B------:R-:W4:Y:S01]  /*6a850*/  LDL.LU.64 R180, [R1+0x408] ;  /* 0x0004080001b47983 */ /* 0x000f220000300a00 */
[----:B------:R-:W-:Y:S01]  /*6a860*/  ISETP.GE.AND P2, PT, R5, UR4, PT ;  /* 0x0000000405007c0c */ /* 0x000fe2000bf46270 */
[----:B------:R-:W-:Y:S01]  /*6a870*/  ULDC UR4, c[0x0][0x228] ;  /* 0x00008a0000047ab9 */ /* 0x000fe20000000800 */
[----:B------:R-:W-:Y:S01]  /*6a880*/  PRMT R5, R250, 0x7772, RZ ;  /* 0x00007772fa057816 */ /* 0x000fe200000000ff */
[----:B--2---:R0:W-:Y:S01]  /*6a890*/  @P6 STG.E.U8 desc[UR58][R178.64], R0 ;  /* 0x00000000b2006986 */ /* 0x0041e2000c10113a */
[----:B------:R-:W-:Y:S01]  /*6a8a0*/  ISETP.LT.AND P6, PT, R3, UR4, !P0 ;  /* 0x0000000403007c0c */ /* 0x000fe2000c7c1270 */
[----:B------:R-:W-:Y:S02]  /*6a8b0*/  ULDC UR4, c[0x0][0x22c] ;  /* 0x00008b0000047ab9 */ /* 0x000fe40000000800 */
[----:B0-----:R-:W2:Y:S04]  /*6a8c0*/  LDL.LU.64 R178, [R1+0x400] ;  /* 0x0004000001b27983 */ /* 0x001ea80000300a00 */
[----:B---3--:R0:W-:Y:S01]  /*6a8d0*/  @P5 STG.E.U8 desc[UR58][R184.64], R5 ;  /* 0x00000005b8005986 */ /* 0x0081e2000c10113a */
[----:B------:R-:W-:Y:S01]  /*6a8e0*/  ISETP.GE.AND P5, PT, R6, UR4, PT ;  /* 0x0000000406007c0c */ /* 0x000fe2000bfa6270 */
[----:B------:R-:W-:-:S02]  /*6a8f0*/  ULDC UR4, c[0x0][0x228] ;  /* 0x00008a0000047ab9 */ /* 0x000fc40000000800 */
[----:B0-----:R-:W3:Y:S04]  /*6a900*/  LDL.LU.64 R184, [R1+0x16f8] ;  /* 0x0016f80001b87983 */ /* 0x001ee80000300a00 */
[----:B------:R-:W4:Y:S01]  /*6a910*/  LDL.LU.64 R6, [R1+0x428] ;  /* 0x0004280001067983 */ /* 0x000f220000300a00 */
[C---:B------:R-:W-:Y:S01]  /*6a920*/  ISETP.LT.AND P3, PT, R4.reuse, UR6, !P3 ;  /* 0x0000000604007c0c */ /* 0x040fe2000df61270 */
[----:B------:R-:W-:Y:S02]  /*6a930*/  ULDC UR6, c[0x0][0x228] ;  /* 0x00008a0000067ab9 */ /* 0x000fe40000000800 */
[----:B------:R-:W-:Y:S01]  /*6a940*/  ISETP.LT.AND P0, PT, R4, UR6, !P0 ;  /* 0x0000000604007c0c */ /* 0x000fe2000c701270 */
[----:B------:R-:W-:Y:S01]  /*6a950*/  ULDC UR6, c[0x0][0x228] ;  /* 0x00008a0000067ab9 */ /* 0x000fe20000000800 */
[----:B------:R-:W-:-:S02]  /*6a960*/  PRMT R0, R250, 0x7773, RZ ;  /* 0x00007773fa007816 */ /* 0x000fc400000000ff */
[----:B------:R-:W-:-:S06]  /*6a970*/  PRMT R5, R251, 0x7770, RZ ;  /* 0x00007770fb057816 */ /* 0x000fcc00000000ff */
[----:B----4-:R0:W-:Y:S04]  /*6a980*/  @P3 STG.E.U8 desc[UR58][R6.64], R0 ;  /* 0x0000000006003986 */ /* 0x0101e8000c10113a */
[----:B------:R1:W-:Y:S01]  /*6a990*/  @P6 STG.E.U8 desc[UR58][R236.64], R5 ;  /* 0x00000005ec006986 */ /* 0x0003e2000c10113a */
[----:B0-----:R-:W-:-:S03]  /*6a9a0*/  PRMT R0, R251, 0x7771, RZ ;  /* 0x00007771fb007816 */ /* 0x001fc600000000ff */
[----:B-1----:R-:W4:Y:S04]  /*6a9b0*/  LDL.LU.64 R236, [R1+0x3f8] ;  /* 0x0003f80001ec7983 */ /* 0x002f280000300a00 */
[----:B---3--:R0:W-:Y:S04]  /*6a9c0*/  @P0 STG.E.U8 desc[UR58][R184.64], R0 ;  /* 0x00000000b8000986 */ /* 0x0081e8000c10113a */
[----:B0-----:R-:W3:Y:S01]  /*6a9d0*/  LDL.LU.64 R184, [R1+0x16f0] ;  /* 0x0016f00001b87983 */ /* 0x001ee20000300a00 */
[----:B------:R-:W-:Y:S02]  /*6a9e0*/  ISETP.LT.AND P3, PT, R3, UR4, !P2 ;  /* 0x0000000403007c0c */ /* 0x000fe4000d761270 */
[----:B------:R-:W-:Y:S01]  /*6a9f0*/  PRMT R5, R251, 0x7772, RZ ;  /* 0x00007772fb057816 */ /* 0x000fe200000000ff */
[----:B------:R-:W4:Y:S01]  /*6aa00*/  LDL.LU.64 R6, [R1+0x3f0] ;  /* 0x0003f00001067983 */ /* 0x000f220000300a00 */
[----:B------:R-:W-:Y:S01]  /*6aa10*/  VIADD R0, R2, 0x199 ;  /* 0x0000019902007836 */ /* 0x000fe20000000000 */
[----:B------:R-:W-:-:S08]  /*6aa20*/  ULDC UR4, c[0x0][0x22c] ;  /* 0x00008b0000047ab9 */ /* 0x000fd00000000800 */
[----:B------:R0:W-:Y:S01]  /*6aa30*/  @P3 STG.E.U8 desc[UR58][R182.64], R5 ;  /* 0x00000005b6003986 */ /* 0x0001e2000c10113a */
[----:B------:R-:W-:Y:S01]  /*6aa40*/  ISETP.GE.AND P0, PT, R0, UR4, PT ;  /* 0x0000000400007c0c */ /* 0x000fe2000bf06270 */
[----:B------:R-:W-:Y:S01]  /*6aa50*/  VIADD R0, R2, 0x19a ;  /* 0x0000019a02007836 */ /* 0x000fe20000000000 */
[----:B------:R-:W-:Y:S01]  /*6aa60*/  ISETP.LT.AND P2, PT, R4, UR6, !P2 ;  /* 0x0000000604007c0c */ /* 0x000fe2000d741270 */
[----:B------:R-:W-:Y:S01]  /*6aa70*/  ULDC UR4, c[0x0][0x22c] ;  /* 0x00008b0000047ab9 */ /* 0x000fe20000000800 */
[----:B------:R-:W-:Y:S01]  /*6aa80*/  ISETP.LT.AND P6, PT, R3, UR8, !P5 ;  /* 0x0000000803007c0c */ /* 0x000fe2000efc1270 */
[----:B------:R-:W-:Y:S01]  /*6aa90*/  ULDC UR6, c[0x0][0x228] ;  /* 0x00008a0000067ab9 */ /* 0x000fe20000000800 */
[----:B0-----:R-:W4:Y:S01]  /*6aaa0*/  LDL.LU.64 R182, [R1+0x3e8] ;  /* 0x0003e80001b67983 */ /* 0x001f220000300a00 */
[----:B------:R-:W-:Y:S01]  /*6aab0*/  PRMT R5, R251, 0x7773, RZ ;  /* 0x00007773fb057816 */ /* 0x000fe200000000ff */
[----:B------:R-:W-:Y:S02]  /*6aac0*/  ULDC UR8, c[0x0][0x228] ;  /* 0x00008a0000087ab9 */ /* 0x000fe40000000800 */
[----:B------:R-:W4:Y:S01]  /*6aad0*/  LDL.LU.64 R250, [R1+0x3e0] ;  /* 0x0003e00001fa7983 */ /* 0x000f220000300a00 */
[----:B------:R-:W-:Y:S01]  /*6aae0*/  ISETP.GE.AND P3, PT, R0, UR4, PT ;  /* 0x0000000400007c0c */ /* 0x000fe2000bf66270 */
[----:B------:R-:W-:-:S02]  /*6aaf0*/  ULDC UR4, c[0x0][0x228] ;  /* 0x00008a0000047ab9 */ /* 0x000fc40000000800 */
[----:B------:R-:W-:Y:S01]  /*6ab00*/  ISETP.LT.AND P5, PT, R4, UR4, !P5 ;  /* 0x0000000404007c0c */ /* 0x000fe2000efa1270 */
[----:B------:R-:W-:Y:S01]  /*6ab10*/  @P2 STG.E.U8 desc[UR58][R180.64], R5 ;  /* 0x00000005b4002986 */ /* 0x000fe2000c10113a */
[----:B------:R-:W-:Y:S01]  /*6ab20*/  ULDC UR4, c[0x0][0x22c] ;  /* 0x00008b0000047ab9 */ /* 0x000fe20000000800 */
[----:B---3--:R-:W-:-:S05]  /*6ab30*/  PRMT R0, R184, 0x7770, RZ ;  /* 0x00007770b8007816 */ /* 0x008fca00000000ff */
[----:B--2---:R0:W-:Y:S02]  /*6ab40*/  @P6 STG.E.U8 desc[UR58][R178.64], R0 ;  /* 0x00000000b2006986 */ /* 0x0041e4000c10113a */
[----:B0-----:R-:W-:-:S05]  /*6ab50*/  PRMT R0, R184, 0x7771, RZ ;  /* 0x00007771b8007816 */ /* 0x001fca00000000ff */
[----:B----4-:R0:W-:Y:S04]  /*6ab60*/  @P5 STG.E.U8 desc[UR58][R236.64], R0 ;  /* 0x00000000ec005986 */ /* 0x0101e8000c10113a */
[----:B0-----:R-:W2:Y:S01]  /*6ab70*/  LDL.LU.64 R236, [R1+0x3d0] ;  /* 0x0003d00001ec7983 */ /* 0x001ea20000300a00 */
[----:B------:R-:W-:Y:S01]  /*6ab80*/  VIADD R5, R2, 0x19b ;  /* 0x0000019b02057836 */ /* 0x000fe20000000000 */
[----:B------:R-:W-:Y:S01]  /*6ab90*/  ISETP.LT.AND P6, PT, R3, UR6, !P0 ;  /* 0x0000000603007c0c */ /* 0x000fe2000c7c1270 */
[----:B------:R-:W-:Y:S01]  /*6aba0*/  ULDC UR6, c[0x0][0x228] ;  /* 0x00008a0000067ab9 */ /* 0x000fe20000000800 */
[----:B------:R-:W-:Y:S01]  /*6abb0*/  PRMT R0, R184, 0x7772, RZ ;  /* 0x00007772b8007816 */ /* 0x000fe200000000ff */
[----:B------:R-:W3:Y:S01]  /*6abc0*/  LDL.LU.64 R180, [R1+0x3c8] ;  /* 0x0003c80001b47983 */ /* 0x000ee20000300a00 */
[----:B------:R-:W-:Y:S01]  /*6abd0*/  ISETP.GE.AND P2, PT, R5, UR4, PT ;  /* 0x0000000405007c0c */ /* 0x000fe2000bf46270 */
[----:B------:R-:W-:Y:S01]  /*6abe0*/  ULDC UR4, c[0x0][0x228] ;  /* 0x00008a0000047ab9 */ /* 0x000fe20000000800 */
[----:B------:R-:W-:Y:S01]  /*6abf0*/  ISETP.LT.AND P0, PT, R4, UR6, !P0 ;  /* 0x0000000604007c0c */ /* 0x000fe2000c701270 */
[----:B------:R-:W-:Y:S01]  /*6ac00*/  ULDC UR6, c[0x0][0x228] ;  /* 0x00008a0000067ab9 */ /* 0x000fe20000000800 */
[----:B------:R-:W-:Y:S01]  /*6ac10*/  ISETP.LT.AND P5, PT, R3, UR4, !P3 ;  /* 0x0000000403007c0c */ /* 0x000fe2000dfa1270 */
[----:B------:R-:W-:Y:S01]  /*6ac20*/  VIADD R5, R2, 0x19c ;  /* 0x0000019c02057836 */ /* 0x000fe20000000000 */
[----:B------:R-:W-:Y:S01]  /*6ac30*/  ISETP.LT.AND P3, PT, R4, UR6, !P3 ;  /* 0x0000000604007c0c */ /* 0x000fe2000df61270 */
[----:B------:R-:W-:Y:S01]  /*6ac40*/  ULDC UR4, c[0x0][0x22c] ;  /* 0x00008b0000047ab9 */ /* 0x000fe20000000800 */
[----:B------:R-:W-:Y:S01]  /*6ac50*/  PRMT R184, R184, 0x7773, RZ ;  /* 0x00007773b8b87816 */ /* 0x000fe200000000ff */
[----:B------:R0:W-:Y:S01]  /*6ac60*/  @P6 STG.E.U8 desc[UR58][R6.64], R0 ;  /* 0x0000000006006986 */ /* 0x0001e2000c10113a */
[----:B------:R-:W-:Y:S01]  /*6ac70*/  ISETP.GE.AND P6, PT, R5, UR4, PT ;  /* 0x0000000405007c0c */ /* 0x000fe2000bfc6270 */
[----:B------:R-:W-:Y:S01]  /*6ac80*/  ULDC UR4, c[0x0][0x228] ;  /* 0x00008a0000047ab9 */ /* 0x000fe20000000800 */
[----:B------:R-:W-:Y:S01]  /*6ac90*/  PRMT R5, R185, 0x7770, RZ ;  /* 0x00007770b9057816 */ /* 0x000fe200000000ff */
[----:B------:R-:W4:Y:S01]  /*6aca0*/  LDL.LU.64 R178, [R1+0x3c0] ;  /* 0x0003c00001b27983 */ /* 0x000f220000300a00 */
[----:B------:R-:W-:-:S03]  /*6acb0*/  ULDC UR6, c[0x0][0x228] ;  /* 0x00008a0000067ab9 */ /* 0x000fc60000000800 */
[----:B------:R-:W-:Y:S01]  /*6acc0*/  @P0 STG.E.U8 desc[UR58][R182.64], R184 ;  /* 0x000000b8b6000986 */ /* 0x000fe2000c10113a */
[----:B0-----:R-:W-:-:S03]  /*6acd0*/  PRMT R0, R185, 0x7771, RZ ;  /* 0x00007771b9007816 */ /* 0x001fc600000000ff */
[----:B------:R0:W-:Y:S04]  /*6ace0*/  @P5 STG.E.U8 desc[UR58][R250.64], R5 ;  /* 0x00000005fa005986 */ /* 0x0001e8000c10113a */
[----:B------:R1:W-:Y:S04]  /*6acf0*/  @P3 STG.E.U8 desc[UR58][R186.64], R0 ;  /* 0x00000000ba003986 */ /* 0x0003e8000c10113a */
[----:B0-----:R-:W4:Y:S04]  /*6ad00*/  LDL.LU.64 R250, [R1+0x3b8] ;  /* 0x0003b80001fa7983 */ /* 0x001f280000300a00 */
[----:B-1----:R-:W4:Y:S01]  /*6ad10*/  LDL.LU.64 R186, [R1+0x16e8] ;  /* 0x0016e80001ba7983 */ /* 0x002f220000300a00 */
[----:B------:R-:W-:-:S02]  /*6ad20*/  ISETP.LT.AND P0, PT, R3, UR4, !P2 ;  /* 0x0000000403007c0c */ /* 0x000fc4000d701270 */
[----:B------:R-:W-:Y:S01]  /*6ad30*/  PRMT R5, R185, 0x7772, RZ ;  /* 0x00007772b9057816 */ /* 0x000fe200000000ff */
[----:B------:R-:W4:Y:S01]  /*6ad40*/  LDL.LU.64 R6, [R1+0x3b0] ;  /* 0x0003b00001067983 */ /* 0x000f220000300a00 */
[----:B------:R-:W-:Y:S01]  /*6ad50*/  VIADD R0, R2, 0x19d ;  /* 0x0000019d02007836 */ /* 0x000fe20000000000 */
[----:B------:R-:W-:Y:S02]  /*6ad60*/  ULDC UR4, c[0x0][0x22c] ;  /* 0x00008b0000047ab9 */ /* 0x000fe40000000800 */
[----:B------:R-:W4:Y:S06]  /*6ad70*/  LDL.LU.64 R182, [R1+0x3a8] ;  /* 0x0003a80001b67983 */ /* 0x000f2c0000300a00 */
[----:B--2---:R0:W-:Y:S04]  /*6ad80*/  @P0 STG.E.U8 desc[UR58][R236.64], R5 ;  /* 0x00000005ec000986 */ /* 0x0041e8000c10113a */
[----:B0-----:R-:W2:Y:S01]  /*6ad90*/  LDL.LU.64 R236, [R1+0x3a0] ;  /* 0x0003a00001ec7983 */ /* 0x001ea20000300a00 */
[----:B------:R-:W-:Y:S01]  /*6ada0*/  ISETP.GE.AND P3, PT, R0, UR4, PT ;  /* 0x0000000400007c0c */ /* 0x000fe2000bf66270 */
[----:B------:R-:W-:Y:S01]  /*6adb0*/  VIADD R0, R2, 0x19e ;  /* 0x0000019e02007836 */ /* 0x000fe20000000000 */
[----:B------:R-:W-:Y:S01]  /*6adc0*/  ISETP.LT.AND P2, PT, R4, UR6, !P2 ;  /* 0x0000000604007c0c */ /* 0x000fe2000d741270 */
[----:B------:R-:W-:Y:S01]  /*6add0*/  ULDC UR4, c[0x0][0x22c] ;  /* 0x00008b0000047ab9 */ /* 0x000fe20000000800 */
[----:B------:R-:W-:Y:S01]  /*6ade0*/  ISETP.LT.AND P5, PT, R3, UR8, !P6 ;  /* 0x0000000803007c0c */ /* 0x000fe2000f7a1270 */
[----:B------:R-:W-:Y:S01]  /*6adf0*/  ULDC UR6, c[0x0][0x228] ;  /* 0x00008a0000067ab9 */ /* 0x000fe20000000800 */
[----:B------:R-:W-:Y:S01]  /*6ae00*/  ISETP.GE.AND P0, PT, R0, UR4, PT ;  /* 0x0000000400007c0c */ /* 0x000fe2000bf06270 */
[----:B------:R-:W-:Y:S01]  /*6ae10*/  ULDC UR4, c[0x0][0x228] ;  /* 0x00008a0000047ab9 */ /* 0x000fe20000000800 */
[----:B------:R-:W-:Y:S01]  /*6ae20*/  PRMT R185, R185, 0x7773, RZ ;  /* 0x00007773b9b97816 */ /* 0x000fe200000000ff */
[----:B------:R-:W-:Y:S01]  /*6ae30*/  VIADD R5, R2, 0x19f ;  /* 0x0000019f02057836 */ /* 0x000fe20000000000 */
[----:B------:R-:W-:Y:S01]  /*6ae40*/  ISETP.LT.AND P6, PT, R4, UR4, !P6 ;  /* 0x0000000404007c0c */ /* 0x000fe2000f7c1270 */
[----:B------:R-:W-:Y:S01]  /*6ae50*/  ULDC UR4, c[0x0][0x22c] ;  /* 0x00008b0000047ab9 */ /* 0x000fe20000000800 */
[----:B------:R-:W-:-:S03]  /*6ae60*/  ULDC UR8, c[0x0][0x228] ;  /* 0x00008a0000087ab9 */ /* 0x000fc60000000800 */
[----:B---3--:R-:W-:Y:S01]  /*6ae70*/  @P2 STG.E.U8 desc[UR58][R180.64], R185 ;  /* 0x000000b9b4002986 */ /* 0x008fe2000c10113a */
[----:B------:R-:W-:Y:S01]  /*6ae80*/  ISETP.GE.AND P2, PT, R5, UR4, PT ;  /* 0x0000000405007c0c */ /* 0x000fe2000bf46270 */
[----:B------:R-:W-:Y:S01]  /*6ae90*/  ULDC UR4, c[0x0][0x228] ;  /* 0x00008a0000047ab9 */ /* 0x000fe20000000800 */
[----:B----4-:R-:W-:-:S05]  /*6aea0*/  PRMT R0, R186, 0x7770, RZ ;  /* 0x00007770ba007816 */ /* 0x010fca00000000ff */
[----:B------:R0:W-:Y:S01]  /*6aeb0*/  @P5 STG.E.U8 desc[UR58][R178.64], R0 ;  /* 0x00000000b2005986 */ /* 0x0001e2000c10113a */
[----:B------:R-:W-:Y:S01]  /*6aec0*/  ISETP.LT.AND P5, PT, R3, UR6, !P3 ;  /* 0x0000000603007c0c */ /* 0x000fe2000dfa1270 */
[----:B------:R-:W-:Y:S02]  /*6aed0*/  ULDC UR6, c[0x0][0x228] ;  /* 0x00008a0000067ab9 */ /* 0x000fe40000000800 */
[----:B------:R-:W-:Y:S01]  /*6aee0*/  ISETP.LT.AND P3, PT, R4, UR6, !P3 ;  /* 0x0000000604007c0c */ /* 0x000fe2000df61270 */
[----:B------:R-:W-:Y:S01]  /*6aef0*/  ULDC UR6, c[0x0][0x228] ;  /* 0x00008a0000067ab9 */ /* 0x000fe20000000800 */
[----:B0-----:R-:W-:Y:S01]  /*6af00*/  PRMT R0, R186, 0x7771, RZ ;  /* 0x00007771ba007816 */ /* 0x001fe200000000ff */
[----:B------:R-:W-:-:S04]  /*6af10*/  VIADD R5, R2, 0x1a0 ;  /* 0x000001a002057836 */ /* 0x000fc80000000000 */
[----:B------:R0:W-:Y:S01]  /*6af20*/  @P6 STG.E.U8 desc[UR58][R250.64], R0 ;  /* 0x00000000fa006986 */ /* 0x0001e2000c10113a */
[----:B------:R-:W-:Y:S01]  /*6af30*/  ISETP.LT.AND P6, PT, R3, UR4, !P0 ;  /* 0x0000000403007c0c */ /* 0x000fe2000c7c1270 */
[----:B------:R-:W-:Y:S01]  /*6af40*/  ULDC UR4, c[0x0][0x22c] ;  /* 0x00008b0000047ab9 */ /* 0x000fe20000000800 */
[----:B------:R-:W-:Y:S01]  /*6af50*/  ISETP.LT.AND P0, PT, R4, UR6, !P0 ;  /* 0x0000000604007c0c */ /* 0x000fe2000c701270 */
[----:B------:R-:W-:Y:S01]  /*6af60*/  ULDC UR6, c[0x0][0x228] ;  /* 0x00008a0000067ab9 */ /* 0x000fe20000000800 */
[----:B0-----:R-:W3:Y:S01]  /*6af70*/  LDL.LU.64 R250, [R1+0x390] ;  /* 0x0003900001fa7983 */ /* 0x001ee20000300a00 */
[C---:B------:R-:W-:Y:S02]  /*6af80*/  PRMT R0, R186.reuse, 0x7772, RZ ;  /* 0x00007772ba007816 */ /* 0x040fe400000000ff */
[----:B------:R-:W-:Y:S01]  /*6af90*/  PRMT R186, R186, 0x7773, RZ ;  /* 0x00007773baba7816 */ /* 0x000fe200000000ff */
[----:B------:R-:W4:Y:S04]  /*6afa0*/  LDL.LU.64 R180, [R1+0x388] ;  /* 0x0003880001b47983 */ /* 0x000f280000300a00 */
[----:B------:R0:W-:Y:S01]  /*6afb0*/  @P5 STG.E.U8 desc[UR58][R6.64], R0 ;  /* 0x0000000006005986 */ /* 0x0001e2000c10113a */
[----:B------:R-:W-:Y:S01]  /*6afc0*/  ISETP.GE.AND P5, PT, R5, UR4, PT ;  /* 0x0000000405007c0c */ /* 0x000fe2000bfa6270 */
[----:B------:R-:W-:Y:S01]  /*6afd0*/  ULDC UR4, c[0x0][0x228] ;  /* 0x00008a0000047ab9 */ /* 0x000fe20000000800 */
[C---:B------:R-:W-:Y:S01]  /*6afe0*/  PRMT R5, R187.reuse, 0x7770, RZ ;  /* 0x00007770bb057816 */ /* 0x040fe200000000ff */
[----:B------:R-:W-:Y:S04]  /*6aff0*/  @P3 STG.E.U8 desc[UR58][R182.64], R186 ;  /* 0x000000bab6003986 */ /* 0x000fe8000c10113a */
[----:B------:R-:W4:Y:S01]  /*6b000*/  LDL.LU.64 R178, [R1+0x380] ;  /* 0x0003800001b27983 */ /* 0x000f220000300a00 */
[----:B0-----:R-:W-:-:S03]  /*6b010*/  PRMT R0, R187, 0x7771, RZ ;  /* 0x00007771bb007816 */ /* 0x001fc600000000ff */
[----:B--2---:R0:W-:Y:S04]  /*6b020*/  @P6 STG.E.U8 desc[UR58][R236.64], R5 ;  /* 0x00000005ec006986 */ /* 0x0041e8000c10113a */
[----:B------:R1:W-:Y:S04]  /*6b030*/  @P0 STG.E.U8 desc[UR58][R188.64], R0 ;  /* 0x00000000bc000986 */ /* 0x0003e8000c10113a */
[----:B0-----:R-:W2:Y:S04]  /*6b040*/  LDL.LU.64 R236, [R1+0x378] ;  /* 0x0003780001ec7983 */ /* 0x001ea80000300a00 */
[----:B-1----:R-:W2:Y:S01]  /*6b050*/  LDL.LU.64 R188, [R1+0x16e0] ;  /* 0x0016e00001bc7983 */ /* 0x002ea20000300a00 */
[----:B------:R-:W-:-:S02]  /*6b060*/  ISETP.LT.AND P3, PT, R3, UR4, !P2 ;  /* 0x0000000403007c0c */ /* 0x000fc4000d761270 */
[----:B------:R-:W-:Y:S01]  /*6b070*/  PRMT R5, R187, 0x7772, RZ ;  /* 0x00007772bb057816 */ /* 0x000fe200000000ff */
[----:B------:R-:W2:Y:S01]  /*6b080*/  LDL.LU.64 R6, [R1+0x370] ;  /* 0x0003700001067983 */ /* 0x000ea20000300a00 */
[----:B------:R-:W-:Y:S01]  /*6b090*/  VIADD R0, R2, 0x1a1 ;  /* 0x000001a102007836 */ /* 0x000fe20000000000 */
[----:B------:R-:W-:Y:S02]  /*6b0a0*/  ULDC UR4, c[0x0][0x22c] ;  /* 0x00008b0000047ab9 */ /* 0x000fe40000000800 */
[----:B------:R-:W2:Y:S02]  /*6b0b0*/  LDL.LU.64 R182, [R1+0x368] ;  /* 0x0003680001b67983 */ /* 0x000ea40000300a00 */
[----:B------:R-:W-:Y:S01]  /*6b0c0*/  ISETP.GE.AND P0, PT, R0, UR4, PT ;  /* 0x0000000400007c0c */ /* 0x000fe2000bf06270 */
[----:B------:R-:W-:Y:S01]  /*6b0d0*/  VIADD R0, R2, 0x1a2 ;  /* 0x000001a202007836 */ /* 0x000fe20000000000 */
[----:B------:R-:W-:Y:S01]  /*6b0e0*/  ISETP.LT.AND P2, PT, R4, UR6, !P2 ;  /* 0x0000000604007c0c */ /* 0x000fe2000d741270 */
[----:B------:R-:W-:Y:S01]  /*6b0f0*/  ULDC UR4, c[0x0][0x22c] ;  /* 0x00008b0000047ab9 */ /* 0x000fe20000000800 */
[----:B------:R-:W-:Y:S01]  /*6b100*/  ISETP.LT.AND P6, PT, R3, UR8, !P5 ;  /* 0x0000000803007c0c */ /* 0x000fe2000efc1270 */
[----:B------:R-:W-:Y:S01]  /*6b110*/  ULDC UR6, c[0x0][0x228] ;  /* 0x00008a0000067ab9 */ /* 0x000fe20000000800 */
[----:B------:R-:W-:Y:S01]  /*6b120*/  PRMT R187, R187, 0x7773, RZ ;  /* 0x00007773bbbb7816 */ /* 0x000fe200000000ff */
[----:B------:R-:W-:Y:S01]  /*6b130*/  ULDC UR8, c[0x0][0x228] ;  /* 0x00008a0000087ab9 */ /* 0x000fe20000000800 */
[----:B---3--:R0:W-:Y:S01]  /*6b140*/  @P3 STG.E.U8 desc[UR58][R250.64], R5 ;  /* 0x00000005fa003986 */ /* 0x0081e2000c10113a */
[----:B------:R-:W-:Y:S01]  /*6b150*/  ISETP.GE.AND P3, PT, R0, UR4, PT ;  /* 0x0000000400007c0c */ /* 0x000fe2000bf66270 */
[----:B------:R-:W-:-:S02]  /*6b160*/  ULDC UR4, c[0x0][0x228] ;  /* 0x00008a0000047ab9 */ /* 0x000fc40000000800 */
[----:B0-----:R-:W3:Y:S01]  /*6b170*/  LDL.LU.64 R250, [R1+0x360] ;  /* 0x0003600001fa7983 */ /* 0x001ee20000300a00 */
[----:B------:R-:W-:Y:S01]  /*6b180*/  ISETP.LT.AND P5, PT, R4, UR4, !P5 ;  /* 0x0000000404007c0c */ /* 0x000fe2000efa1270 */
[----:B------:R-:W-:Y:S01]  /*6b190*/  VIADD R5, R2, 0x1a3 ;  /* 0x000001a302057836 */ /* 0x000fe20000000000 */
[----:B------:R-:W-:Y:S01]  /*6b1a0*/  ULDC UR4, c[0x0][0x22c] ;  /* 0x00008b0000047ab9 */ /* 0x000fe20000000800 */
[----:B----4-:R-:W-:Y:S01]  /*6b1b0*/  @P2 STG.E.U8 desc[UR58][R180.64], R187 ;  /* 0x000000bbb4002986 */ /* 0x010fe2000c10113a */
[----:B--2---:R-:W-:-:S05]  /*6b1c0*/  PRMT R0, R188, 0x7770, RZ ;  /* 0x00007770bc007816 */ /* 0x004fca00000000ff */
[----:B------:R0:W-:Y:S02]  /*6b1d0*/  @P6 STG.E.U8 desc[UR58][R178.64], R0 ;  /* 0x00000000b2006986 */ /* 0x0001e4000c10113a */
[----:B0-----:R-:W-:-:S05]  /*6b1e0*/  PRMT R0, R188, 0x7771, RZ ;  /* 0x00007771bc007816 */ /* 0x001fca00000000ff */
[----:B------:R0:W-:Y:S04]  /*6b1f0*/  @P5 STG.E.U8 desc[UR58][R236.64], R0 ;  /* 0x00000000ec005986 */ /* 0x0001e8000c10113a */
[----:B0-----:R-:W2:Y:S01]  /*6b200*/  LDL.LU.64 R236, [R1+0x350] ;  /* 0x0003500001ec7983 */ /* 0x001ea20000300a00 */
[----:B------:R-:W-:Y:S01]  /*6b210*/  ISETP.LT.AND P6, PT, R3, UR6, !P0 ;  /* 0x0000000603007c0c */ /* 0x000fe2000c7c1270 */
[----:B------:R-:W-:Y:S01]  /*6b220*/  ULDC UR6, c[0x0][0x228] ;  /* 0x00008a0000067ab9 */ /* 0x000fe20000000800 */
[----:B------:R-:W-:Y:S01]  /*6b230*/  ISETP.GE.AND P2, PT, R5, UR4, PT ;  /* 0x0000000405007c0c */ /* 0x000fe2000bf46270 */
[----:B------:R-:W-:Y:S01]  /*6b240*/  ULDC UR4, c[0x0][0x228] ;  /* 0x00008a0000047ab9 */ /* 0x000fe20000000800 */
[----:B------:R-:W-:Y:S01]  /*6b250*/  ISETP.LT.AND P0, PT, R4, UR6, !P0 ;  /* 0x0000000604007c0c */ /* 0x000fe2000c701270 */
[----:B------:R-:W-:Y:S01]  /*6b260*/  ULDC UR6, c[0x0][0x228] ;  /* 0x00008a0000067ab9 */ /* 0x000fe20000000800 */
[----:B------:R-:W-:Y:S01]  /*6b270*/  ISETP.LT.AND P5, PT, R3, UR4, !P3 ;  /* 0x0000000403007c0c */ /* 0x000fe2000dfa1270 */
[----:B------:R-:W-:Y:S01]  /*6b280*/  VIADD R5, R2, 0x1a4 ;  /* 0x000001a402057836 */ /* 0x000fe20000000000 */
[----:B------:R-:W-:Y:S01]  /*6b290*/  PRMT R0, R188, 0x7772, RZ ;  /* 0x00007772bc007816 */ /* 0x000fe200000000ff */
[----:B------:R-:W-:Y:S01]  /*6b2a0*/  ULDC UR4, c[0x0][0x22c] ;  /* 0x00008b0000047ab9 */ /* 0x000fe20000000800 */
[----:B------:R-:W-:Y:S01]  /*6b2b0*/  ISETP.LT.AND P3, PT, R4, UR6, !P3 ;  /* 0x0000000604007c0c */ /* 0x000fe2000df61270 */
[----:B------:R-:W4:Y:S01]  /*6b2c0*/  LDL.LU.64 R180, [R1+0x348] ;  /* 0x0003480001b47983 */ /* 0x000f220000300a00 */
[----:B------:R-:W-:Y:S01]  /*6b2d0*/  PRMT R188, R188, 0x7773, RZ ;  /* 0x00007773bcbc7816 */ /* 0x000fe200000000ff */
[----:B------:R-:W-:-:S02]  /*6b2e0*/  ULDC UR6, c[0x0][0x228] ;  /* 0x00008a0000067ab9 */ /* 0x000fc40000000800 */
[----:B------:R0:W-:Y:S01]  /*6b2f0*/  @P6 STG.E.U8 desc[UR58][R6.64], R0 ;  /* 0x0000000006006986 */ /* 0x0001e2000c10113a */
[----:B------:R-:W-:Y:S01]  /*6b300*/  ISETP.GE.AND P6, PT, R5, UR4, PT ;  /* 0x0000000405007c0c */ /* 0x000fe2000bfc6270 */
[----:B------:R-:W-:Y:S01]  /*6b310*/  ULDC UR4, c[0x0][0x228] ;  /* 0x00008a0000047ab9 */ /* 0x000fe20000000800 */
[C---:B------:R-:W-:Y:S01]  /*6b320*/  PRMT R5, R189.reuse, 0x7770, RZ ;  /* 0x00007770bd057816 */ /* 0x040fe200000000ff */
[----:B------:R-:W-:Y:S04]  /*6b330*/  @P0 STG.E.U8 desc[UR58][R182.64], R188 ;  /* 0x000000bcb6000986 */ /* 0x000fe8000c10113a */
[----:B------:R-:W4:Y:S01]  /*6b340*/  LDL.LU.64 R178, [R1+0x340] ;  /* 0x0003400001b27983 */ /* 0x000f220000300a00 */
[----:B0-----:R-:W-:-:S03]  /*6b350*/  PRMT R0, R189, 0x7771, RZ ;  /* 0x00007771bd007816 */ /* 0x001fc600000000ff */
[----:B---3--:R0:W-:Y:S04]  /*6b360*/  @P5 STG.E.U8 desc[UR58][R250.64], R5 ;  /* 0x00000005fa005986 */ /* 0x0081e8000c10113a */
[----:B------:R1:W-:Y:S04]  /*6b370*/  @P3 STG.E.U8 desc[UR58][R190.64], R0 ;  /* 0x00000000be003986 */ /* 0x0003e8000c10113a */
[----:B0-----:R-:W3:Y:S04]  /*6b380*/  LDL.LU.64 R250, [R1+0x338] ;  /* 0x0003380001fa7983 */ /* 0x001ee80000300a00 */
[----:B-1----:R-:W3:Y:S01]  /*6b390*/  LDL.LU.64 R190, [R1+0x16d8] ;  /* 0x0016d80001be7983 */ /* 0x002ee20000300a00 */
[----:B------:R-:W-:-:S02]  /*6b3a0*/  ISETP.LT.AND P0, PT, R3, UR4, !P2 ;  /* 0x0000000403007c0c */ /* 0x000fc4000d701270 */
[----:B------:R-:W-:Y:S01]  /*6b3b0*/  PRMT R5, R189, 0x7772, RZ ;  /* 0x00007772bd057816 */ /* 0x000fe200000000ff */
[----:B------:R-:W3:Y:S01]  /*6b3c0*/  LDL.LU.64 R6, [R1+0x330] ;  /* 0x0003300001067983 */ /* 0x000ee20000300a00 */
[----:B------:R-:W-:Y:S01]  /*6b3d0*/  VIADD R0, R2, 0x1a5 ;  /* 0x000001a502007836 */ /* 0x000fe20000000000 */
[----:B------:R-:W-:Y:S02]  /*6b3e0*/  ULDC UR4, c[0x0][0x22c] ;  /* 0x00008b0000047ab9 */ /* 0x000fe40000000800 */
[----:B------:R-:W3:Y:S06]  /*6b3f0*/  LDL.LU.64 R182, [R1+0x328] ;  /* 0x0003280001b67983 */ /* 0x000eec0000300a00 */
        /* <DEDUP_REMOVED lines=15> */
[----:B----4-:R-:W-:Y:S01]  /*6b4f0*/  @P2 STG.E.U8 desc[UR58][R180.64], R189 ;  /* 0x000000bdb4002986 */ /* 0x010fe2000c10113a */
[----:B------:R-:W-:Y:S01]  /*6b500*/  ISETP.GE.AND P2, PT, R5, UR4, PT ;  /* 0x0000000405007c0c */ /* 0x000fe2000bf46270 */
[----:B------:R-:W-:Y:S01]  /*6b510*/  ULDC UR4, c[0x0][0x228] ;  /* 0x00008a0000047ab9 */ /* 0x000fe20000000800 */
[----:B---3--:R-:W-:-:S05]  /*6b520*/  PRMT R0, R190, 0x7770, RZ ;  /* 0x00007770be007816 */ /* 0x008fca00000000ff */
        /* <DEDUP_REMOVED lines=365> */
[----:B0-----:R-:W2:Y:S04]  /*6cc00*/  LDL.LU.64 R236, [R1+0x150] ;  /* 0x0001500001ec7983 */ /* 0x001ea80000300a00 */
[----:B------:R-:W4:Y:S01]  /*6cc10*/  LDL.LU.64 R180, [R1+0x148] ;  /* 0x0001480001b47983 */ /* 0x000f220000300a00 */
        /* <DEDUP_REMOVED lines=18> */
[----:B------:R-:W-:Y:S01]  /*6cd40*/  @P0 STG.E.U8 desc[UR58][R182.64], R204 ;  /* 0x000000ccb6000986 */ /* 0x000fe2000c10113a */
[----:B0-----:R-:W-:-:S03]  /*6cd50*/  PRMT R0, R205, 0x7771, RZ ;  /* 0x00007771cd007816 */ /* 0x001fc600000000ff */
[----:B---3--:R0:W-:Y:S04]  /*6cd60*/  @P5 STG.E.U8 desc[UR58][R250.64], R5 ;  /* 0x00000005fa005986 */ /* 0x0081e8000c10113a */
[----:B------:R1:W-:Y:S04]  /*6cd70*/  @P3 STG.E.U8 desc[UR58][R206.64], R0 ;  /* 0x00000000ce003986 */ /* 0x0003e8000c10113a */
[----:B0-----:R-:W3:Y:S04]  /*6cd80*/  LDL.LU.64 R250, [R1+0x138] ;  /* 0x0001380001fa7983 */ /* 0x001ee80000300a00 */
[----:B-1----:R-:W3:Y:S01]  /*6cd90*/  LDL.LU.64 R206, [R1+0x1698] ;  /* 0x0016980001ce7983 */ /* 0x002ee20000300a00 */
[----:B------:R-:W-:-:S02]  /*6cda0*/  ISETP.LT.AND P0, PT, R3, UR4, !P2 ;  /* 0x0000000403007c0c */ /* 0x000fc4000d701270 */
[C---:B------:R-:W-:Y:S01]  /*6cdb0*/  PRMT R5, R205.reuse, 0x7772, RZ ;  /* 0x00007772cd057816 */ /* 0x040fe200000000ff */
[----:B------:R-:W3:Y:S01]  /*6cdc0*/  LDL.LU.64 R6, [R1+0x130] ;  /* 0x0001300001067983 */ /* 0x000ee20000300a00 */
[----:B------:R-:W-:Y:S01]  /*6cdd0*/  VIADD R0, R2, 0x1c5 ;  /* 0x000001c502007836 */ /* 0x000fe20000000000 */
[----:B------:R-:W-:Y:S02]  /*6cde0*/  ULDC UR4, c[0x0][0x22c] ;  /* 0x00008b0000047ab9 */ /* 0x000fe40000000800 */
[----:B------:R-:W3:Y:S01]  /*6cdf0*/  LDL.LU.64 R182, [R1+0x128] ;  /* 0x0001280001b67983 */ /* 0x000ee20000300a00 */
[----:B------:R-:W-:Y:S01]  /*6ce00*/  ISETP.LT.AND P2, PT, R4, UR6, !P2 ;  /* 0x0000000604007c0c */ /* 0x000fe2000d741270 */
[----:B------:R-:W-:Y:S01]  /*6ce10*/  ULDC UR6, c[0x0][0x228] ;  /* 0x00008a0000067ab9 */ /* 0x000fe20000000800 */
[----:B------:R-:W-:-:S03]  /*6ce20*/  PRMT R205, R205, 0x7773, RZ ;  /* 0x00007773cdcd7816 */ /* 0x000fc600000000ff */
[----:B--2---:R0:W-:Y:S04]  /*6ce30*/  @P0 STG.E.U8 desc[UR58][R236.64], R5 ;  /* 0x00000005ec000986 */ /* 0x0041e8000c10113a */
[----:B0-----:R-:W2:Y:S04]  /*6ce40*/  LDL.LU.64 R236, [R1+0x120] ;  /* 0x0001200001ec7983 */ /* 0x001ea80000300a00 */
[----:B----4-:R0:W-:Y:S04]  /*6ce50*/  @P2 STG.E.U8 desc[UR58][R180.64], R205 ;  /* 0x000000cdb4002986 */ /* 0x0101e8000c10113a */
[----:B0-----:R-:W4:Y:S01]  /*6ce60*/  LDL.LU.64 R180, [R1+0x110] ;  /* 0x0001100001b47983 */ /* 0x001f220000300a00 */
[----:B------:R-:W-:Y:S01]  /*6ce70*/  ISETP.GE.AND P3, PT, R0, UR4, PT ;  /* 0x0000000400007c0c */ /* 0x000fe2000bf66270 */
[C---:B------:R-:W-:Y:S01]  /*6ce80*/  VIADD R0, R2.reuse, 0x1c6 ;  /* 0x000001c602007836 */ /* 0x040fe20000000000 */
[----:B------:R-:W-:Y:S01]  /*6ce90*/  ISETP.LT.AND P5, PT, R3, UR8, !P6 ;  /* 0x0000000803007c0c */ /* 0x000fe2000f7a1270 */
[----:B------:R-:W-:Y:S01]  /*6cea0*/  ULDC UR4, c[0x0][0x22c] ;  /* 0x00008b0000047ab9 */ /* 0x000fe20000000800 */
[----:B------:R-:W-:Y:S01]  /*6ceb0*/  VIADD R5, R2, 0x1c7 ;  /* 0x000001c702057836 */ /* 0x000fe20000000000 */
[----:B------:R-:W-:Y:S01]  /*6cec0*/  ULDC UR8, c[0x0][0x228] ;  /* 0x00008a0000087ab9 */ /* 0x000fe20000000800 */
[----:B------:R-:W-:Y:S01]  /*6ced0*/  ISETP.GE.AND P0, PT, R0, UR4, PT ;  /* 0x0000000400007c0c */ /* 0x000fe2000bf06270 */
[----:B------:R-:W-:-:S02]  /*6cee0*/  ULDC UR4, c[0x0][0x228] ;  /* 0x00008a0000047ab9 */ /* 0x000fc40000000800 */
[----:B------:R-:W-:Y:S01]  /*6cef0*/  ISETP.LT.AND P6, PT, R4, UR4, !P6 ;  /* 0x0000000404007c0c */ /* 0x000fe2000f7c1270 */
[----:B------:R-:W-:Y:S01]  /*6cf00*/  ULDC UR4, c[0x0][0x22c] ;  /* 0x00008b0000047ab9 */ /* 0x000fe20000000800 */
[----:B---3--:R-:W-:-:S05]  /*6cf10*/  PRMT R0, R206, 0x7770, RZ ;  /* 0x00007770ce007816 */ /* 0x008fca00000000ff */
[----:B------:R0:W-:Y:S01]  /*6cf20*/  @P5 STG.E.U8 desc[UR58][R178.64], R0 ;  /* 0x00000000b2005986 */ /* 0x0001e2000c10113a */
[----:B------:R-:W-:Y:S01]  /*6cf30*/  ISETP.LT.AND P5, PT, R3, UR6, !P3 ;  /* 0x0000000603007c0c */ /* 0x000fe2000dfa1270 */
[----:B------:R-:W-:Y:S01]  /*6cf40*/  ULDC UR6, c[0x0][0x228] ;  /* 0x00008a0000067ab9 */ /* 0x000fe20000000800 */
[----:B------:R-:W-:Y:S01]  /*6cf50*/  ISETP.GE.AND P2, PT, R5, UR4, PT ;  /* 0x0000000405007c0c */ /* 0x000fe2000bf46270 */
[----:B------:R-:W-:Y:S01]  /*6cf60*/  ULDC UR4, c[0x0][0x228] ;  /* 0x00008a0000047ab9 */ /* 0x000fe20000000800 */
[----:B------:R-:W-:Y:S01]  /*6cf70*/  ISETP.LT.AND P3, PT, R4, UR6, !P3 ;  /* 0x0000000604007c0c */ /* 0x000fe2000df61270 */
[----:B------:R-:W-:Y:S01]  /*6cf80*/  ULDC UR6, c[0x0][0x228] ;  /* 0x00008a0000067ab9 */ /* 0x000fe20000000800 */
[----:B0-----:R-:W-:Y:S01]  /*6cf90*/  PRMT R0, R206, 0x7771, RZ ;  /* 0x00007771ce007816 */ /* 0x001fe200000000ff */
[----:B------:R-:W-:Y:S01]  /*6cfa0*/  VIADD R5, R2, 0x1c8 ;  /* 0x000001c802057836 */ /* 0x000fe20000000000 */
[----:B------:R-:W3:Y:S04]  /*6cfb0*/  LDL.LU.64 R178, [R1+0x108] ;  /* 0x0001080001b27983 */ /* 0x000ee80000300a00 */
[----:B------:R0:W-:Y:S01]  /*6cfc0*/  @P6 STG.E.U8 desc[UR58][R250.64], R0 ;  /* 0x00000000fa006986 */ /* 0x0001e2000c10113a */
[----:B------:R-:W-:Y:S01]  /*6cfd0*/  ISETP.LT.AND P6, PT, R3, UR4, !P0 ;  /* 0x0000000403007c0c */ /* 0x000fe2000c7c1270 */
[----:B------:R-:W-:Y:S01]  /*6cfe0*/  ULDC UR4, c[0x0][0x22c] ;  /* 0x00008b0000047ab9 */ /* 0x000fe20000000800 */
[----:B------:R-:W-:Y:S01]  /*6cff0*/  ISETP.LT.AND P0, PT, R4, UR6, !P0 ;  /* 0x0000000604007c0c */ /* 0x000fe2000c701270 */
[----:B------:R-:W-:Y:S01]  /*6d000*/  ULDC UR6, c[0x0][0x228] ;  /* 0x00008a0000067ab9 */ /* 0x000fe20000000800 */
[C---:B0-----:R-:W-:Y:S01]  /*6d010*/  PRMT R0, R206.reuse, 0x7772, RZ ;  /* 0x00007772ce007816 */ /* 0x041fe200000000ff */
[----:B------:R-:W3:Y:S01]  /*6d020*/  LDL.LU.64 R250, [R1+0x100] ;  /* 0x0001000001fa7983 */ /* 0x000ee20000300a00 */
[----:B------:R-:W-:-:S03]  /*6d030*/  PRMT R206, R206, 0x7773, RZ ;  /* 0x00007773cece7816 */ /* 0x000fc600000000ff */
[----:B------:R0:W-:Y:S01]  /*6d040*/  @P5 STG.E.U8 desc[UR58][R6.64], R0 ;  /* 0x0000000006005986 */ /* 0x0001e2000c10113a */
[----:B------:R-:W-:Y:S01]  /*6d050*/  ISETP.GE.AND P5, PT, R5, UR4, PT ;  /* 0x0000000405007c0c */ /* 0x000fe2000bfa6270 */
[----:B------:R-:W-:Y:S01]  /*6d060*/  ULDC UR4, c[0x0][0x228] ;  /* 0x00008a0000047ab9 */ /* 0x000fe20000000800 */
[C---:B------:R-:W-:Y:S01]  /*6d070*/  PRMT R5, R207.reuse, 0x7770, RZ ;  /* 0x00007770cf057816 */ /* 0x040fe200000000ff */
[----:B------:R-:W-:Y:S01]  /*6d080*/  @P3 STG.E.U8 desc[UR58][R182.64], R206 ;  /* 0x000000ceb6003986 */ /* 0x000fe2000c10113a */
[----:B0-----:R-:W-:Y:S02]  /*6d090*/  PRMT R0, R207, 0x7771, RZ ;  /* 0x00007771cf007816 */ /* 0x001fe400000000ff */
[----:B------:R-:W-:Y:S01]  /*6d0a0*/  ISETP.LT.AND P3, PT, R3, UR4, !P2 ;  /* 0x0000000403007c0c */ /* 0x000fe2000d761270 */
[----:B------:R-:W-:Y:S01]  /*6d0b0*/  ULDC UR4, c[0x0][0x22c] ;  /* 0x00008b0000047ab9 */ /* 0x000fe20000000800 */
[----:B--2---:R-:W-:Y:S04]  /*6d0c0*/  @P6 STG.E.U8 desc[UR58][R236.64], R5 ;  /* 0x00000005ec006986 */ /* 0x004fe8000c10113a */
[----:B------:R0:W-:Y:S04]  /*6d0d0*/  @P0 STG.E.U8 desc[UR58][R208.64], R0 ;  /* 0x00000000d0000986 */ /* 0x0001e8000c10113a */
[----:B0-----:R-:W2:Y:S04]  /*6d0e0*/  LDL.LU.64 R208, [R1+0x1690] ;  /* 0x0016900001d07983 */ /* 0x001ea80000300a00 */
[----:B------:R-:W2:Y:S01]  /*6d0f0*/  LDL.LU.64 R236, [R1+0xf8] ;  /* 0x0000f80001ec7983 */ /* 0x000ea20000300a00 */
[----:B------:R-:W-:-:S03]  /*6d100*/  PRMT R5, R207, 0x7772, RZ ;  /* 0x00007772cf057816 */ /* 0x000fc600000000ff */
[----:B------:R-:W2:Y:S04]  /*6d110*/  LDL.LU.64 R184, [R1+0xf0] ;  /* 0x0000f00001b87983 */ /* 0x000ea80000300a00 */
[----:B----4-:R0:W-:Y:S04]  /*6d120*/  @P3 STG.E.U8 desc[UR58][R180.64], R5 ;  /* 0x00000005b4003986 */ /* 0x0101e8000c10113a */
[----:B------:R-:W4:Y:S04]  /*6d130*/  LDL.LU.64 R182, [R1+0xe8] ;  /* 0x0000e80001b67983 */ /* 0x000f280000300a00 */
[----:B0-----:R-:W4:Y:S01]  /*6d140*/  LDL.LU.64 R180, [R1+0xe0] ;  /* 0x0000e00001b47983 */ /* 0x001f220000300a00 */
[----:B------:R-:W-:Y:S01]  /*6d150*/  VIADD R0, R2, 0x1c9 ;  /* 0x000001c902007836 */ /* 0x000fe20000000000 */
[----:B------:R-:W-:Y:S01]  /*6d160*/  ISETP.LT.AND P2, PT, R4, UR6, !P2 ;  /* 0x0000000604007c0c */ /* 0x000fe2000d741270 */
[----:B------:R-:W-:Y:S01]  /*6d170*/  ULDC UR6, c[0x0][0x228] ;  /* 0x00008a0000067ab9 */ /* 0x000fe20000000800 */
[----:B------:R-:W-:-:S02]  /*6d180*/  ISETP.LT.AND P6, PT, R3, UR8, !P5 ;  /* 0x0000000803007c0c */ /* 0x000fc4000efc1270 */
[----:B------:R-:W-:Y:S01]  /*6d190*/  PRMT R207, R207, 0x7773, RZ ;  /* 0x00007773cfcf7816 */ /* 0x000fe200000000ff */
[----:B------:R-:W-:Y:S01]  /*6d1a0*/  VIADD R6, R2, 0x1cb ;  /* 0x000001cb02067836 */ /* 0x000fe20000000000 */
[----:B------:R-:W-:Y:S01]  /*6d1b0*/  ISETP.GE.AND P0, PT, R0, UR4, PT ;  /* 0x0000000400007c0c */ /* 0x000fe2000bf06270 */
[C---:B------:R-:W-:Y:S01]  /*6d1c0*/  VIADD R0, R2.reuse, 0x1ca ;  /* 0x000001ca02007836 */ /* 0x040fe20000000000 */
[----:B------:R-:W-:Y:S01]  /*6d1d0*/  ULDC UR4, c[0x0][0x22c] ;  /* 0x00008b0000047ab9 */ /* 0x000fe20000000800 */
[----:B------:R-:W-:Y:S01]  /*6d1e0*/  VIADD R5, R2, 0x1cc ;  /* 0x000001cc02057836 */ /* 0x000fe20000000000 */
[----:B------:R-:W-:Y:S02]  /*6d1f0*/  ULDC UR8, c[0x0][0x228] ;  /* 0x00008a0000087ab9 */ /* 0x000fe40000000800 */
[----:B------:R-:W-:Y:S01]  /*6d200*/  ISETP.GE.AND P3, PT, R0, UR4, PT ;  /* 0x0000000400007c0c */ /* 0x000fe2000bf66270 */
[----:B------:R-:W-:Y:S02]  /*6d210*/  ULDC UR4, c[0x0][0x228] ;  /* 0x00008a0000047ab9 */ /* 0x000fe40000000800 */
[----:B------:R-:W-:Y:S01]  /*6d220*/  ISETP.LT.AND P5, PT, R4, UR4, !P5 ;  /* 0x0000000404007c0c */ /* 0x000fe2000efa1270 */
[----:B---3--:R0:W-:Y:S01]  /*6d230*/  @P2 STG.E.U8 desc[UR58][R178.64], R207 ;  /* 0x000000cfb2002986 */ /* 0x0081e2000c10113a */
[----:B------:R-:W-:-:S02]  /*6d240*/  ULDC UR4, c[0x0][0x22c] ;  /* 0x00008b0000047ab9 */ /* 0x000fc40000000800 */
[----:B------:R-:W-:Y:S01]  /*6d250*/  ISETP.GE.AND P2, PT, R6, UR4, PT ;  /* 0x0000000406007c0c */ /* 0x000fe2000bf46270 */
[----:B------:R-:W-:Y:S01]  /*6d260*/  ULDC UR4, c[0x0][0x228] ;  /* 0x00008a0000047ab9 */ /* 0x000fe20000000800 */
[----:B0-----:R-:W3:Y:S01]  /*6d270*/  LDL.LU.64 R178, [R1+0xd0] ;  /* 0x0000d00001b27983 */ /* 0x001ee20000300a00 */
[C---:B--2---:R-:W-:Y:S02]  /*6d280*/  PRMT R0, R208.reuse, 0x7770, RZ ;  /* 0x00007770d0007816 */ /* 0x044fe400000000ff */
[----:B------:R-:W-:-:S03]  /*6d290*/  PRMT R7, R208, 0x7771, RZ ;  /* 0x00007771d0077816 */ /* 0x000fc600000000ff */
[----:B------:R0:W-:Y:S01]  /*6d2a0*/  @P6 STG.E.U8 desc[UR58][R250.64], R0 ;  /* 0x00000000fa006986 */ /* 0x0001e2000c10113a */
[C---:B------:R-:W-:Y:S01]  /*6d2b0*/  ISETP.LT.AND P6, PT, R3.reuse, UR6, !P0 ;  /* 0x0000000603007c0c */ /* 0x040fe2000c7c1270 */
[----:B------:R-:W-:Y:S02]  /*6d2c0*/  ULDC UR6, c[0x0][0x228] ;  /* 0x00008a0000067ab9 */ /* 0x000fe40000000800 */
[----:B------:R-:W-:Y:S01]  /*6d2d0*/  ISETP.LT.AND P0, PT, R4, UR6, !P0 ;  /* 0x0000000604007c0c */ /* 0x000fe2000c701270 */
[----:B------:R1:W-:Y:S01]  /*6d2e0*/  @P5 STG.E.U8 desc[UR58][R236.64], R7 ;  /* 0x00000007ec005986 */ /* 0x0003e2000c10113a */
[----:B------:R-:W-:Y:S01]  /*6d2f0*/  ULDC UR6, c[0x0][0x228] ;  /* 0x00008a0000067ab9 */ /* 0x000fe20000000800 */
[----:B------:R-:W-:Y:S01]  /*6d300*/  ISETP.LT.AND P5, PT, R3, UR4, !P3 ;  /* 0x0000000403007c0c */ /* 0x000fe2000dfa1270 */
[----:B------:R-:W-:Y:S01]  /*6d310*/  ULDC UR4, c[0x0][0x22c] ;  /* 0x00008b0000047ab9 */ /* 0x000fe20000000800 */
[----:B------:R-:W-:Y:S02]  /*6d320*/  PRMT R6, R208, 0x7772, RZ ;  /* 0x00007772d0067816 */ /* 0x000fe400000000ff */
[----:B------:R-:W-:Y:S01]  /*6d330*/  ISETP.LT.AND P3, PT, R4, UR6, !P3 ;  /* 0x0000000604007c0c */ /* 0x000fe2000df61270 */
[----:B0-----:R-:W2:Y:S01]  /*6d340*/  LDL.LU.64 R250, [R1+0xc8] ;  /* 0x0000c80001fa7983 */ /* 0x001ea20000300a00 */
[----:B------:R-:W-:Y:S01]  /*6d350*/  PRMT R208, R208, 0x7773, RZ ;  /* 0x00007773d0d07816 */ /* 0x000fe200000000ff */
[----:B------:R-:W-:Y:S01]  /*6d360*/  VIADD R0, R2, 0x1cd ;  /* 0x000001cd02007836 */ /* 0x000fe20000000000 */
[----:B------:R-:W-:Y:S01]  /*6d370*/  ULDC UR6, c[0x0][0x228] ;  /* 0x00008a0000067ab9 */ /* 0x000fe20000000800 */
[----:B------:R-:W-:Y:S01]  /*6d380*/  @P6 STG.E.U8 desc[UR58][R184.64], R6 ;  /* 0x00000006b8006986 */ /* 0x000fe2000c10113a */
[----:B------:R-:W-:Y:S01]  /*6d390*/  ISETP.GE.AND P6, PT, R5, UR4, PT ;  /* 0x0000000405007c0c */ /* 0x000fe2000bfc6270 */
[----:B------:R-:W-:Y:S01]  /*6d3a0*/  ULDC UR4, c[0x0][0x228] ;  /* 0x00008a0000047ab9 */ /* 0x000fe20000000800 */
[----:B------:R-:W-:-:S02]  /*6d3b0*/  PRMT R5, R209, 0x7770, RZ ;  /* 0x00007770d1057816 */ /* 0x000fc400000000ff */
[----:B-1----:R-:W-:Y:S01]  /*6d3c0*/  PRMT R7, R209, 0x7771, RZ ;  /* 0x00007771d1077816 */ /* 0x002fe200000000ff */
[----:B----4-:R-:W-:Y:S04]  /*6d3d0*/  @P0 STG.E.U8 desc[UR58][R182.64], R208 ;  /* 0x000000d0b6000986 */ /* 0x010fe8000c10113a */
[----:B------:R-:W-:Y:S04]  /*6d3e0*/  @P5 STG.E.U8 desc[UR58][R180.64], R5 ;  /* 0x00000005b4005986 */ /* 0x000fe8000c10113a */
[----:B------:R-:W4:Y:S04]  /*6d3f0*/  LDL.LU.64 R236, [R1+0xc0] ;  /* 0x0000c00001ec7983 */ /* 0x000f280000300a00 */
[----:B------:R0:W-:Y:S04]  /*6d400*/  @P3 STG.E.U8 desc[UR58][R210.64], R7 ;  /* 0x00000007d2003986 */ /* 0x0001e8000c10113a */
[----:B0-----:R-:W4:Y:S01]  /*6d410*/  LDL.LU.64 R210, [R1+0x1688] ;  /* 0x0016880001d27983 */ /* 0x001f220000300a00 */
[----:B------:R-:W-:Y:S01]  /*6d420*/  ISETP.LT.AND P0, PT, R3, UR4, !P2 ;  /* 0x0000000403007c0c */ /* 0x000fe2000d701270 */
[----:B------:R-:W-:Y:S01]  /*6d430*/  ULDC UR4, c[0x0][0x22c] ;  /* 0x00008b0000047ab9 */ /* 0x000fe20000000800 */
[----:B------:R-:W-:-:S02]  /*6d440*/  PRMT R6, R209, 0x7772, RZ ;  /* 0x00007772d1067816 */ /* 0x000fc400000000ff */
[----:B------:R-:W-:Y:S01]  /*6d450*/  ISETP.GE.AND P3, PT, R0, UR4, PT ;  /* 0x0000000400007c0c */ /* 0x000fe2000bf66270 */
[----:B------:R-:W-:Y:S01]  /*6d460*/  VIADD R0, R2, 0x1ce ;  /* 0x000001ce02007836 */ /* 0x000fe20000000000 */
[----:B------:R-:W-:Y:S01]  /*6d470*/  ISETP.LT.AND P2, PT, R4, UR6, !P2 ;  /* 0x0000000604007c0c */ /* 0x000fe2000d741270 */
[----:B------:R-:W-:Y:S01]  /*6d480*/  ULDC UR4, c[0x0][0x22c] ;  /* 0x00008b0000047ab9 */ /* 0x000fe20000000800 */
[----:B------:R-:W-:Y:S01]  /*6d490*/  ISETP.LT.AND P5, PT, R3, UR8, !P6 ;  /* 0x0000000803007c0c */ /* 0x000fe2000f7a1270 */
[----:B------:R-:W-:Y:S01]  /*6d4a0*/  ULDC UR6, c[0x0][0x228] ;  /* 0x00008a0000067ab9 */ /* 0x000fe20000000800 */
[----:B------:R-:W-:Y:S01]  /*6d4b0*/  PRMT R209, R209, 0x7773, RZ ;  /* 0x00007773d1d17816 */ /* 0x000fe200000000ff */
[----:B------:R-:W-:Y:S02]  /*6d4c0*/  ULDC UR8, c[0x0][0x228] ;  /* 0x00008a0000087ab9 */ /* 0x000fe40000000800 */
[----:B---3--:R0:W-:Y:S01]  /*6d4d0*/  @P0 STG.E.U8 desc[UR58][R178.64], R6 ;  /* 0x00000006b2000986 */ /* 0x0081e2000c10113a */
[----:B------:R-:W-:Y:S01]  /*6d4e0*/  ISETP.GE.AND P0, PT, R0, UR4, PT ;  /* 0x0000000400007c0c */ /* 0x000fe2000bf06270 */
[----:B------:R-:W-:-:S02]  /*6d4f0*/  ULDC UR4, c[0x0][0x228] ;  /* 0x00008a0000047ab9 */ /* 0x000fc40000000800 */
[----:B------:R-:W-:Y:S01]  /*6d500*/  ISETP.LT.AND P6, PT, R4, UR4, !P6 ;  /* 0x0000000404007c0c */ /* 0x000fe2000f7c1270 */
[----:B------:R-:W-:Y:S01]  /*6d510*/  VIADD R0, R2, 0x1cf ;  /* 0x000001cf02007836 */ /* 0x000fe20000000000 */
[----:B------:R-:W-:Y:S01]  /*6d520*/  ULDC UR4, c[0x0][0x22c] ;  /* 0x00008b0000047ab9 */ /* 0x000fe20000000800 */
[----:B--2---:R-:W-:Y:S03]  /*6d530*/  @P2 STG.E.U8 desc[UR58][R250.64], R209 ;  /* 0x000000d1fa002986 */ /* 0x004fe6000c10113a */
[----:B------:R-:W-:Y:S01]  /*6d540*/  ISETP.GE.AND P2, PT, R0, UR4, PT ;  /* 0x0000000400007c0c */ /* 0x000fe2000bf46270 */
[----:B------:R-:W-:Y:S01]  /*6d550*/  ULDC UR4, c[0x0][0x228] ;  /* 0x00008a0000047ab9 */ /* 0x000fe20000000800 */
[C---:B----4-:R-:W-:Y:S02]  /*6d560*/  PRMT R5, R210.reuse, 0x7770, RZ ;  /* 0x00007770d2057816 */ /* 0x050fe400000000ff */
[----:B0-----:R-:W-:-:S03]  /*6d570*/  PRMT R6, R210, 0x7771, RZ ;  /* 0x00007771d2067816 */ /* 0x001fc600000000ff */
[----:B------:R0:W-:Y:S01]  /*6d580*/  @P5 STG.E.U8 desc[UR58][R236.64], R5 ;  /* 0x00000005ec005986 */ /* 0x0001e2000c10113a */
[C---:B------:R-:W-:Y:S01]  /*6d590*/  ISETP.LT.AND P5, PT, R3.reuse, UR6, !P3 ;  /* 0x0000000603007c0c */ /* 0x040fe2000dfa1270 */
[----:B------:R-:W-:Y:S02]  /*6d5a0*/  ULDC UR6, c[0x0][0x228] ;  /* 0x00008a0000067ab9 */ /* 0x000fe40000000800 */
[----:B------:R-:W-:Y:S01]  /*6d5b0*/  ISETP.LT.AND P3, PT, R4, UR6, !P3 ;  /* 0x0000000604007c0c */ /* 0x000fe2000df61270 */
[----:B------:R1:W-:Y:S01]  /*6d5c0*/  @P6 STG.E.U8 desc[UR58][R224.64], R6 ;  /* 0x00000006e0006986 */ /* 0x0003e2000c10113a */
[----:B------:R-:W-:Y:S01]  /*6d5d0*/  ULDC UR6, c[0x0][0x228] ;  /* 0x00008a0000067ab9 */ /* 0x000fe20000000800 */
[----:B------:R-:W-:Y:S02]  /*6d5e0*/  ISETP.LT.AND P6, PT, R3, UR4, !P0 ;  /* 0x0000000403007c0c */ /* 0x000fe4000c7c1270 */
[----:B------:R-:W-:Y:S01]  /*6d5f0*/  PRMT R7, R211, 0x7771, RZ ;  /* 0x00007771d3077816 */ /* 0x000fe200000000ff */
[----:B------:R-:W-:Y:S01]  /*6d600*/  VIADD R0, R2, 0x1d0 ;  /* 0x000001d002007836 */ /* 0x000fe20000000000 */
[----:B------:R-:W-:Y:S01]  /*6d610*/  ISETP.LT.AND P0, PT, R4, UR6, !P0 ;  /* 0x0000000604007c0c */ /* 0x000fe2000c701270 */
[----:B------:R-:W-:Y:S01]  /*6d620*/  ULDC UR4, c[0x0][0x22c] ;  /* 0x00008b0000047ab9 */ /* 0x000fe20000000800 */
[C---:B0-----:R-:W-:Y:S01]  /*6d630*/  PRMT R5, R210.reuse, 0x7772, RZ ;  /* 0x00007772d2057816 */ /* 0x041fe200000000ff */
[----:B------:R-:W-:Y:S01]  /*6d640*/  ULDC UR6, c[0x0][0x228] ;  /* 0x00008a0000067ab9 */ /* 0x000fe20000000800 */
[----:B------:R-:W-:-:S02]  /*6d650*/  PRMT R210, R210, 0x7773, RZ ;  /* 0x00007773d2d27816 */ /* 0x000fc400000000ff */
[----:B-1----:R-:W-:Y:S01]  /*6d660*/  PRMT R6, R211, 0x7770, RZ ;  /* 0x00007770d3067816 */ /* 0x002fe200000000ff */
[----:B------:R-:W2:Y:S04]  /*6d670*/  LDL.LU.64 R224, [R1+0x1680] ;  /* 0x0016800001e07983 */ /* 0x000ea80000300a00 */
[----:B------:R0:W-:Y:S04]  /*6d680*/  @P5 STG.E.U8 desc[UR58][R226.64], R5 ;  /* 0x00000005e2005986 */ /* 0x0001e8000c10113a */
[----:B------:R1:W-:Y:S04]  /*6d690*/  @P3 STG.E.U8 desc[UR58][R220.64], R210 ;  /* 0x000000d2dc003986 */ /* 0x0003e8000c10113a */
[----:B------:R3:W-:Y:S04]  /*6d6a0*/  @P6 STG.E.U8 desc[UR58][R222.64], R6 ;  /* 0x00000006de006986 */ /* 0x0007e8000c10113a */
[----:B0-----:R-:W4:Y:S04]  /*6d6b0*/  LDL.LU.64 R226, [R1+0x1678] ;  /* 0x0016780001e27983 */ /* 0x001f280000300a00 */
[----:B-1----:R-:W2:Y:S04]  /*6d6c0*/  LDL.LU.64 R220, [R1+0x1670] ;  /* 0x0016700001dc7983 */ /* 0x002ea80000300a00 */
[----:B---3--:R-:W3:Y:S04]  /*6d6d0*/  LDL.LU.64 R222, [R1+0x1668] ;  /* 0x0016680001de7983 */ /* 0x008ee80000300a00 */
[----:B------:R0:W-:Y:S04]  /*6d6e0*/  @P0 STG.E.U8 desc[UR58][R212.64], R7 ;  /* 0x00000007d4000986 */ /* 0x0001e8000c10113a */
[----:B0-----:R-:W4:Y:S01]  /*6d6f0*/  LDL.LU.64 R212, [R1+0x1660] ;  /* 0x0016600001d47983 */ /* 0x001f220000300a00 */
[----:B------:R-:W-:Y:S01]  /*6d700*/  ISETP.GE.AND P5, PT, R0, UR4, PT ;  /* 0x0000000400007c0c */ /* 0x000fe2000bfa6270 */
[----:B------:R-:W-:-:S02]  /*6d710*/  ULDC UR4, c[0x0][0x228] ;  /* 0x00008a0000047ab9 */ /* 0x000fc40000000800 */
[----:B------:R-:W-:Y:S02]  /*6d720*/  ISETP.LT.AND P3, PT, R3, UR4, !P2 ;  /* 0x0000000403007c0c */ /* 0x000fe4000d761270 */
[----:B------:R-:W-:Y:S01]  /*6d730*/  PRMT R5, R211, 0x7772, RZ ;  /* 0x00007772d3057816 */ /* 0x000fe200000000ff */
[----:B------:R-:W-:Y:S01]  /*6d740*/  VIADD R0, R2, 0x1d1 ;  /* 0x000001d102007836 */ /* 0x000fe20000000000 */
[----:B------:R-:W-:Y:S01]  /*6d750*/  ISETP.LT.AND P2, PT, R4, UR6, !P2 ;  /* 0x0000000604007c0c */ /* 0x000fe2000d741270 */
[----:B------:R-:W-:Y:S01]  /*6d760*/  ULDC UR4, c[0x0][0x22c] ;  /* 0x00008b0000047ab9 */ /* 0x000fe20000000800 */
[----:B------:R-:W-:Y:S01]  /*6d770*/  ISETP.LT.AND P6, PT, R3, UR8, !P5 ;  /* 0x0000000803007c0c */ /* 0x000fe2000efc1270 */
[----:B------:R-:W-:Y:S01]  /*6d780*/  ULDC UR6, c[0x0][0x228] ;  /* 0x00008a0000067ab9 */ /* 0x000fe20000000800 */
[----:B------:R-:W-:Y:S01]  /*6d790*/  PRMT R211, R211, 0x7773, RZ ;  /* 0x00007773d3d37816 */ /* 0x000fe200000000ff */
[----:B------:R-:W-:-:S04]  /*6d7a0*/  ULDC UR8, c[0x0][0x228] ;  /* 0x00008a0000087ab9 */ /* 0x000fc80000000800 */
[----:B------:R0:W-:Y:S04]  /*6d7b0*/  @P3 STG.E.U8 desc[UR58][R216.64], R5 ;  /* 0x00000005d8003986 */ /* 0x0001e8000c10113a */
[----:B------:R1:W-:Y:S04]  /*6d7c0*/  @P2 STG.E.U8 desc[UR58][R218.64], R211 ;  /* 0x000000d3da002986 */ /* 0x0003e8000c10113a */
[----:B0-----:R-:W2:Y:S04]  /*6d7d0*/  LDL.LU.64 R216, [R1+0x1658] ;  /* 0x0016580001d87983 */ /* 0x001ea80000300a00 */
[----:B-1----:R-:W3:Y:S01]  /*6d7e0*/  LDL.LU.64 R218, [R1+0x1650] ;  /* 0x0016500001da7983 */ /* 0x002ee20000300a00 */
[----:B------:R-:W-:Y:S01]  /*6d7f0*/  ISETP.GE.AND P0, PT, R0, UR4, PT ;  /* 0x0000000400007c0c */ /* 0x000fe2000bf06270 */
[----:B------:R-:W-:Y:S01]  /*6d800*/  VIADD R0, R2, 0x1d2 ;  /* 0x000001d202007836 */ /* 0x000fe20000000000 */
[----:B------:R-:W-:Y:S01]  /*6d810*/  ULDC UR4, c[0x0][0x22c] ;  /* 0x00008b0000047ab9 */ /* 0x000fe20000000800 */
[----:B----4-:R-:W-:-:S05]  /*6d820*/  PRMT R6, R212, 0x7770, RZ ;  /* 0x00007770d4067816 */ /* 0x010fca00000000ff */
[----:B------:R0:W-:Y:S04]  /*6d830*/  @P6 STG.E.U8 desc[UR58][R214.64], R6 ;  /* 0x00000006d6006986 */ /* 0x0001e8000c10113a */
[----:B0-----:R-:W4:Y:S04]  /*6d840*/  LDL.LU.64 R214, [R1+0x1648] ;  /* 0x0016480001d67983 */ /* 0x001f280000300a00 */
[----:B------:R-:W3:Y:S04]  /*6d850*/  LDL.LU R236, [R1+0x60] ;  /* 0x0000600001ec7983 */ /* 0x000ee80000300800 */
[----:B------:R-:W3:Y:S04]  /*6d860*/  LDL.LU R178, [R1+0x64] ;  /* 0x0000640001b27983 */ /* 0x000ee80000300800 */
[----:B------:R-:W3:Y:S04]  /*6d870*/  LDL.LU R237, [R1+0x68] ;  /* 0x0000680001ed7983 */ /* 0x000ee80000300800 */
[----:B------:R-:W3:Y:S01]  /*6d880*/  LDL.LU R251, [R1+0x6c] ;  /* 0x00006c0001fb7983 */ /* 0x000ee20000300800 */
[----:B------:R-:W-:Y:S01]  /*6d890*/  ISETP.GE.AND P3, PT, R0, UR4, PT ;  /* 0x0000000400007c0c */ /* 0x000fe2000bf66270 */
[----:B------:R-:W-:-:S02]  /*6d8a0*/  ULDC UR4, c[0x0][0x228] ;  /* 0x00008a0000047ab9 */ /* 0x000fc40000000800 */
[----:B------:R-:W-:Y:S02]  /*6d8b0*/  ISETP.LT.AND P5, PT, R4, UR4, !P5 ;  /* 0x0000000404007c0c */ /* 0x000fe4000efa1270 */
[C---:B------:R-:W-:Y:S01]  /*6d8c0*/  ISETP.LT.AND P6, PT, R3.reuse, UR6, !P0 ;  /* 0x0000000603007c0c */ /* 0x040fe2000c7c1270 */
[----:B------:R-:W-:Y:S01]  /*6d8d0*/  ULDC UR6, c[0x0][0x228] ;  /* 0x00008a0000067ab9 */ /* 0x000fe20000000800 */
[----:B------:R-:W-:Y:S01]  /*6d8e0*/  VIADD R0, R2, 0x1d3 ;  /* 0x000001d302007836 */ /* 0x000fe20000000000 */
[----:B------:R-:W-:Y:S01]  /*6d8f0*/  ISETP.LT.AND P0, PT, R4, UR6, !P0 ;  /* 0x0000000604007c0c */ /* 0x000fe2000c701270 */
[----:B------:R-:W-:Y:S01]  /*6d900*/  ULDC UR4, c[0x0][0x22c] ;  /* 0x00008b0000047ab9 */ /* 0x000fe20000000800 */
[----:B------:R-:W-:Y:S01]  /*6d910*/  PRMT R5, R212, 0x7771, RZ ;  /* 0x00007771d4057816 */ /* 0x000fe200000000ff */
[----:B------:R-:W-:Y:S01]  /*6d920*/  ULDC UR6, c[0x0][0x228] ;  /* 0x00008a0000067ab9 */ /* 0x000fe20000000800 */
[----:B------:R-:W-:Y:S01]  /*6d930*/  ISETP.GE.AND P2, PT, R0, UR4, PT ;  /* 0x0000000400007c0c */ /* 0x000fe2000bf46270 */
[----:B------:R-:W-:Y:S01]  /*6d940*/  ULDC UR4, c[0x0][0x228] ;  /* 0x00008a0000047ab9 */ /* 0x000fe20000000800 */
[----:B------:R-:W-:Y:S01]  /*6d950*/  PRMT R7, R212, 0x7772, RZ ;  /* 0x00007772d4077816 */ /* 0x000fe200000000ff */
[----:B------:R-:W-:Y:S01]  /*6d960*/  VIADD R0, R2, 0x1d4 ;  /* 0x000001d402007836 */ /* 0x000fe20000000000 */
[----:B------:R0:W-:Y:S01]  /*6d970*/  @P5 STG.E.U8 desc[UR58][R248.64], R5 ;  /* 0x00000005f8005986 */ /* 0x0001e2000c10113a */
[----:B------:R-:W-:Y:S01]  /*6d980*/  ISETP.LT.AND P5, PT, R3, UR4, !P3 ;  /* 0x0000000403007c0c */ /* 0x000fe2000dfa1270 */
[----:B------:R-:W-:Y:S01]  /*6d990*/  ULDC UR4, c[0x0][0x22c] ;  /* 0x00008b0000047ab9 */ /* 0x000fe20000000800 */
[----:B------:R-:W-:-:S02]  /*6d9a0*/  ISETP.LT.AND P3, PT, R4, UR6, !P3 ;  /* 0x0000000604007c0c */ /* 0x000fc4000df61270 */
[----:B------:R-:W-:Y:S01]  /*6d9b0*/  PRMT R179, R212, 0x7773, RZ ;  /* 0x00007773d4b37816 */ /* 0x000fe200000000ff */
[----:B------:R1:W-:Y:S01]  /*6d9c0*/  @P6 STG.E.U8 desc[UR58][R246.64], R7 ;  /* 0x00000007f6006986 */ /* 0x0003e2000c10113a */
[----:B------:R-:W-:Y:S01]  /*6d9d0*/  ISETP.GE.AND P6, PT, R0, UR4, PT ;  /* 0x0000000400007c0c */ /* 0x000fe2000bfc6270 */
[----:B------:R-:W-:Y:S01]  /*6d9e0*/  ULDC UR4, c[0x0][0x228] ;  /* 0x00008a0000047ab9 */ /* 0x000fe20000000800 */
[----:B------:R-:W-:Y:S01]  /*6d9f0*/  PRMT R181, R213, 0x7771, RZ ;  /* 0x00007771d5b57816 */ /* 0x000fe200000000ff */
[----:B------:R-:W-:Y:S01]  /*6da00*/  @P0 STG.E.U8 desc[UR58][R244.64], R179 ;  /* 0x000000b3f4000986 */ /* 0x000fe2000c10113a */
[----:B------:R-:W-:Y:S02]  /*6da10*/  ISETP.LT.AND P0, PT, R3, UR4, !P2 ;  /* 0x0000000403007c0c */ /* 0x000fe4000d701270 */
[----:B0-----:R-:W-:Y:S01]  /*6da20*/  PRMT R5, R213, 0x7770, RZ ;  /* 0x00007770d5057816 */ /* 0x001fe200000000ff */
[----:B------:R-:W-:Y:S01]  /*6da30*/  VIADD R0, R2, 0x1d5 ;  /* 0x000001d502007836 */ /* 0x000fe20000000000 */
[----:B------:R-:W-:Y:S01]  /*6da40*/  ULDC UR6, c[0x0][0x228] ;  /* 0x00008a0000067ab9 */ /* 0x000fe20000000800 */
[----:B------:R-:W-:Y:S01]  /*6da50*/  ULDC UR4, c[0x0][0x22c] ;  /* 0x00008b0000047ab9 */ /* 0x000fe20000000800 */
[----:B------:R-:W-:Y:S01]  /*6da60*/  ISETP.LT.AND P2, PT, R4, UR6, !P2 ;  /* 0x0000000604007c0c */ /* 0x000fe2000d741270 */
[----:B------:R4:W-:Y:S01]  /*6da70*/  @P5 STG.E.U8 desc[UR58][R242.64], R5 ;  /* 0x00000005f2005986 */ /* 0x0009e2000c10113a */
[----:B------:R-:W-:Y:S01]  /*6da80*/  ISETP.LT.AND P5, PT, R3, UR8, !P6 ;  /* 0x0000000803007c0c */ /* 0x000fe2000f7a1270 */
[----:B------:R-:W-:Y:S01]  /*6da90*/  ULDC UR6, c[0x0][0x228] ;  /* 0x00008a0000067ab9 */ /* 0x000fe20000000800 */
[C---:B-1----:R-:W-:Y:S01]  /*6daa0*/  PRMT R7, R213.reuse, 0x7772, RZ ;  /* 0x00007772d5077816 */ /* 0x042fe200000000ff */
[----:B------:R-:W-:Y:S01]  /*6dab0*/  @P3 STG.E.U8 desc[UR58][R240.64], R181 ;  /* 0x000000b5f0003986 */ /* 0x000fe2000c10113a */
[----:B------:R-:W-:Y:S01]  /*6dac0*/  ISETP.GE.AND P3, PT, R0, UR4, PT ;  /* 0x0000000400007c0c */ /* 0x000fe2000bf66270 */
[----:B------:R-:W-:Y:S01]  /*6dad0*/  VIADD R0, R2, 0x1d6 ;  /* 0x000001d602007836 */ /* 0x000fe20000000000 */
[----:B------:R-:W-:Y:S01]  /*6dae0*/  ULDC UR4, c[0x0][0x22c] ;  /* 0x00008b0000047ab9 */ /* 0x000fe20000000800 */
[----:B------:R0:W-:Y:S01]  /*6daf0*/  @P0 STG.E.U8 desc[UR58][R238.64], R7 ;  /* 0x00000007ee000986 */ /* 0x0001e2000c10113a */
[----:B------:R-:W-:Y:S01]  /*6db00*/  PRMT R213, R213, 0x7773, RZ ;  /* 0x00007773d5d57816 */ /* 0x000fe200000000ff */
[----:B------:R-:W-:Y:S01]  /*6db10*/  ULDC UR8, c[0x0][0x228] ;  /* 0x00008a0000087ab9 */ /* 0x000fe20000000800 */
[----:B------:R-:W-:Y:S01]  /*6db20*/  ISETP.GE.AND P0, PT, R0, UR4, PT ;  /* 0x0000000400007c0c */ /* 0x000fe2000bf06270 */
[----:B------:R-:W-:-:S02]  /*6db30*/  ULDC UR4, c[0x0][0x228] ;  /* 0x00008a0000047ab9 */ /* 0x000fc40000000800 */
[----:B------:R-:W-:Y:S01]  /*6db40*/  ISETP.LT.AND P6, PT, R4, UR4, !P6 ;  /* 0x0000000404007c0c */ /* 0x000fe2000f7c1270 */
[----:B------:R-:W-:Y:S01]  /*6db50*/  @P2 STG.E.U8 desc[UR58][R234.64], R213 ;  /* 0x000000d5ea002986 */ /* 0x000fe2000c10113a */
[----:B------:R-:W-:Y:S01]  /*6db60*/  VIADD R0, R2, 0x1d7 ;  /* 0x000001d702007836 */ /* 0x000fe20000000000 */
[----:B------:R-:W-:-:S04]  /*6db70*/  ULDC UR4, c[0x0][0x22c] ;  /* 0x00008b0000047ab9 */ /* 0x000fc80000000800 */
[----:B------:R-:W-:Y:S01]  /*6db80*/  ISETP.GE.AND P2, PT, R0, UR4, PT ;  /* 0x0000000400007c0c */ /* 0x000fe2000bf46270 */
[----:B------:R-:W-:Y:S01]  /*6db90*/  ULDC UR4, c[0x0][0x228] ;  /* 0x00008a0000047ab9 */ /* 0x000fe20000000800 */
[----:B------:R-:W-:Y:S01]  /*6dba0*/  VIADD R0, R2, 0x1d8 ;  /* 0x000001d802007836 */ /* 0x000fe20000000000 */
[----:B----4-:R-:W-:-:S05]  /*6dbb0*/  PRMT R5, R214, 0x7770, RZ ;  /* 0x00007770d6057816 */ /* 0x010fca00000000ff */
[----:B------:R1:W-:Y:S01]  /*6dbc0*/  @P5 STG.E.U8 desc[UR58][R232.64], R5 ;  /* 0x00000005e8005986 */ /* 0x0003e2000c10113a */
[C---:B------:R-:W-:Y:S01]  /*6dbd0*/  ISETP.LT.AND P5, PT, R3.reuse, UR6, !P3 ;  /* 0x0000000603007c0c */ /* 0x040fe2000dfa1270 */
[----:B------:R-:W-:Y:S01]  /*6dbe0*/  ULDC UR6, c[0x0][0x228] ;  /* 0x00008a0000067ab9 */ /* 0x000fe20000000800 */
[----:B0-----:R-:W-:Y:S02]  /*6dbf0*/  PRMT R7, R214, 0x7771, RZ ;  /* 0x00007771d6077816 */ /* 0x001fe400000000ff */
[----:B------:R-:W-:Y:S01]  /*6dc00*/  ISETP.LT.AND P3, PT, R4, UR6, !P3 ;  /* 0x0000000604007c0c */ /* 0x000fe2000df61270 */
[----:B------:R-:W-:Y:S02]  /*6dc10*/  ULDC UR6, c[0x0][0x228] ;  /* 0x00008a0000067ab9 */ /* 0x000fe40000000800 */
[----:B------:R0:W-:Y:S01]  /*6dc20*/  @P6 STG.E.U8 desc[UR58][R230.64], R7 ;  /* 0x00000007e6006986 */ /* 0x0001e2000c10113a */
[----:B------:R-:W-:Y:S01]  /*6dc30*/  ISETP.LT.AND P6, PT, R3, UR4, !P0 ;  /* 0x0000000403007c0c */ /* 0x000fe2000c7c1270 */
[----:B------:R-:W-:Y:S01]  /*6dc40*/  ULDC UR4, c[0x0][0x22c] ;  /* 0x00008b0000047ab9 */ /* 0x000fe20000000800 */
[----:B-1----:R-:W-:-:S02]  /*6dc50*/  PRMT R5, R214, 0x7772, RZ ;  /* 0x00007772d6057816 */ /* 0x002fc400000000ff */
[----:B------:R-:W-:Y:S01]  /*6dc60*/  ISETP.LT.AND P0, PT, R4, UR6, !P0 ;  /* 0x0000000604007c0c */ /* 0x000fe2000c701270 */
[----:B------:R-:W-:Y:S01]  /*6dc70*/  ULDC UR6, c[0x0][0x228] ;  /* 0x00008a0000067ab9 */ /* 0x000fe20000000800 */
[----:B------:R-:W-:Y:S01]  /*6dc80*/  PRMT R179, R214, 0x7773, RZ ;  /* 0x00007773d6b37816 */ /* 0x000fe200000000ff */
[----:B------:R1:W-:Y:S01]  /*6dc90*/  @P5 STG.E.U8 desc[UR58][R228.64], R5 ;  /* 0x00000005e4005986 */ /* 0x0003e2000c10113a */
[----:B------:R-:W-:Y:S01]  /*6dca0*/  ISETP.GE.AND P5, PT, R0, UR4, PT ;  /* 0x0000000400007c0c */ /* 0x000fe2000bfa6270 */
[----:B------:R-:W-:Y:S02]  /*6dcb0*/  ULDC UR4, c[0x0][0x228] ;  /* 0x00008a0000047ab9 */ /* 0x000fe40000000800 */
[----:B------:R-:W-:Y:S01]  /*6dcc0*/  @P3 STG.E.U8 desc[UR58][R176.64], R179 ;  /* 0x000000b3b0003986 */ /* 0x000fe2000c10113a */
[----:B------:R-:W-:Y:S02]  /*6dcd0*/  ISETP.LT.AND P3, PT, R3, UR4, !P2 ;  /* 0x0000000403007c0c */ /* 0x000fe4000d761270 */
[C---:B0-----:R-:W-:Y:S01]  /*6dce0*/  PRMT R7, R215.reuse, 0x7770, RZ ;  /* 0x00007770d7077816 */ /* 0x041fe200000000ff */
[----:B------:R-:W-:Y:S01]  /*6dcf0*/  VIADD R0, R2, 0x1d9 ;  /* 0x000001d902007836 */ /* 0x000fe20000000000 */
[----:B------:R-:W-:Y:S01]  /*6dd00*/  PRMT R181, R215, 0x7771, RZ ;  /* 0x00007771d7b57816 */ /* 0x000fe200000000ff */
        /* <DEDUP_REMOVED lines=14> */
[----:B------:R-:W-:Y:S01]  /*6ddf0*/  ULDC UR4, c[0x0][0x228] ;  /* 0x00008a0000047ab9 */ /* 0x000fe20000000800 */
[----:B--2---:R-:W-:-:S02]  /*6de00*/  PRMT R7, R216, 0x7770, RZ ;  /* 0x00007770d8077816 */ /* 0x004fc400000000ff */
[----:B------:R-:W-:Y:S01]  /*6de10*/  ISETP.LT.AND P5, PT, R4, UR4, !P5 ;  /* 0x0000000404007c0c */ /* 0x000fe2000efa1270 */
[----:B------:R-:W-:Y:S01]  /*6de20*/  @P2 STG.E.U8 desc[UR58][R168.64], R215 ;  /* 0x000000d7a8002986 */ /* 0x000fe2000c10113a */
[----:B------:R-:W-:Y:S01]  /*6de30*/  VIADD R0, R2, 0x1db ;  /* 0x000001db02007836 */ /* 0x000fe20000000000 */
[----:B------:R-:W-:Y:S02]  /*6de40*/  ULDC UR4, c[0x0][0x22c] ;  /* 0x00008b0000047ab9 */ /* 0x000fe40000000800 */
[----:B------:R1:W-:Y:S01]  /*6de50*/  @P6 STG.E.U8 desc[UR58][R164.64], R7 ;  /* 0x00000007a4006986 */ /* 0x0003e2000c10113a */
[----:B------:R-:W-:Y:S01]  /*6de60*/  ISETP.LT.AND P6, PT, R3, UR6, !P0 ;  /* 0x0000000603007c0c */ /* 0x000fe2000c7c1270 */
[----:B------:R-:W-:Y:S01]  /*6de70*/  ULDC UR6, c[0x0][0x228] ;  /* 0x00008a0000067ab9 */ /* 0x000fe20000000800 */
[----:B0-----:R-:W-:Y:S02]  /*6de80*/  PRMT R5, R216, 0x7771, RZ ;  /* 0x00007771d8057816 */ /* 0x001fe400000000ff */
[----:B------:R-:W-:Y:S01]  /*6de90*/  ISETP.LT.AND P0, PT, R4, UR6, !P0 ;  /* 0x0000000604007c0c */ /* 0x000fe2000c701270 */
[----:B------:R-:W-:Y:S01]  /*6dea0*/  ULDC UR6, c[0x0][0x228] ;  /* 0x00008a0000067ab9 */ /* 0x000fe20000000800 */
[----:B------:R-:W-:Y:S01]  /*6deb0*/  ISETP.GE.AND P2, PT, R0, UR4, PT ;  /* 0x0000000400007c0c */ /* 0x000fe2000bf46270 */
[----:B------:R-:W-:Y:S01]  /*6dec0*/  ULDC UR4, c[0x0][0x228] ;  /* 0x00008a0000047ab9 */ /* 0x000fe20000000800 */
[----:B------:R0:W-:Y:S01]  /*6ded0*/  @P5 STG.E.U8 desc[UR58][R140.64], R5 ;  /* 0x000000058c005986 */ /* 0x0001e2000c10113a */
[----:B------:R-:W-:Y:S01]  /*6dee0*/  VIADD R0, R2, 0x1dc ;  /* 0x000001dc02007836 */ /* 0x000fe20000000000 */
[----:B-1----:R-:W-:-:S02]  /*6def0*/  PRMT R7, R216, 0x7772, RZ ;  /* 0x00007772d8077816 */ /* 0x002fc400000000ff */
[----:B------:R-:W-:Y:S01]  /*6df00*/  ISETP.LT.AND P5, PT, R3, UR4, !P3 ;  /* 0x0000000403007c0c */ /* 0x000fe2000dfa1270 */
[----:B------:R-:W-:Y:S01]  /*6df10*/  ULDC UR4, c[0x0][0x22c] ;  /* 0x00008b0000047ab9 */ /* 0x000fe20000000800 */
[----:B------:R-:W-:Y:S02]  /*6df20*/  ISETP.LT.AND P3, PT, R4, UR6, !P3 ;  /* 0x0000000604007c0c */ /* 0x000fe4000df61270 */
[----:B------:R-:W-:Y:S01]  /*6df30*/  PRMT R165, R216, 0x7773, RZ ;  /* 0x00007773d8a57816 */ /* 0x000fe200000000ff */
[----:B------:R1:W-:Y:S01]  /*6df40*/  @P6 STG.E.U8 desc[UR58][R138.64], R7 ;  /* 0x000000078a006986 */ /* 0x0003e2000c10113a */
[----:B------:R-:W-:Y:S01]  /*6df50*/  ISETP.GE.AND P6, PT, R0, UR4, PT ;  /* 0x0000000400007c0c */ /* 0x000fe2000bfc6270 */
[----:B------:R-:W-:Y:S01]  /*6df60*/  ULDC UR4, c[0x0][0x228] ;  /* 0x00008a0000047ab9 */ /* 0x000fe20000000800 */
[----:B0-----:R-:W-:Y:S01]  /*6df70*/  PRMT R5, R217, 0x7770, RZ ;  /* 0x00007770d9057816 */ /* 0x001fe200000000ff */
[----:B------:R-:W-:Y:S01]  /*6df80*/  @P0 STG.E.U8 desc[UR58][R136.64], R165 ;  /* 0x000000a588000986 */ /* 0x000fe2000c10113a */
[----:B------:R-:W-:Y:S01]  /*6df90*/  ISETP.LT.AND P0, PT, R3, UR4, !P2 ;  /* 0x0000000403007c0c */ /* 0x000fe2000d701270 */
[----:B------:R-:W-:Y:S01]  /*6dfa0*/  VIADD R0, R2, 0x1dd ;  /* 0x000001dd02007836 */ /* 0x000fe20000000000 */
[----:B------:R-:W-:Y:S01]  /*6dfb0*/  PRMT R141, R217, 0x7771, RZ ;  /* 0x00007771d98d7816 */ /* 0x000fe200000000ff */
[----:B------:R-:W-:Y:S01]  /*6dfc0*/  ULDC UR6, c[0x0][0x228] ;  /* 0x00008a0000067ab9 */ /* 0x000fe20000000800 */
[----:B------:R3:W-:Y:S01]  /*6dfd0*/  @P5 STG.E.U8 desc[UR58][R132.64], R5 ;  /* 0x0000000584005986 */ /* 0x0007e2000c10113a */
[----:B------:R-:W-:Y:S01]  /*6dfe0*/  ULDC UR4, c[0x0][0x22c] ;  /* 0x00008b0000047ab9 */ /* 0x000fe20000000800 */
[----:B------:R-:W-:Y:S01]  /*6dff0*/  ISETP.LT.AND P2, PT, R4, UR6, !P2 ;  /* 0x0000000604007c0c */ /* 0x000fe2000d741270 */
[----:B------:R-:W-:Y:S01]  /*6e000*/  ULDC UR6, c[0x0][0x228] ;  /* 0x00008a0000067ab9 */ /* 0x000fe20000000800 */
[----:B------:R-:W-:Y:S01]  /*6e010*/  @P3 STG.E.U8 desc[UR58][R134.64], R141 ;  /* 0x0000008d86003986 */ /* 0x000fe2000c10113a */
[----:B------:R-:W-:Y:S01]  /*6e020*/  ISETP.LT.AND P5, PT, R3, UR8, !P6 ;  /* 0x0000000803007c0c */ /* 0x000fe2000f7a1270 */
[----:B------:R-:W-:Y:S01]  /*6e030*/  ULDC UR8, c[0x0][0x228] ;  /* 0x00008a0000087ab9 */ /* 0x000fe20000000800 */
[----:B-1----:R-:W-:-:S02]  /*6e040*/  PRMT R7, R217, 0x7772, RZ ;  /* 0x00007772d9077816 */ /* 0x002fc400000000ff */
[----:B------:R-:W-:Y:S01]  /*6e050*/  ISETP.GE.AND P3, PT, R0, UR4, PT ;  /* 0x0000000400007c0c */ /* 0x000fe2000bf66270 */
[----:B------:R-:W-:Y:S01]  /*6e060*/  VIADD R0, R2, 0x1de ;  /* 0x000001de02007836 */ /* 0x000fe20000000000 */
[----:B------:R-:W-:Y:S01]  /*6e070*/  ULDC UR4, c[0x0][0x22c] ;  /* 0x00008b0000047ab9 */ /* 0x000fe20000000800 */
[----:B------:R0:W-:Y:S01]  /*6e080*/  @P0 STG.E.U8 desc[UR58][R130.64], R7 ;  /* 0x0000000782000986 */ /* 0x0001e2000c10113a */
[----:B------:R-:W-:Y:S02]  /*6e090*/  PRMT R217, R217, 0x7773, RZ ;  /* 0x00007773d9d97816 */ /* 0x000fe400000000ff */
[----:B------:R-:W-:Y:S01]  /*6e0a0*/  ISETP.GE.AND P0, PT, R0, UR4, PT ;  /* 0x0000000400007c0c */ /* 0x000fe2000bf06270 */
[----:B------:R-:W-:Y:S01]  /*6e0b0*/  ULDC UR4, c[0x0][0x228] ;  /* 0x00008a0000047ab9 */ /* 0x000fe20000000800 */
[----:B---3--:R-:W-:Y:S02]  /*6e0c0*/  PRMT R5, R218, 0x7770, RZ ;  /* 0x00007770da057816 */ /* 0x008fe400000000ff */
[----:B------:R-:W-:Y:S01]  /*6e0d0*/  ISETP.LT.AND P6, PT, R4, UR4, !P6 ;  /* 0x0000000404007c0c */ /* 0x000fe2000f7c1270 */
[----:B------:R-:W-:Y:S01]  /*6e0e0*/  @P2 STG.E.U8 desc[UR58][R126.64], R217 ;  /* 0x000000d97e002986 */ /* 0x000fe2000c10113a */
[----:B------:R-:W-:Y:S01]  /*6e0f0*/  VIADD R0, R2, 0x1df ;  /* 0x000001df02007836 */ /* 0x000fe20000000000 */
[----:B------:R-:W-:-:S02]  /*6e100*/  ULDC UR4, c[0x0][0x22c] ;  /* 0x00008b0000047ab9 */ /* 0x000fc40000000800 */
        /* <DEDUP_REMOVED lines=39> */
[----:B0-----:R-:W-:Y:S02]  /*6e380*/  PRMT R7, R220, 0x7770, RZ ;  /* 0x00007770dc077816 */ /* 0x001fe400000000ff */
[----:B------:R-:W-:Y:S01]  /*6e390*/  ISETP.LT.AND P5, PT, R4, UR4, !P5 ;  /* 0x0000000404007c0c */ /* 0x000fe2000efa1270 */
[----:B------:R-:W-:Y:S01]  /*6e3a0*/  @P2 STG.E.U8 desc[UR58][R110.64], R219 ;  /* 0x000000db6e002986 */ /* 0x000fe2000c10113a */
[----:B------:R-:W-:Y:S01]  /*6e3b0*/  VIADD R0, R2, 0x1e3 ;  /* 0x000001e302007836 */ /* 0x000fe20000000000 */
[----:B------:R-:W-:-:S02]  /*6e3c0*/  ULDC UR4, c[0x0][0x22c] ;  /* 0x00008b0000047ab9 */ /* 0x000fc40000000800 */
[----:B------:R0:W-:Y:S01]  /*6e3d0*/  @P6 STG.E.U8 desc[UR58][R112.64], R7 ;  /* 0x0000000770006986 */ /* 0x0001e2000c10113a */
[----:B------:R-:W-:Y:S01]  /*6e3e0*/  ISETP.LT.AND P6, PT, R3, UR6, !P0 ;  /* 0x0000000603007c0c */ /* 0x000fe2000c7c1270 */
[----:B------:R-:W-:Y:S01]  /*6e3f0*/  ULDC UR6, c[0x0][0x228] ;  /* 0x00008a0000067ab9 */ /* 0x000fe20000000800 */
[----:B-1----:R-:W-:Y:S02]  /*6e400*/  PRMT R5, R220, 0x7771, RZ ;  /* 0x00007771dc057816 */ /* 0x002fe400000000ff */
[----:B------:R-:W-:Y:S01]  /*6e410*/  ISETP.LT.AND P0, PT, R4, UR6, !P0 ;  /* 0x0000000604007c0c */ /* 0x000fe2000c701270 */
[----:B------:R-:W-:Y:S01]  /*6e420*/  ULDC UR6, c[0x0][0x228] ;  /* 0x00008a0000067ab9 */ /* 0x000fe20000000800 */
[----:B------:R-:W-:Y:S01]  /*6e430*/  ISETP.GE.AND P2, PT, R0, UR4, PT ;  /* 0x0000000400007c0c */ /* 0x000fe2000bf46270 */
[----:B------:R-:W-:Y:S01]  /*6e440*/  ULDC UR4, c[0x0][0x228] ;  /* 0x00008a0000047ab9 */ /* 0x000fe20000000800 */
[----:B------:R1:W-:Y:S01]  /*6e450*/  @P5 STG.E.U8 desc[UR58][R108.64], R5 ;  /* 0x000000056c005986 */ /* 0x0003e2000c10113a */
[----:B------:R-:W-:Y:S01]  /*6e460*/  VIADD R0, R2, 0x1e4 ;  /* 0x000001e402007836 */ /* 0x000fe20000000000 */
[----:B0-----:R-:W-:-:S02]  /*6e470*/  PRMT R7, R220, 0x7772, RZ ;  /* 0x00007772dc077816 */ /* 0x001fc400000000ff */
[----:B------:R-:W-:Y:S01]  /*6e480*/  ISETP.LT.AND P5, PT, R3, UR4, !P3 ;  /* 0x0000000403007c0c */ /* 0x000fe2000dfa1270 */
[----:B------:R-:W-:Y:S01]  /*6e490*/  ULDC UR4, c[0x0][0x22c] ;  /* 0x00008b0000047ab9 */ /* 0x000fe20000000800 */
[----:B------:R-:W-:Y:S02]  /*6e4a0*/  ISETP.LT.AND P3, PT, R4, UR6, !P3 ;  /* 0x0000000604007c0c */ /* 0x000fe4000df61270 */
[----:B------:R-:W-:Y:S01]  /*6e4b0*/  PRMT R111, R220, 0x7773, RZ ;  /* 0x00007773dc6f7816 */ /* 0x000fe200000000ff */
[----:B------:R0:W-:Y:S01]  /*6e4c0*/  @P6 STG.E.U8 desc[UR58][R106.64], R7 ;  /* 0x000000076a006986 */ /* 0x0001e2000c10113a */
[----:B------:R-:W-:Y:S01]  /*6e4d0*/  ISETP.GE.AND P6, PT, R0, UR4, PT ;  /* 0x0000000400007c0c */ /* 0x000fe2000bfc6270 */
[----:B------:R-:W-:Y:S01]  /*6e4e0*/  ULDC UR4, c[0x0][0x228] ;  /* 0x00008a0000047ab9 */ /* 0x000fe20000000800 */
[----:B-1----:R-:W-:Y:S01]  /*6e4f0*/  PRMT R5, R221, 0x7770, RZ ;  /* 0x00007770dd057816 */ /* 0x002fe200000000ff */
        /* <DEDUP_REMOVED lines=12> */
[----:B0-----:R-:W-:-:S02]  /*6e5c0*/  PRMT R7, R221, 0x7772, RZ ;  /* 0x00007772dd077816 */ /* 0x001fc400000000ff */
[----:B------:R-:W-:Y:S01]  /*6e5d0*/  ISETP.GE.AND P3, PT, R0, UR4, PT ;  /* 0x0000000400007c0c */ /* 0x000fe2000bf66270 */
[----:B------:R-:W-:Y:S01]  /*6e5e0*/  VIADD R0, R2, 0x1e6 ;  /* 0x000001e602007836 */ /* 0x000fe20000000000 */
[----:B------:R-:W-:Y:S01]  /*6e5f0*/  ULDC UR4, c[0x0][0x22c] ;  /* 0x00008b0000047ab9 */ /* 0x000fe20000000800 */
[----:B------:R0:W-:Y:S01]  /*6e600*/  @P0 STG.E.U8 desc[UR58][R98.64], R7 ;  /* 0x0000000762000986 */ /* 0x0001e2000c10113a */
[----:B------:R-:W-:Y:S02]  /*6e610*/  PRMT R221, R221, 0x7773, RZ ;  /* 0x00007773dddd7816 */ /* 0x000fe400000000ff */
[----:B------:R-:W-:Y:S01]  /*6e620*/  ISETP.GE.AND P0, PT, R0, UR4, PT ;  /* 0x0000000400007c0c */ /* 0x000fe2000bf06270 */
[----:B------:R-:W-:Y:S01]  /*6e630*/  ULDC UR4, c[0x0][0x228] ;  /* 0x00008a0000047ab9 */ /* 0x000fe20000000800 */
[----:B-1----:R-:W-:Y:S02]  /*6e640*/  PRMT R5, R222, 0x7770, RZ ;  /* 0x00007770de057816 */ /* 0x002fe400000000ff */
        /* <DEDUP_REMOVED lines=51> */
[----:B------:R-:W-:Y:S02]  /*6e980*/  ISETP.LT.AND P0, PT, R4, UR8, !P0 ;  /* 0x0000000804007c0c */ /* 0x000fe4000c701270 */
[----:B-1----:R-:W-:Y:S02]  /*6e990*/  PRMT R5, R236, 0x7771, RZ ;  /* 0x00007771ec057816 */ /* 0x002fe400000000ff */
[----:B------:R-:W-:Y:S01]  /*6e9a0*/  ISETP.GE.AND P2, PT, R0, UR4, PT ;  /* 0x0000000400007c0c */ /* 0x000fe2000bf46270 */
[----:B------:R-:W-:Y:S01]  /*6e9b0*/  ULDC UR4, c[0x0][0x228] ;  /* 0x00008a0000047ab9 */ /* 0x000fe20000000800 */
[----:B------:R-:W-:Y:S01]  /*6e9c0*/  VIADD R0, R2, 0x1ec ;  /* 0x000001ec02007836 */ /* 0x000fe20000000000 */
[----:B------:R1:W-:Y:S01]  /*6e9d0*/  @P5 STG.E.U8 desc[UR58][R76.64], R5 ;  /* 0x000000054c005986 */ /* 0x0003e2000c10113a */
[----:B0-----:R-:W-:-:S02]  /*6e9e0*/  PRMT R7, R236, 0x7772, RZ ;  /* 0x00007772ec077816 */ /* 0x001fc400000000ff */
[C---:B------:R-:W-:Y:S01]  /*6e9f0*/  ISETP.LT.AND P5, PT, R3.reuse, UR4, !P3 ;  /* 0x0000000403007c0c */ /* 0x040fe2000dfa1270 */
        /* <DEDUP_REMOVED lines=8> */
[C---:B------:R-:W-:Y:S01]  /*6ea80*/  ISETP.LT.AND P0, PT, R3.reuse, UR4, !P2 ;  /* 0x0000000403007c0c */ /* 0x040fe2000d701270 */
[----:B------:R-:W-:Y:S01]  /*6ea90*/  VIADD R0, R2, 0x1f5 ;  /* 0x000001f502007836 */ /* 0x000fe20000000000 */
[----:B------:R-:W-:Y:S01]  /*6eaa0*/  PRMT R77, R178, 0x7771, RZ ;  /* 0x00007771b24d7816 */ /* 0x000fe200000000ff */
[----:B------:R-:W-:Y:S01]  /*6eab0*/  ULDC UR4, c[0x0][0x228] ;  /* 0x00008a0000047ab9 */ /* 0x000fe20000000800 */
[----:B------:R1:W-:Y:S01]  /*6eac0*/  @P5 STG.E.U8 desc[UR58][R68.64], R5 ;  /* 0x0000000544005986 */ /* 0x0003e2000c10113a */
[----:B------:R-:W-:Y:S01]  /*6ead0*/  ISETP.LT.AND P2, PT, R4, UR4, !P2 ;  /* 0x0000000404007c0c */ /* 0x000fe2000d741270 */
[----:B------:R-:W-:Y:S01]  /*6eae0*/  ULDC UR6, c[0x0][0x228] ;  /* 0x00008a0000067ab9 */ /* 0x000fe20000000800 */
[----:B0-----:R-:W-:Y:S01]  /*6eaf0*/  PRMT R7, R178, 0x7772, RZ ;  /* 0x00007772b2077816 */ /* 0x001fe200000000ff */
[----:B------:R-:W-:Y:S01]  /*6eb00*/  @P3 STG.E.U8 desc[UR58][R70.64], R77 ;  /* 0x0000004d46003986 */ /* 0x000fe2000c10113a */
[----:B------:R-:W-:Y:S01]  /*6eb10*/  ISETP.GE.AND P3, PT, R0, UR5, PT ;  /* 0x0000000500007c0c */ /* 0x000fe2000bf66270 */
[----:B------:R-:W-:Y:S01]  /*6eb20*/  VIADD R0, R2, 0x1ed ;  /* 0x000001ed02007836 */ /* 0x000fe20000000000 */
[----:B------:R-:W-:Y:S01]  /*6eb30*/  ULDC UR4, c[0x0][0x22c] ;  /* 0x00008b0000047ab9 */ /* 0x000fe20000000800 */
[----:B------:R-:W-:Y:S01]  /*6eb40*/  ISETP.LT.AND P5, PT, R3, UR6, !P6 ;  /* 0x0000000603007c0c */ /* 0x000fe2000f7a1270 */
[----:B------:R0:W-:Y:S01]  /*6eb50*/  @P0 STG.E.U8 desc[UR58][R66.64], R7 ;  /* 0x0000000742000986 */ /* 0x0001e2000c10113a */
[----:B------:R-:W-:Y:S01]  /*6eb60*/  ULDC UR5, c[0x0][0x228] ;  /* 0x00008a0000057ab9 */ /* 0x000fe20000000800 */
[----:B------:R-:W-:Y:S01]  /*6eb70*/  ISETP.GE.AND P0, PT, R0, UR4, PT ;  /* 0x0000000400007c0c */ /* 0x000fe2000bf06270 */
[----:B------:R-:W-:Y:S01]  /*6eb80*/  ULDC UR4, c[0x0][0x228] ;  /* 0x00008a0000047ab9 */ /* 0x000fe20000000800 */
[----:B-1----:R-:W-:Y:S01]  /*6eb90*/  PRMT R5, R178, 0x7773, RZ ;  /* 0x00007773b2057816 */ /* 0x002fe200000000ff */
[----:B------:R-:W-:Y:S01]  /*6eba0*/  ULDC UR6, c[0x0][0x228] ;  /* 0x00008a0000067ab9 */ /* 0x000fe20000000800 */
[----:B------:R-:W-:Y:S01]  /*6ebb0*/  ISETP.LT.AND P6, PT, R4, UR4, !P6 ;  /* 0x0000000404007c0c */ /* 0x000fe2000f7c1270 */
[----:B------:R-:W-:-:S02]  /*6ebc0*/  ULDC UR4, c[0x0][0x228] ;  /* 0x00008a0000047ab9 */ /* 0x000fc40000000800 */
[----:B------:R1:W-:Y:S01]  /*6ebd0*/  @P2 STG.E.U8 desc[UR58][R62.64], R5 ;  /* 0x000000053e002986 */ /* 0x0003e2000c10113a */
[----:B------:R-:W-:Y:S01]  /*6ebe0*/  ISETP.LT.AND P2, PT, R3, UR4, !P0 ;  /* 0x0000000403007c0c */ /* 0x000fe2000c741270 */
[----:B------:R-:W-:Y:S01]  /*6ebf0*/  VIADD R0, R2, 0x1ee ;  /* 0x000001ee02007836 */ /* 0x000fe20000000000 */
[C---:B------:R-:W-:Y:S01]  /*6ec00*/  PRMT R69, R237.reuse, 0x7770, RZ ;  /* 0x00007770ed457816 */ /* 0x040fe200000000ff */
[----:B------:R-:W-:Y:S01]  /*6ec10*/  ULDC UR4, c[0x0][0x22c] ;  /* 0x00008b0000047ab9 */ /* 0x000fe20000000800 */
[----:B------:R-:W-:Y:S01]  /*6ec20*/  ISETP.LT.AND P0, PT, R4, UR5, !P0 ;  /* 0x0000000504007c0c */ /* 0x000fe2000c701270 */
[----:B------:R-:W-:Y:S01]  /*6ec30*/  ULDC UR5, c[0x0][0x228] ;  /* 0x00008a0000057ab9 */ /* 0x000fe20000000800 */
[C---:B0-----:R-:W-:Y:S01]  /*6ec40*/  PRMT R7, R237.reuse, 0x7771, RZ ;  /* 0x00007771ed077816 */ /* 0x041fe200000000ff */
[----:B------:R-:W-:Y:S01]  /*6ec50*/  @P5 STG.E.U8 desc[UR58][R64.64], R69 ;  /* 0x0000004540005986 */ /* 0x000fe2000c10113a */
[----:B------:R-:W-:Y:S01]  /*6ec60*/  ISETP.GE.AND P5, PT, R0, UR4, PT ;  /* 0x0000000400007c0c */ /* 0x000fe2000bfa6270 */
[----:B------:R-:W-:Y:S01]  /*6ec70*/  VIADD R0, R2, 0x1ef ;  /* 0x000001ef02007836 */ /* 0x000fe20000000000 */
[----:B------:R-:W-:Y:S01]  /*6ec80*/  ULDC UR4, c[0x0][0x22c] ;  /* 0x00008b0000047ab9 */ /* 0x000fe20000000800 */
[----:B-1----:R-:W-:Y:S01]  /*6ec90*/  PRMT R5, R237, 0x7772, RZ ;  /* 0x00007772ed057816 */ /* 0x002fe200000000ff */
[----:B------:R0:W-:Y:S01]  /*6eca0*/  @P6 STG.E.U8 desc[UR58][R60.64], R7 ;  /* 0x000000073c006986 */ /* 0x0001e2000c10113a */
[----:B------:R-:W-:Y:S01]  /*6ecb0*/  ISETP.LT.AND P6, PT, R3, UR5, !P5 ;  /* 0x0000000503007c0c */ /* 0x000fe2000efc1270 */
[----:B------:R-:W-:Y:S01]  /*6ecc0*/  ULDC UR5, c[0x0][0x228] ;  /* 0x00008a0000057ab9 */ /* 0x000fe20000000800 */
[----:B------:R-:W-:Y:S01]  /*6ecd0*/  PRMT R63, R237, 0x7773, RZ ;  /* 0x00007773ed3f7816 */ /* 0x000fe200000000ff */
[----:B------:R1:W-:Y:S01]  /*6ece0*/  @P2 STG.E.U8 desc[UR58][R56.64], R5 ;  /* 0x0000000538002986 */ /* 0x0003e2000c10113a */
[----:B------:R-:W-:Y:S01]  /*6ecf0*/  ISETP.GE.AND P2, PT, R0, UR4, PT ;  /* 0x0000000400007c0c */ /* 0x000fe2000bf46270 */
[----:B------:R-:W-:-:S02]  /*6ed00*/  ULDC UR4, c[0x0][0x228] ;  /* 0x00008a0000047ab9 */ /* 0x000fc40000000800 */
[----:B------:R2:W-:Y:S01]  /*6ed10*/  @P0 STG.E.U8 desc[UR58][R58.64], R63 ;  /* 0x0000003f3a000986 */ /* 0x0005e2000c10113a */
[----:B------:R-:W-:Y:S01]  /*6ed20*/  ISETP.LT.AND P5, PT, R4, UR4, !P5 ;  /* 0x0000000404007c0c */ /* 0x000fe2000efa1270 */
[----:B------:R-:W-:Y:S01]  /*6ed30*/  VIADD R0, R2, 0x1f0 ;  /* 0x000001f002007836 */ /* 0x000fe20000000000 */
[----:B------:R-:W-:Y:S01]  /*6ed40*/  ISETP.LT.AND P0, PT, R3, UR5, !P2 ;  /* 0x0000000503007c0c */ /* 0x000fe2000d701270 */
[----:B------:R-:W-:Y:S01]  /*6ed50*/  ULDC UR4, c[0x0][0x22c] ;  /* 0x00008b0000047ab9 */ /* 0x000fe20000000800 */
[C---:B0-----:R-:W-:Y:S01]  /*6ed60*/  PRMT R7, R251.reuse, 0x7770, RZ ;  /* 0x00007770fb077816 */ /* 0x041fe200000000ff */
[----:B------:R-:W-:Y:S01]  /*6ed70*/  ULDC UR5, c[0x0][0x228] ;  /* 0x00008a0000057ab9 */ /* 0x000fe20000000800 */
[----:B-1----:R-:W-:-:S03]  /*6ed80*/  PRMT R5, R251, 0x7771, RZ ;  /* 0x00007771fb057816 */ /* 0x002fc600000000ff */
[----:B------:R-:W-:Y:S01]  /*6ed90*/  @P6 STG.E.U8 desc[UR58][R54.64], R7 ;  /* 0x0000000736006986 */ /* 0x000fe2000c10113a */
[----:B------:R-:W-:Y:S01]  /*6eda0*/  ISETP.GE.AND P6, PT, R0, UR4, PT ;  /* 0x0000000400007c0c */ /* 0x000fe2000bfc6270 */
[----:B------:R-:W-:Y:S01]  /*6edb0*/  ULDC UR4, c[0x0][0x228] ;  /* 0x00008a0000047ab9 */ /* 0x000fe20000000800 */
[----:B------:R-:W-:Y:S02]  /*6edc0*/  PRMT R57, R251, 0x7772, RZ ;  /* 0x00007772fb397816 */ /* 0x000fe400000000ff */
[----:B------:R-:W-:Y:S01]  /*6edd0*/  ISETP.LT.AND P2, PT, R4, UR4, !P2 ;  /* 0x0000000404007c0c */ /* 0x000fe2000d741270 */
[----:B------:R0:W-:Y:S01]  /*6ede0*/  @P5 STG.E.U8 desc[UR58][R48.64], R5 ;  /* 0x0000000530005986 */ /* 0x0001e2000c10113a */
[----:B------:R-:W-:Y:S01]  /*6edf0*/  ULDC UR4, c[0x0][0x228] ;  /* 0x00008a0000047ab9 */ /* 0x000fe20000000800 */
[----:B------:R-:W-:Y:S02]  /*6ee00*/  VIADD R0, R2, 0x1f1 ;  /* 0x000001f102007836 */ /* 0x000fe40000000000 */
[----:B------:R-:W-:Y:S01]  /*6ee10*/  @P0 STG.E.U8 desc[UR58][R52.64], R57 ;  /* 0x0000003934000986 */ /* 0x000fe2000c10113a */
[----:B------:R-:W-:Y:S01]  /*6ee20*/  ISETP.LT.AND P0, PT, R3, UR4, !P6 ;  /* 0x0000000403007c0c */ /* 0x000fe2000f701270 */
[----:B------:R-:W-:Y:S01]  /*6ee30*/  ULDC UR4, c[0x0][0x22c] ;  /* 0x00008b0000047ab9 */ /* 0x000fe20000000800 */
[----:B--2---:R-:W-:-:S02]  /*6ee40*/  PRMT R59, R251, 0x7773, RZ ;  /* 0x00007773fb3b7816 */ /* 0x004fc400000000ff */
[----:B------:R-:W-:Y:S01]  /*6ee50*/  ISETP.LT.AND P6, PT, R4, UR5, !P6 ;  /* 0x0000000504007c0c */ /* 0x000fe2000f7c1270 */
[----:B------:R-:W-:Y:S01]  /*6ee60*/  ULDC UR5, c[0x0][0x228] ;  /* 0x00008a0000057ab9 */ /* 0x000fe20000000800 */
[----:B------:R-:W-:Y:S01]  /*6ee70*/  ISETP.GE.AND P5, PT, R0, UR4, PT ;  /* 0x0000000400007c0c */ /* 0x000fe2000bfa6270 */
[----:B------:R-:W-:Y:S01]  /*6ee80*/  @P2 STG.E.U8 desc[UR58][R50.64], R59 ;  /* 0x0000003b32002986 */ /* 0x000fe2000c10113a */
[----:B0-----:R-:W-:Y:S01]  /*6ee90*/  PRMT R5, R224, 0x7770, RZ ;  /* 0x00007770e0057816 */ /* 0x001fe200000000ff */
[----:B------:R-:W-:Y:S01]  /*6eea0*/  VIADD R0, R2, 0x1f2 ;  /* 0x000001f202007836 */ /* 0x000fe20000000000 */
[C---:B------:R-:W-:Y:S01]  /*6eeb0*/  ISETP.LT.AND P2, PT, R3.reuse, UR5, !P5 ;  /* 0x0000000503007c0c */ /* 0x040fe2000ef41270 */
[----:B------:R-:W-:Y:S01]  /*6eec0*/  ULDC UR4, c[0x0][0x22c] ;  /* 0x00008b0000047ab9 */ /* 0x000fe20000000800 */
[----:B------:R-:W-:Y:S01]  /*6eed0*/  PRMT R7, R224, 0x7771, RZ ;  /* 0x00007771e0077816 */ /* 0x000fe200000000ff */
[----:B------:R0:W-:Y:S01]  /*6eee0*/  @P0 STG.E.U8 desc[UR58][R44.64], R5 ;  /* 0x000000052c000986 */ /* 0x0001e2000c10113a */
[----:B------:R-:W-:Y:S01]  /*6eef0*/  ISETP.GE.AND P0, PT, R0, UR4, PT ;  /* 0x0000000400007c0c */ /* 0x000fe2000bf06270 */
[----:B------:R-:W-:Y:S01]  /*6ef00*/  ULDC UR4, c[0x0][0x228] ;  /* 0x00008a0000047ab9 */ /* 0x000fe20000000800 */
[----:B------:R-:W-:Y:S01]  /*6ef10*/  ULDC UR5, c[0x0][0x228] ;  /* 0x00008a0000057ab9 */ /* 0x000fe20000000800 */
[----:B------:R-:W-:Y:S01]  /*6ef20*/  ISETP.LT.AND P5, PT, R4, UR4, !P5 ;  /* 0x0000000404007c0c */ /* 0x000fe2000efa1270 */
[----:B------:R1:W-:Y:S01]  /*6ef30*/  @P6 STG.E.U8 desc[UR58][R46.64], R7 ;  /* 0x000000072e006986 */ /* 0x0003e2000c10113a */
[----:B------:R-:W-:Y:S01]  /*6ef40*/  PRMT R49, R224, 0x7772, RZ ;  /* 0x00007772e0317816 */ /* 0x000fe200000000ff */
[----:B------:R-:W-:Y:S01]  /*6ef50*/  VIADD R0, R2, 0x1f3 ;  /* 0x000001f302007836 */ /* 0x000fe20000000000 */
[----:B------:R-:W-:Y:S01]  /*6ef60*/  ISETP.LT.AND P6, PT, R3, UR5, !P0 ;  /* 0x0000000503007c0c */ /* 0x000fe2000c7c1270 */
[----:B------:R-:W-:Y:S01]  /*6ef70*/  ULDC UR4, c[0x0][0x22c] ;  /* 0x00008b0000047ab9 */ /* 0x000fe20000000800 */
[----:B------:R-:W-:Y:S01]  /*6ef80*/  ULDC UR5, c[0x0][0x228] ;  /* 0x00008a0000057ab9 */ /* 0x000fe20000000800 */
[----:B------:R2:W-:Y:S01]  /*6ef90*/  @P2 STG.E.U8 desc[UR58][R42.64], R49 ;  /* 0x000000312a002986 */ /* 0x0005e2000c10113a */
[----:B------:R-:W-:Y:S01]  /*6efa0*/  ISETP.GE.AND P2, PT, R0, UR4, PT ;  /* 0x0000000400007c0c */ /* 0x000fe2000bf46270 */
[----:B------:R-:W-:Y:S01]  /*6efb0*/  ULDC UR4, c[0x0][0x228] ;  /* 0x00008a0000047ab9 */ /* 0x000fe20000000800 */
[----:B0-----:R-:W-:-:S02]  /*6efc0*/  PRMT R45, R225, 0x7770, RZ ;  /* 0x00007770e12d7816 */ /* 0x001fc400000000ff */
[----:B-1----:R-:W-:Y:S02]  /*6efd0*/  PRMT R7, R224, 0x7773, RZ ;  /* 0x00007773e0077816 */ /* 0x002fe400000000ff */
[C---:B------:R-:W-:Y:S01]  /*6efe0*/  ISETP.LT.AND P0, PT, R4.reuse, UR4, !P0 ;  /* 0x0000000404007c0c */ /* 0x040fe2000c701270 */
[----:B------:R-:W-:Y:S02]  /*6eff0*/  ULDC UR4, c[0x0][0x228] ;  /* 0x00008a0000047ab9 */ /* 0x000fe40000000800 */
[----:B------:R0:W-:Y:S01]  /*6f000*/  @P5 STG.E.U8 desc[UR58][R38.64], R7 ;  /* 0x0000000726005986 */ /* 0x0001e2000c10113a */
[C---:B------:R-:W-:Y:S01]  /*6f010*/  ISETP.LT.AND P5, PT, R3.reuse, UR5, !P2 ;  /* 0x0000000503007c0c */ /* 0x040fe2000d7a1270 */
[----:B------:R-:W-:Y:S01]  /*6f020*/  ULDC UR5, c[0x0][0x228] ;  /* 0x00008a0000057ab9 */ /* 0x000fe20000000800 */
[----:B------:R-:W-:Y:S01]  /*6f030*/  ISETP.LT.AND P2, PT, R4, UR4, !P2 ;  /* 0x0000000404007c0c */ /* 0x000fe2000d741270 */
[----:B------:R-:W-:Y:S01]  /*6f040*/  @P6 STG.E.U8 desc[UR58][R40.64], R45 ;  /* 0x0000002d28006986 */ /* 0x000fe2000c10113a */
[----:B------:R-:W-:Y:S01]  /*6f050*/  ISETP.LT.AND P6, PT, R3, UR5, !P1 ;  /* 0x0000000503007c0c */ /* 0x000fe2000cfc1270 */
[----:B------:R-:W-:Y:S01]  /*6f060*/  VIADD R5, R2, 0x1f6 ;  /* 0x000001f602057836 */ /* 0x000fe20000000000 */
[C---:B--2---:R-:W-:Y:S01]  /*6f070*/  PRMT R43, R225.reuse, 0x7771, RZ ;  /* 0x00007771e12b7816 */ /* 0x044fe200000000ff */
[----:B------:R-:W-:Y:S01]  /*6f080*/  ULDC UR4, c[0x0][0x228] ;  /* 0x00008a0000047ab9 */ /* 0x000fe20000000800 */
[C---:B------:R-:W-:Y:S01]  /*6f090*/  PRMT R47, R225.reuse, 0x7772, RZ ;  /* 0x00007772e12f7816 */ /* 0x040fe200000000ff */
[----:B------:R-:W-:Y:S01]  /*6f0a0*/  ULDC UR5, c[0x0][0x228] ;  /* 0x00008a0000057ab9 */ /* 0x000fe20000000800 */
[----:B------:R-:W-:Y:S01]  /*6f0b0*/  PRMT R225, R225, 0x7773, RZ ;  /* 0x00007773e1e17816 */ /* 0x000fe200000000ff */
[----:B------:R-:W-:Y:S01]  /*6f0c0*/  @P0 STG.E.U8 desc[UR58][R36.64], R43 ;  /* 0x0000002b24000986 */ /* 0x000fe2000c10113a */
[----:B------:R-:W-:-:S02]  /*6f0d0*/  ISETP.GE.AND P0, PT, R5, UR13, PT ;  /* 0x0000000d05007c0c */ /* 0x000fc4000bf06270 */
[----:B------:R-:W-:Y:S01]  /*6f0e0*/  PRMT R5, R226, 0x7770, RZ ;  /* 0x00007770e2057816 */ /* 0x000fe200000000ff */
[----:B------:R-:W1:Y:S01]  /*6f0f0*/  LDS.128 R36, [R252] ;  /* 0x00000000fc247984 */ /* 0x000e620000000c00 */
[----:B------:R-:W-:Y:S01]  /*6f100*/  ISETP.LT.AND P1, PT, R4, UR4, !P1 ;  /* 0x0000000404007c0c */ /* 0x000fe2000cf21270 */
[----:B------:R-:W-:Y:S02]  /*6f110*/  ULDC UR4, c[0x0][0x228] ;  /* 0x00008a0000047ab9 */ /* 0x000fe40000000800 */
[----:B------:R-:W-:Y:S04]  /*6f120*/  @P5 STG.E.U8 desc[UR58][R34.64], R47 ;  /* 0x0000002f22005986 */ /* 0x000fe8000c10113a */
[----:B------:R2:W-:Y:S04]  /*6f130*/  @P2 STG.E.U8 desc[UR58][R30.64], R225 ;  /* 0x000000e11e002986 */ /* 0x0005e8000c10113a */
[----:B------:R3:W-:Y:S01]  /*6f140*/  @P6 STG.E.U8 desc[UR58][R32.64], R5 ;  /* 0x0000000520006986 */ /* 0x0007e2000c10113a */
[----:B------:R-:W-:Y:S01]  /*6f150*/  ISETP.LT.AND P6, PT, R3, UR4, !P3 ;  /* 0x0000000403007c0c */ /* 0x000fe2000dfc1270 */
[----:B------:R-:W-:Y:S01]  /*6f160*/  VIADD R0, R2, 0x1f7 ;  /* 0x000001f702007836 */ /* 0x000fe20000000000 */
[----:B------:R-:W-:Y:S01]  /*6f170*/  ISETP.LT.AND P3, PT, R4, UR5, !P3 ;  /* 0x0000000504007c0c */ /* 0x000fe2000df61270 */
[----:B------:R-:W-:Y:S01]  /*6f180*/  ULDC UR4, c[0x0][0x228] ;  /* 0x00008a0000047ab9 */ /* 0x000fe20000000800 */
[C---:B0-----:R-:W-:Y:S01]  /*6f190*/  PRMT R7, R226.reuse, 0x7771, RZ ;  /* 0x00007771e2077816 */ /* 0x041fe200000000ff */
[----:B------:R-:W-:Y:S01]  /*6f1a0*/  ULDC UR5, c[0x0][0x228] ;  /* 0x00008a0000057ab9 */ /* 0x000fe20000000800 */
[----:B--2---:R-:W-:-:S02]  /*6f1b0*/  PRMT R31, R226, 0x7772, RZ ;  /* 0x00007772e21f7816 */ /* 0x004fc400000000ff */
[----:B------:R-:W-:Y:S02]  /*6f1c0*/  ISETP.GE.AND P5, PT, R0, UR7, PT ;  /* 0x0000000700007c0c */ /* 0x000fe4000bfa6270 */
[----:B---3--:R-:W-:Y:S01]  /*6f1d0*/  PRMT R33, R226, 0x7773, RZ ;  /* 0x00007773e2217816 */ /* 0x008fe200000000ff */
[----:B------:R0:W-:Y:S01]  /*6f1e0*/  @P1 STG.E.U8 desc[UR58][R12.64], R7 ;  /* 0x000000070c001986 */ /* 0x0001e2000c10113a */
[C---:B------:R-:W-:Y:S01]  /*6f1f0*/  ISETP.LT.AND P1, PT, R3.reuse, UR4, !P0 ;  /* 0x0000000403007c0c */ /* 0x040fe2000c721270 */
[----:B------:R-:W-:Y:S01]  /*6f200*/  ULDC UR4, c[0x0][0x228] ;  /* 0x00008a0000047ab9 */ /* 0x000fe20000000800 */
[----:B------:R-:W-:Y:S01]  /*6f210*/  VIADD R0, R2, 0x1f8 ;  /* 0x000001f802007836 */ /* 0x000fe20000000000 */
[----:B------:R-:W-:Y:S01]  /*6f220*/  @P6 STG.E.U8 desc[UR58][R28.64], R31 ;  /* 0x0000001f1c006986 */ /* 0x000fe2000c10113a */
[----:B------:R-:W-:Y:S01]  /*6f230*/  ISETP.LT.AND P0, PT, R4, UR5, !P0 ;  /* 0x0000000504007c0c */ /* 0x000fe2000c701270 */
[----:B------:R-:W-:Y:S01]  /*6f240*/  ULDC UR5, c[0x0][0x228] ;  /* 0x00008a0000057ab9 */ /* 0x000fe20000000800 */
[----:B------:R-:W-:Y:S01]  /*6f250*/  VIADD R5, R2, 0x1fa ;  /* 0x000001fa02057836 */ /* 0x000fe20000000000 */
[----:B------:R2:W-:Y:S01]  /*6f260*/  @P3 STG.E.U8 desc[UR58][R16.64], R33 ;  /* 0x0000002110003986 */ /* 0x0005e2000c10113a */
[----:B------:R-:W-:Y:S01]  /*6f270*/  ISETP.LT.AND P3, PT, R3, UR4, !P5 ;  /* 0x0000000403007c0c */ /* 0x000fe2000ef61270 */
[----:B------:R-:W-:Y:S01]  /*6f280*/  ULDC UR4, c[0x0][0x228] ;  /* 0x00008a0000047ab9 */ /* 0x000fe20000000800 */
[----:B------:R-:W-:Y:S01]  /*6f290*/  ULDC UR7, c[0x0][0x228] ;  /* 0x00008a0000077ab9 */ /* 0x000fe20000000800 */
[----:B------:R-:W-:Y:S01]  /*6f2a0*/  ISETP.LT.AND P5, PT, R4, UR4, !P5 ;  /* 0x0000000404007c0c */ /* 0x000fe2000efa1270 */
[----:B------:R-:W-:Y:S01]  /*6f2b0*/  ULDC UR4, c[0x0][0x228] ;  /* 0x00008a0000047ab9 */ /* 0x000fe20000000800 */
[----:B------:R-:W-:Y:S01]  /*6f2c0*/  ISETP.GE.AND P2, PT, R0, UR21, PT ;  /* 0x0000001500007c0c */ /* 0x000fe2000bf46270 */
[----:B------:R-:W-:Y:S01]  /*6f2d0*/  VIADD R0, R2, 0x1f9 ;  /* 0x000001f902007836 */ /* 0x000fe20000000000 */
[----:B0-----:R-:W-:-:S02]  /*6f2e0*/  PRMT R7, R227, 0x7770, RZ ;  /* 0x00007770e3077816 */ /* 0x001fc400000000ff */
[C---:B------:R-:W-:Y:S02]  /*6f2f0*/  PRMT R13, R227.reuse, 0x7771, RZ ;  /* 0x00007771e30d7816 */ /* 0x040fe400000000ff */
[C---:B--2---:R-:W-:Y:S01]  /*6f300*/  PRMT R17, R227.reuse, 0x7772, RZ ;  /* 0x00007772e3117816 */ /* 0x044fe200000000ff */
[----:B------:R0:W-:Y:S01]  /*6f310*/  @P1 STG.E.U8 desc[UR58][R24.64], R7 ;  /* 0x0000000718001986 */ /* 0x0001e2000c10113a */
[----:B------:R-:W-:Y:S02]  /*6f320*/  PRMT R227, R227, 0x7773, RZ ;  /* 0x00007773e3e37816 */ /* 0x000fe400000000ff */
[----:B------:R-:W-:Y:S01]  /*6f330*/  ISETP.GE.AND P6, PT, R0, UR17, PT ;  /* 0x0000001100007c0c */ /* 0x000fe2000bfc6270 */
[----:B------:R2:W-:Y:S01]  /*6f340*/  @P0 STG.E.U8 desc[UR58][R26.64], R13 ;  /* 0x0000000d1a000986 */ /* 0x0005e2000c10113a */
[----:B------:R-:W-:Y:S01]  /*6f350*/  ISETP.LT.AND P1, PT, R3, UR5, !P2 ;  /* 0x0000000503007c0c */ /* 0x000fe2000d721270 */
[----:B------:R-:W-:Y:S01]  /*6f360*/  ULDC UR5, c[0x0][0x228] ;  /* 0x00008a0000057ab9 */ /* 0x000fe20000000800 */
[----:B------:R-:W-:Y:S01]  /*6f370*/  ISETP.LT.AND P2, PT, R4, UR4, !P2 ;  /* 0x0000000404007c0c */ /* 0x000fe2000d741270 */
[----:B------:R3:W-:Y:S01]  /*6f380*/  @P3 STG.E.U8 desc[UR58][R22.64], R17 ;  /* 0x0000001116003986 */ /* 0x0007e2000c10113a */
[----:B------:R-:W-:-:S03]  /*6f390*/  ULDC UR4, c[0x0][0x228] ;  /* 0x00008a0000047ab9 */ /* 0x000fc60000000800 */
[----:B------:R-:W-:Y:S01]  /*6f3a0*/  @P5 STG.E.U8 desc[UR58][R18.64], R227 ;  /* 0x000000e312005986 */ /* 0x000fe2000c10113a */
[----:B------:R-:W-:Y:S01]  /*6f3b0*/  ISETP.LT.AND P5, PT, R3, UR5, !P6 ;  /* 0x0000000503007c0c */ /* 0x000fe2000f7a1270 */
[----:B------:R-:W-:Y:S01]  /*6f3c0*/  VIADD R0, R2, 0x1fb ;  /* 0x000001fb02007836 */ /* 0x000fe20000000000 */
[----:B------:R-:W-:Y:S01]  /*6f3d0*/  ISETP.GE.AND P0, PT, R5, UR15, PT ;  /* 0x0000000f05007c0c */ /* 0x000fe2000bf06270 */
[----:B------:R-:W-:Y:S01]  /*6f3e0*/  ULDC UR5, c[0x0][0x228] ;  /* 0x00008a0000057ab9 */ /* 0x000fe20000000800 */
[----:B-1----:R-:W-:Y:S02]  /*6f3f0*/  PRMT R5, R36, 0x7770, RZ ;  /* 0x0000777024057816 */ /* 0x002fe400000000ff */
[----:B------:R-:W-:Y:S01]  /*6f400*/  ISETP.LT.AND P6, PT, R4, UR4, !P6 ;  /* 0x0000000404007c0c */ /* 0x000fe2000f7c1270 */
[----:B------:R-:W-:Y:S01]  /*6f410*/  ULDC UR4, c[0x0][0x228] ;  /* 0x00008a0000047ab9 */ /* 0x000fe20000000800 */
[----:B0-----:R-:W-:Y:S01]  /*6f420*/  PRMT R7, R36, 0x7771, RZ ;  /* 0x0000777124077816 */ /* 0x001fe200000000ff */
[----:B------:R0:W-:Y:S01]  /*6f430*/  @P1 STG.E.U8 desc[UR58][R20.64], R5 ;  /* 0x0000000514001986 */ /* 0x0001e2000c10113a */
[----:B------:R-:W-:Y:S01]  /*6f440*/  ISETP.GE.AND P3, PT, R0, UR29, PT ;  /* 0x0000001d00007c0c */ /* 0x000fe2000bf66270 */
[----:B------:R-:W-:Y:S01]  /*6f450*/  VIADD R0, R2, 0x1fc ;  /* 0x000001fc02007836 */ /* 0x000fe20000000000 */
[----:B--2---:R-:W-:-:S02]  /*6f460*/  PRMT R13, R36, 0x7772, RZ ;  /* 0x00007772240d7816 */ /* 0x004fc400000000ff */
[C---:B------:R-:W-:Y:S01]  /*6f470*/  ISETP.LT.AND P1, PT, R3.reuse, UR5, !P0 ;  /* 0x0000000503007c0c */ /* 0x040fe2000c721270 */
[----:B------:R1:W-:Y:S01]  /*6f480*/  @P2 STG.E.U8 desc[UR58][R14.64], R7 ;  /* 0x000000070e002986 */ /* 0x0003e2000c10113a */
[----:B------:R-:W-:Y:S01]  /*6f490*/  ISETP.LT.AND P0, PT, R4, UR4, !P0 ;  /* 0x0000000404007c0c */ /* 0x000fe2000c701270 */
[----:B------:R-:W-:Y:S01]  /*6f4a0*/  ULDC UR4, c[0x0][0x228] ;  /* 0x00008a0000047ab9 */ /* 0x000fe20000000800 */
[----:B---3--:R-:W-:Y:S01]  /*6f4b0*/  PRMT R17, R36, 0x7773, RZ ;  /* 0x0000777324117816 */ /* 0x008fe200000000ff */
[----:B------:R2:W-:Y:S01]  /*6f4c0*/  @P5 STG.E.U8 desc[UR58][R160.64], R13 ;  /* 0x0000000da0005986 */ /* 0x0005e2000c10113a */
[----:B------:R-:W-:Y:S01]  /*6f4d0*/  ISETP.GE.AND P2, PT, R0, UR25, PT ;  /* 0x0000001900007c0c */ /* 0x000fe2000bf46270 */
[----:B------:R-:W-:Y:S01]  /*6f4e0*/  ULDC UR5, c[0x0][0x228] ;  /* 0x00008a0000057ab9 */ /* 0x000fe20000000800 */
[----:B------:R-:W-:Y:S01]  /*6f4f0*/  ISETP.LT.AND P5, PT, R3, UR4, !P3 ;  /* 0x0000000403007c0c */ /* 0x000fe2000dfa1270 */
[----:B------:R-:W-:Y:S01]  /*6f500*/  ULDC UR4, c[0x0][0x228] ;  /* 0x00008a0000047ab9 */ /* 0x000fe20000000800 */
[----:B------:R-:W-:Y:S01]  /*6f510*/  @P6 STG.E.U8 desc[UR58][R156.64], R17 ;  /* 0x000000119c006986 */ /* 0x000fe2000c10113a */
[----:B------:R-:W-:-:S02]  /*6f520*/  ISETP.LT.AND P3, PT, R4, UR4, !P3 ;  /* 0x0000000404007c0c */ /* 0x000fc4000df61270 */
[----:B0-----:R-:W-:Y:S01]  /*6f530*/  PRMT R5, R37, 0x7770, RZ ;  /* 0x0000777025057816 */ /* 0x001fe200000000ff */
[C---:B------:R-:W-:Y:S01]  /*6f540*/  VIADD R0, R2.reuse, 0x1fd ;  /* 0x000001fd02007836 */ /* 0x040fe20000000000 */
[----:B------:R-:W-:Y:S02]  /*6f550*/  ISETP.LT.AND P6, PT, R3, UR5, !P2 ;  /* 0x0000000503007c0c */ /* 0x000fe4000d7c1270 */
[C---:B-1----:R-:W-:Y:S01]  /*6f560*/  PRMT R7, R37.reuse, 0x7771, RZ ;  /* 0x0000777125077816 */ /* 0x042fe200000000ff */
[----:B------:R0:W-:Y:S01]  /*6f570*/  @P1 STG.E.U8 desc[UR58][R158.64], R5 ;  /* 0x000000059e001986 */ /* 0x0001e2000c10113a */
[----:B------:R-:W-:Y:S01]  /*6f580*/  VIADD R2, R2, 0x1fe ;  /* 0x000001fe02027836 */ /* 0x000fe20000000000 */
[----:B--2---:R-:W-:Y:S01]  /*6f590*/  PRMT R13, R38, 0x7770, RZ ;  /* 0x00007770260d7816 */ /* 0x004fe200000000ff */
[----:B------:R-:W-:Y:S01]  /*6f5a0*/  ULDC UR4, c[0x0][0x228] ;  /* 0x00008a0000047ab9 */ /* 0x000fe20000000800 */
[----:B------:R-:W-:Y:S01]  /*6f5b0*/  ISETP.GE.AND P1, PT, R0, UR23, PT ;  /* 0x0000001700007c0c */ /* 0x000fe2000bf26270 */
[----:B------:R-:W-:Y:S01]  /*6f5c0*/  @P0 STG.E.U8 desc[UR58][R152.64], R7 ;  /* 0x0000000798000986 */ /* 0x000fe2000c10113a */
[----:B------:R-:W-:Y:S01]  /*6f5d0*/  ISETP.GE.AND P0, PT, R2, UR9, PT ;  /* 0x0000000902007c0c */ /* 0x000fe2000bf06270 */
[----:B------:R-:W-:Y:S01]  /*6f5e0*/  ULDC UR5, c[0x0][0x228] ;  /* 0x00008a0000057ab9 */ /* 0x000fe20000000800 */
[----:B0-----:R-:W-:-:S02]  /*6f5f0*/  PRMT R5, R37, 0x7772, RZ ;  /* 0x0000777225057816 */ /* 0x001fc400000000ff */
[----:B------:R-:W-:Y:S02]  /*6f600*/  PRMT R37, R37, 0x7773, RZ ;  /* 0x0000777325257816 */ /* 0x000fe400000000ff */
[----:B------:R-:W-:Y:S01]  /*6f610*/  ISETP.LT.AND P2, PT, R4, UR4, !P2 ;  /* 0x0000000404007c0c */ /* 0x000fe2000d741270 */
[----:B------:R0:W-:Y:S01]  /*6f620*/  @P5 STG.E.U8 desc[UR58][R148.64], R5 ;  /* 0x0000000594005986 */ /* 0x0001e2000c10113a */
[----:B------:R-:W-:-:S03]  /*6f630*/  ULDC UR4, c[0x0][0x228] ;  /* 0x00008a0000047ab9 */ /* 0x000fc60000000800 */
[----:B------:R-:W-:Y:S01]  /*6f640*/  @P3 STG.E.U8 desc[UR58][R154.64], R37 ;  /* 0x000000259a003986 */ /* 0x000fe2000c10113a */
[----:B------:R-:W-:-:S03]  /*6f650*/  ISETP.LT.AND P5, PT, R3, UR6, !P0 ;  /* 0x0000000603007c0c */ /* 0x000fc6000c7a1270 */
[----:B------:R1:W-:Y:S01]  /*6f660*/  @P6 STG.E.U8 desc[UR58][R150.64], R13 ;  /* 0x0000000d96006986 */ /* 0x0003e2000c10113a */
[C---:B------:R-:W-:Y:S01]  /*6f670*/  ISETP.LT.AND P6, PT, R3.reuse, UR5, !P1 ;  /* 0x0000000503007c0c */ /* 0x040fe2000cfc1270 */
[----:B------:R-:W-:Y:S01]  /*6f680*/  ULDC UR5, c[0x0][0x228] ;  /* 0x00008a0000057ab9 */ /* 0x000fe20000000800 */
[C---:B------:R-:W-:Y:S02]  /*6f690*/  ISETP.LT.AND P1, PT, R4.reuse, UR4, !P1 ;  /* 0x0000000404007c0c */ /* 0x040fe4000cf21270 */
[----:B------:R-:W-:Y:S02]  /*6f6a0*/  ISETP.LT.AND P0, PT, R4, UR5, !P0 ;  /* 0x0000000504007c0c */ /* 0x000fe4000c701270 */
[----:B------:R-:W-:Y:S02]  /*6f6b0*/  ISETP.LT.AND P3, PT, R3, UR7, !P4 ;  /* 0x0000000703007c0c */ /* 0x000fe4000e761270 */
[C---:B------:R-:W-:Y:S02]  /*6f6c0*/  PRMT R3, R38.reuse, 0x7771, RZ ;  /* 0x0000777126037816 */ /* 0x040fe400000000ff */
[----:B0-----:R-:W-:-:S02]  /*6f6d0*/  PRMT R5, R38, 0x7772, RZ ;  /* 0x0000777226057816 */ /* 0x001fc400000000ff */
[----:B------:R-:W-:Y:S02]  /*6f6e0*/  PRMT R7, R38, 0x7773, RZ ;  /* 0x0000777326077816 */ /* 0x000fe400000000ff */
[C---:B-1----:R-:W-:Y:S01]  /*6f6f0*/  PRMT R13, R39.reuse, 0x7770, RZ ;  /* 0x00007770270d7816 */ /* 0x042fe200000000ff */
[----:B------:R0:W-:Y:S01]  /*6f700*/  @P2 STG.E.U8 desc[UR58][R142.64], R3 ;  /* 0x000000038e002986 */ /* 0x0001e2000c10113a */
[C---:B------:R-:W-:Y:S02]  /*6f710*/  PRMT R15, R39.reuse, 0x7771, RZ ;  /* 0x00007771270f7816 */ /* 0x040fe400000000ff */
[----:B------:R-:W-:Y:S01]  /*6f720*/  PRMT R17, R39, 0x7772, RZ ;  /* 0x0000777227117816 */ /* 0x000fe200000000ff */
[----:B------:R0:W-:Y:S04]  /*6f730*/  @P6 STG.E.U8 desc[UR58][R146.64], R5 ;  /* 0x0000000592006986 */ /* 0x0001e8000c10113a */
[----:B------:R0:W-:Y:S04]  /*6f740*/  @P1 STG.E.U8 desc[UR58][R144.64], R7 ;  /* 0x0000000790001986 */ /* 0x0001e8000c10113a */
[----:B------:R0:W-:Y:S04]  /*6f750*/  @P5 STG.E.U8 desc[UR58][R162.64], R13 ;  /* 0x0000000da2005986 */ /* 0x0001e8000c10113a */
[----:B------:R0:W-:Y:S04]  /*6f760*/  @P0 STG.E.U8 desc[UR58][R166.64], R15 ;  /* 0x0000000fa6000986 */ /* 0x0001e8000c10113a */
[----:B------:R0:W-:Y:S01]  /*6f770*/  @P3 STG.E.U8 desc[UR58][R10.64], R17 ;  /* 0x000000110a003986 */ /* 0x0001e2000c10113a */
[----:B------:R-:W-:-:S02]  /*6f780*/  ISETP.LT.AND P4, PT, R4, UR7, !P4 ;  /* 0x0000000704007c0c */ /* 0x000fc4000e781270 */
[----:B------:R-:W-:-:S11]  /*6f790*/  PRMT R39, R39, 0x7773, RZ ;  /* 0x0000777327277816 */ /* 0x000fd600000000ff */
[----:B0-----:R-:W-:Y:S05]  /*6f7a0*/  @!P4 EXIT ;  /* 0x000000000000c94d */ /* 0x001fea0003800000 */
[----:B------:R-:W-:Y:S01]  /*6f7b0*/  STG.E.U8 desc[UR58][R8.64], R39 ;  /* 0x0000002708007986 */ /* 0x000fe2000c10113a */
[----:B------:R-:W-:Y:S05]  /*6f7c0*/  EXIT ;  /* 0x000000000000794d */ /* 0x000fea0003800000 */
.L_x_3:
[----:B------:R-:W-:-:S00]  /*6f7d0*/  BRA `(.L_x_3) ;  /* 0xfffffffc00fc7947 */ /* 0x000fc0000383ffff */
[----:B------:R-:W-:-:S00]  /*6f7e0*/  NOP ;  /* 0x0000000000007918 */ /* 0x000fc00000000000 */
        /* <DEDUP_REMOVED lines=9> */
.L_x_4:


//--------------------- .nv.shared.matmul_kernel  --------------------------
	.section	.nv.shared.matmul_kernel,"aw",@nobits
	.sectionflags	@""
	.align	16
	.zero		1024


//--------------------- .nv.shared.reserved.0     --------------------------
	.section	.nv.shared.reserved.0,"aw",@nobits
	.weak		__nv_reservedSMEM_offset_0_alias
	.size		__nv_reservedSMEM_offset_0_alias, 0, 0
	.other		__nv_reservedSMEM_offset_0_alias,@"STO_CUDA_RESERVED_SHARED STV_DEFAULT"
__nv_reservedSMEM_offset_0_alias:
	.zero		0


//--------------------- .nv.constant0.matmul_kernel --------------------------
	.section	.nv.constant0.matmul_kernel,"a",@progbits
	.sectionflags	@""
	.align	4
.nv.constant0.matmul_kernel:
	.zero		608


//--------------------- SYMBOLS --------------------------

	.type		.nv.reservedSmem.offset0,@object
	.size		.nv.reservedSmem.offset0,0x4
